//
// Generated by NVIDIA NVVM Compiler
//
// Compiler Build ID: CL-36424714
// Cuda compilation tools, release 13.0, V13.0.88
// Based on NVVM 20.0.0
//

.version 9.0
.target sm_100
.address_size 64

	// .globl	_Z14set_identity_fPfii
// _ZZ34panel_getf2_microblock_coop_kernelP6__halfiiiiiiS0_PiiS1_E12s_warp_val_f has been demoted
// _ZZ34panel_getf2_microblock_coop_kernelP6__halfiiiiiiS0_PiiS1_E10s_warp_idx has been demoted
// _ZZ34panel_getf2_microblock_coop_kernelP6__halfiiiiiiS0_PiiS1_E6sNegU2 has been demoted
// _ZZ34panel_getf2_microblock_coop_kernelP6__halfiiiiiiS0_PiiS1_E9s_piv_row has been demoted
// _ZZ34batch_swap_rows_kernel_range_ib256ILi256ELi8EEvP6__halfiiiiPKiiiE6s_ipiv has been demoted
// _ZZ34batch_swap_rows_kernel_range_ib128ILi256ELi8EEvP6__halfiiiiPKiiiE6s_ipiv has been demoted
// _ZZ26panel_trsm_u12_warp_kernelILi32EEvPK6__halfPS0_iiiiE2sL has been demoted
// _ZZ30A12_trsm_kernel_half_optimizedILi32EEvP6__halfiiiiiE7B_sm_h2 has been demoted
// _ZZ30A12_trsm_kernel_half_optimizedILi32EEvP6__halfiiiiiE6B_temp has been demoted
// _ZZ30A12_trsm_kernel_half_optimizedILi32EEvP6__halfiiiiiE7L11_col has been demoted
// _ZZ30A12_trsm_kernel_half_optimizedILi64EEvP6__halfiiiiiE7B_sm_h2 has been demoted
// _ZZ30A12_trsm_kernel_half_optimizedILi64EEvP6__halfiiiiiE6B_temp has been demoted
// _ZZ30A12_trsm_kernel_half_optimizedILi64EEvP6__halfiiiiiE7L11_col has been demoted
// _ZZ30A12_trsm_kernel_half_optimizedILi128EEvP6__halfiiiiiE7B_sm_h2 has been demoted
// _ZZ30A12_trsm_kernel_half_optimizedILi128EEvP6__halfiiiiiE6B_temp has been demoted
// _ZZ30A12_trsm_kernel_half_optimizedILi128EEvP6__halfiiiiiE7L11_col has been demoted
// _ZZ30A12_trsm_kernel_half_optimizedILi256EEvP6__halfiiiiiE7B_sm_h2 has been demoted
// _ZZ30A12_trsm_kernel_half_optimizedILi256EEvP6__halfiiiiiE6B_temp has been demoted
// _ZZ30A12_trsm_kernel_half_optimizedILi256EEvP6__halfiiiiiE7L11_col has been demoted
.extern .shared .align 16 .b8 s_ipiv[];

.visible .entry _Z14set_identity_fPfii(
	.param .u64 .ptr .align 1 _Z14set_identity_fPfii_param_0,
	.param .u32 _Z14set_identity_fPfii_param_1,
	.param .u32 _Z14set_identity_fPfii_param_2
)
{
	.reg .pred 	%p<4>;
	.reg .b32 	%r<17>;
	.reg .b32 	%f<2>;
	.reg .b64 	%rd<5>;

	ld.param.u64 	%rd2, [_Z14set_identity_fPfii_param_0];
	ld.param.u32 	%r7, [_Z14set_identity_fPfii_param_1];
	ld.param.u32 	%r8, [_Z14set_identity_fPfii_param_2];
	mov.u32 	%r9, %ctaid.x;
	mov.u32 	%r1, %ntid.x;
	mov.u32 	%r10, %tid.x;
	mad.lo.s32 	%r16, %r9, %r1, %r10;
	mul.lo.s32 	%r3, %r8, %r8;
	setp.ge.s32 	%p1, %r16, %r3;
	@%p1 bra 	$L__BB0_3;
	mov.u32 	%r11, %nctaid.x;
	mul.lo.s32 	%r4, %r1, %r11;
	cvta.to.global.u64 	%rd1, %rd2;
$L__BB0_2:
	div.s32 	%r12, %r16, %r8;
	mul.lo.s32 	%r13, %r12, %r8;
	sub.s32 	%r14, %r16, %r13;
	setp.eq.s32 	%p2, %r14, %r12;
	selp.f32 	%f1, 0f3F800000, 0f00000000, %p2;
	mad.lo.s32 	%r15, %r12, %r7, %r14;
	mul.wide.s32 	%rd3, %r15, 4;
	add.s64 	%rd4, %rd1, %rd3;
	st.global.f32 	[%rd4], %f1;
	add.s32 	%r16, %r16, %r4;
	setp.lt.s32 	%p3, %r16, %r3;
	@%p3 bra 	$L__BB0_2;
$L__BB0_3:
	ret;

}
	// .globl	_Z14f16_to_f32_matPK6__halfiPfii
.visible .entry _Z14f16_to_f32_matPK6__halfiPfii(
	.param .u64 .ptr .align 1 _Z14f16_to_f32_matPK6__halfiPfii_param_0,
	.param .u32 _Z14f16_to_f32_matPK6__halfiPfii_param_1,
	.param .u64 .ptr .align 1 _Z14f16_to_f32_matPK6__halfiPfii_param_2,
	.param .u32 _Z14f16_to_f32_matPK6__halfiPfii_param_3,
	.param .u32 _Z14f16_to_f32_matPK6__halfiPfii_param_4
)
{
	.reg .pred 	%p<3>;
	.reg .b16 	%rs<2>;
	.reg .b32 	%r<19>;
	.reg .b32 	%f<2>;
	.reg .b64 	%rd<9>;

	ld.param.u64 	%rd3, [_Z14f16_to_f32_matPK6__halfiPfii_param_0];
	ld.param.u32 	%r7, [_Z14f16_to_f32_matPK6__halfiPfii_param_1];
	ld.param.u64 	%rd4, [_Z14f16_to_f32_matPK6__halfiPfii_param_2];
	ld.param.u32 	%r8, [_Z14f16_to_f32_matPK6__halfiPfii_param_3];
	ld.param.u32 	%r9, [_Z14f16_to_f32_matPK6__halfiPfii_param_4];
	mov.u32 	%r10, %ctaid.x;
	mov.u32 	%r1, %ntid.x;
	mov.u32 	%r11, %tid.x;
	mad.lo.s32 	%r18, %r10, %r1, %r11;
	mul.lo.s32 	%r3, %r9, %r9;
	setp.ge.s32 	%p1, %r18, %r3;
	@%p1 bra 	$L__BB1_3;
	mov.u32 	%r12, %nctaid.x;
	mul.lo.s32 	%r4, %r1, %r12;
	cvta.to.global.u64 	%rd1, %rd3;
	cvta.to.global.u64 	%rd2, %rd4;
$L__BB1_2:
	div.s32 	%r13, %r18, %r9;
	mul.lo.s32 	%r14, %r13, %r9;
	sub.s32 	%r15, %r18, %r14;
	mad.lo.s32 	%r16, %r13, %r7, %r15;
	mul.wide.s32 	%rd5, %r16, 2;
	add.s64 	%rd6, %rd1, %rd5;
	ld.global.nc.u16 	%rs1, [%rd6];
	// begin inline asm
	{  cvt.f32.f16 %f1, %rs1;}

	// end inline asm
	mad.lo.s32 	%r17, %r13, %r8, %r15;
	mul.wide.s32 	%rd7, %r17, 4;
	add.s64 	%rd8, %rd2, %rd7;
	st.global.f32 	[%rd8], %f1;
	add.s32 	%r18, %r18, %r4;
	setp.lt.s32 	%p2, %r18, %r3;
	@%p2 bra 	$L__BB1_2;
$L__BB1_3:
	ret;

}
	// .globl	_Z14f32_to_f16_matPKfiP6__halfii
.visible .entry _Z14f32_to_f16_matPKfiP6__halfii(
	.param .u64 .ptr .align 1 _Z14f32_to_f16_matPKfiP6__halfii_param_0,
	.param .u32 _Z14f32_to_f16_matPKfiP6__halfii_param_1,
	.param .u64 .ptr .align 1 _Z14f32_to_f16_matPKfiP6__halfii_param_2,
	.param .u32 _Z14f32_to_f16_matPKfiP6__halfii_param_3,
	.param .u32 _Z14f32_to_f16_matPKfiP6__halfii_param_4
)
{
	.reg .pred 	%p<3>;
	.reg .b16 	%rs<2>;
	.reg .b32 	%r<19>;
	.reg .b32 	%f<2>;
	.reg .b64 	%rd<9>;

	ld.param.u64 	%rd3, [_Z14f32_to_f16_matPKfiP6__halfii_param_0];
	ld.param.u32 	%r7, [_Z14f32_to_f16_matPKfiP6__halfii_param_1];
	ld.param.u64 	%rd4, [_Z14f32_to_f16_matPKfiP6__halfii_param_2];
	ld.param.u32 	%r8, [_Z14f32_to_f16_matPKfiP6__halfii_param_3];
	ld.param.u32 	%r9, [_Z14f32_to_f16_matPKfiP6__halfii_param_4];
	mov.u32 	%r10, %ctaid.x;
	mov.u32 	%r1, %ntid.x;
	mov.u32 	%r11, %tid.x;
	mad.lo.s32 	%r18, %r10, %r1, %r11;
	mul.lo.s32 	%r3, %r9, %r9;
	setp.ge.s32 	%p1, %r18, %r3;
	@%p1 bra 	$L__BB2_3;
	mov.u32 	%r12, %nctaid.x;
	mul.lo.s32 	%r4, %r1, %r12;
	cvta.to.global.u64 	%rd1, %rd3;
	cvta.to.global.u64 	%rd2, %rd4;
$L__BB2_2:
	div.s32 	%r13, %r18, %r9;
	mul.lo.s32 	%r14, %r13, %r9;
	sub.s32 	%r15, %r18, %r14;
	mad.lo.s32 	%r16, %r13, %r7, %r15;
	mul.wide.s32 	%rd5, %r16, 4;
	add.s64 	%rd6, %rd1, %rd5;
	ld.global.nc.f32 	%f1, [%rd6];
	// begin inline asm
	{  cvt.rn.f16.f32 %rs1, %f1;}

	// end inline asm
	mad.lo.s32 	%r17, %r13, %r8, %r15;
	mul.wide.s32 	%rd7, %r17, 2;
	add.s64 	%rd8, %rd2, %rd7;
	st.global.u16 	[%rd8], %rs1;
	add.s32 	%r18, %r18, %r4;
	setp.lt.s32 	%p2, %r18, %r3;
	@%p2 bra 	$L__BB2_2;
$L__BB2_3:
	ret;

}
	// .globl	_Z34batch_swap_rows_kernel_range_ib256ILi256ELi8EEvP6__halfiiiiPKiii
.visible .entry _Z34batch_swap_rows_kernel_range_ib256ILi256ELi8EEvP6__halfiiiiPKiii(
	.param .u64 .ptr .align 1 _Z34batch_swap_rows_kernel_range_ib256ILi256ELi8EEvP6__halfiiiiPKiii_param_0,
	.param .u32 _Z34batch_swap_rows_kernel_range_ib256ILi256ELi8EEvP6__halfiiiiPKiii_param_1,
	.param .u32 _Z34batch_swap_rows_kernel_range_ib256ILi256ELi8EEvP6__halfiiiiPKiii_param_2,
	.param .u32 _Z34batch_swap_rows_kernel_range_ib256ILi256ELi8EEvP6__halfiiiiPKiii_param_3,
	.param .u32 _Z34batch_swap_rows_kernel_range_ib256ILi256ELi8EEvP6__halfiiiiPKiii_param_4,
	.param .u64 .ptr .align 1 _Z34batch_swap_rows_kernel_range_ib256ILi256ELi8EEvP6__halfiiiiPKiii_param_5,
	.param .u32 _Z34batch_swap_rows_kernel_range_ib256ILi256ELi8EEvP6__halfiiiiPKiii_param_6,
	.param .u32 _Z34batch_swap_rows_kernel_range_ib256ILi256ELi8EEvP6__halfiiiiPKiii_param_7
)
{
	.reg .pred 	%p<30>;
	.reg .b16 	%rs<17>;
	.reg .b32 	%r<41>;
	.reg .b64 	%rd<44>;
	// demoted variable
	.shared .align 4 .b8 _ZZ34batch_swap_rows_kernel_range_ib256ILi256ELi8EEvP6__halfiiiiPKiiiE6s_ipiv[1024];
	ld.param.u64 	%rd5, [_Z34batch_swap_rows_kernel_range_ib256ILi256ELi8EEvP6__halfiiiiPKiii_param_0];
	ld.param.u32 	%r15, [_Z34batch_swap_rows_kernel_range_ib256ILi256ELi8EEvP6__halfiiiiPKiii_param_1];
	ld.param.u32 	%r16, [_Z34batch_swap_rows_kernel_range_ib256ILi256ELi8EEvP6__halfiiiiPKiii_param_2];
	ld.param.u32 	%r17, [_Z34batch_swap_rows_kernel_range_ib256ILi256ELi8EEvP6__halfiiiiPKiii_param_3];
	ld.param.u32 	%r18, [_Z34batch_swap_rows_kernel_range_ib256ILi256ELi8EEvP6__halfiiiiPKiii_param_4];
	ld.param.u64 	%rd4, [_Z34batch_swap_rows_kernel_range_ib256ILi256ELi8EEvP6__halfiiiiPKiii_param_5];
	ld.param.u32 	%r19, [_Z34batch_swap_rows_kernel_range_ib256ILi256ELi8EEvP6__halfiiiiPKiii_param_6];
	ld.param.u32 	%r20, [_Z34batch_swap_rows_kernel_range_ib256ILi256ELi8EEvP6__halfiiiiPKiii_param_7];
	cvta.to.global.u64 	%rd1, %rd5;
	mov.u32 	%r1, %tid.x;
	setp.gt.u32 	%p1, %r1, 255;
	@%p1 bra 	$L__BB3_2;
	cvta.to.global.u64 	%rd6, %rd4;
	add.s32 	%r21, %r1, %r18;
	mul.wide.s32 	%rd7, %r21, 4;
	add.s64 	%rd8, %rd6, %rd7;
	ld.global.nc.u32 	%r22, [%rd8];
	add.s32 	%r23, %r22, -1;
	shl.b32 	%r24, %r1, 2;
	mov.u32 	%r25, _ZZ34batch_swap_rows_kernel_range_ib256ILi256ELi8EEvP6__halfiiiiPKiiiE6s_ipiv;
	add.s32 	%r26, %r25, %r24;
	st.shared.u32 	[%r26], %r23;
$L__BB3_2:
	bar.sync 	0;
	mov.u32 	%r27, %ctaid.x;
	shl.b32 	%r28, %r27, 8;
	add.s32 	%r29, %r28, %r1;
	add.s32 	%r2, %r29, %r19;
	setp.ge.s32 	%p2, %r2, %r20;
	setp.ge.u32 	%p3, %r2, %r16;
	or.pred  	%p4, %p2, %p3;
	@%p4 bra 	$L__BB3_21;
	mul.wide.s32 	%rd2, %r2, %r17;
	mov.b32 	%r40, 0;
	mov.u32 	%r32, _ZZ34batch_swap_rows_kernel_range_ib256ILi256ELi8EEvP6__halfiiiiPKiiiE6s_ipiv;
$L__BB3_4:
	add.s32 	%r4, %r40, %r18;
	shl.b32 	%r31, %r40, 2;
	add.s32 	%r5, %r32, %r31;
	ld.shared.u32 	%r6, [%r5];
	setp.eq.s32 	%p5, %r4, %r6;
	setp.ge.u32 	%p6, %r6, %r15;
	cvt.s64.s32 	%rd9, %r4;
	add.s64 	%rd10, %rd2, %rd9;
	shl.b64 	%rd11, %rd10, 1;
	add.s64 	%rd3, %rd1, %rd11;
	or.pred  	%p7, %p5, %p6;
	@%p7 bra 	$L__BB3_6;
	cvt.s64.s32 	%rd12, %r6;
	add.s64 	%rd13, %rd2, %rd12;
	ld.global.u16 	%rs1, [%rd3];
	shl.b64 	%rd14, %rd13, 1;
	add.s64 	%rd15, %rd1, %rd14;
	ld.global.u16 	%rs2, [%rd15];
	st.global.u16 	[%rd3], %rs2;
	st.global.u16 	[%rd15], %rs1;
$L__BB3_6:
	add.s32 	%r33, %r4, 1;
	ld.shared.u32 	%r7, [%r5+4];
	setp.eq.s32 	%p8, %r33, %r7;
	setp.ge.u32 	%p9, %r7, %r15;
	or.pred  	%p10, %p8, %p9;
	@%p10 bra 	$L__BB3_8;
	cvt.s64.s32 	%rd16, %r7;
	add.s64 	%rd17, %rd2, %rd16;
	ld.global.u16 	%rs3, [%rd3+2];
	shl.b64 	%rd18, %rd17, 1;
	add.s64 	%rd19, %rd1, %rd18;
	ld.global.u16 	%rs4, [%rd19];
	st.global.u16 	[%rd3+2], %rs4;
	st.global.u16 	[%rd19], %rs3;
$L__BB3_8:
	add.s32 	%r34, %r4, 2;
	ld.shared.u32 	%r8, [%r5+8];
	setp.eq.s32 	%p11, %r34, %r8;
	setp.ge.u32 	%p12, %r8, %r15;
	or.pred  	%p13, %p11, %p12;
	@%p13 bra 	$L__BB3_10;
	cvt.s64.s32 	%rd20, %r8;
	add.s64 	%rd21, %rd2, %rd20;
	ld.global.u16 	%rs5, [%rd3+4];
	shl.b64 	%rd22, %rd21, 1;
	add.s64 	%rd23, %rd1, %rd22;
	ld.global.u16 	%rs6, [%rd23];
	st.global.u16 	[%rd3+4], %rs6;
	st.global.u16 	[%rd23], %rs5;
$L__BB3_10:
	add.s32 	%r35, %r4, 3;
	ld.shared.u32 	%r9, [%r5+12];
	setp.eq.s32 	%p14, %r35, %r9;
	setp.ge.u32 	%p15, %r9, %r15;
	or.pred  	%p16, %p14, %p15;
	@%p16 bra 	$L__BB3_12;
	cvt.s64.s32 	%rd24, %r9;
	add.s64 	%rd25, %rd2, %rd24;
	ld.global.u16 	%rs7, [%rd3+6];
	shl.b64 	%rd26, %rd25, 1;
	add.s64 	%rd27, %rd1, %rd26;
	ld.global.u16 	%rs8, [%rd27];
	st.global.u16 	[%rd3+6], %rs8;
	st.global.u16 	[%rd27], %rs7;
$L__BB3_12:
	add.s32 	%r36, %r4, 4;
	ld.shared.u32 	%r10, [%r5+16];
	setp.eq.s32 	%p17, %r36, %r10;
	setp.ge.u32 	%p18, %r10, %r15;
	or.pred  	%p19, %p17, %p18;
	@%p19 bra 	$L__BB3_14;
	cvt.s64.s32 	%rd28, %r10;
	add.s64 	%rd29, %rd2, %rd28;
	ld.global.u16 	%rs9, [%rd3+8];
	shl.b64 	%rd30, %rd29, 1;
	add.s64 	%rd31, %rd1, %rd30;
	ld.global.u16 	%rs10, [%rd31];
	st.global.u16 	[%rd3+8], %rs10;
	st.global.u16 	[%rd31], %rs9;
$L__BB3_14:
	add.s32 	%r37, %r4, 5;
	ld.shared.u32 	%r11, [%r5+20];
	setp.eq.s32 	%p20, %r37, %r11;
	setp.ge.u32 	%p21, %r11, %r15;
	or.pred  	%p22, %p20, %p21;
	@%p22 bra 	$L__BB3_16;
	cvt.s64.s32 	%rd32, %r11;
	add.s64 	%rd33, %rd2, %rd32;
	ld.global.u16 	%rs11, [%rd3+10];
	shl.b64 	%rd34, %rd33, 1;
	add.s64 	%rd35, %rd1, %rd34;
	ld.global.u16 	%rs12, [%rd35];
	st.global.u16 	[%rd3+10], %rs12;
	st.global.u16 	[%rd35], %rs11;
$L__BB3_16:
	add.s32 	%r38, %r4, 6;
	ld.shared.u32 	%r12, [%r5+24];
	setp.eq.s32 	%p23, %r38, %r12;
	setp.ge.u32 	%p24, %r12, %r15;
	or.pred  	%p25, %p23, %p24;
	@%p25 bra 	$L__BB3_18;
	cvt.s64.s32 	%rd36, %r12;
	add.s64 	%rd37, %rd2, %rd36;
	ld.global.u16 	%rs13, [%rd3+12];
	shl.b64 	%rd38, %rd37, 1;
	add.s64 	%rd39, %rd1, %rd38;
	ld.global.u16 	%rs14, [%rd39];
	st.global.u16 	[%rd3+12], %rs14;
	st.global.u16 	[%rd39], %rs13;
$L__BB3_18:
	add.s32 	%r39, %r4, 7;
	ld.shared.u32 	%r13, [%r5+28];
	setp.eq.s32 	%p26, %r39, %r13;
	setp.ge.u32 	%p27, %r13, %r15;
	or.pred  	%p28, %p26, %p27;
	@%p28 bra 	$L__BB3_20;
	cvt.s64.s32 	%rd40, %r13;
	add.s64 	%rd41, %rd2, %rd40;
	ld.global.u16 	%rs15, [%rd3+14];
	shl.b64 	%rd42, %rd41, 1;
	add.s64 	%rd43, %rd1, %rd42;
	ld.global.u16 	%rs16, [%rd43];
	st.global.u16 	[%rd3+14], %rs16;
	st.global.u16 	[%rd43], %rs15;
$L__BB3_20:
	add.s32 	%r14, %r40, 8;
	setp.lt.u32 	%p29, %r40, 248;
	mov.u32 	%r40, %r14;
	@%p29 bra 	$L__BB3_4;
$L__BB3_21:
	ret;

}
	// .globl	_Z34batch_swap_rows_kernel_range_ib128ILi256ELi8EEvP6__halfiiiiPKiii
.visible .entry _Z34batch_swap_rows_kernel_range_ib128ILi256ELi8EEvP6__halfiiiiPKiii(
	.param .u64 .ptr .align 1 _Z34batch_swap_rows_kernel_range_ib128ILi256ELi8EEvP6__halfiiiiPKiii_param_0,
	.param .u32 _Z34batch_swap_rows_kernel_range_ib128ILi256ELi8EEvP6__halfiiiiPKiii_param_1,
	.param .u32 _Z34batch_swap_rows_kernel_range_ib128ILi256ELi8EEvP6__halfiiiiPKiii_param_2,
	.param .u32 _Z34batch_swap_rows_kernel_range_ib128ILi256ELi8EEvP6__halfiiiiPKiii_param_3,
	.param .u32 _Z34batch_swap_rows_kernel_range_ib128ILi256ELi8EEvP6__halfiiiiPKiii_param_4,
	.param .u64 .ptr .align 1 _Z34batch_swap_rows_kernel_range_ib128ILi256ELi8EEvP6__halfiiiiPKiii_param_5,
	.param .u32 _Z34batch_swap_rows_kernel_range_ib128ILi256ELi8EEvP6__halfiiiiPKiii_param_6,
	.param .u32 _Z34batch_swap_rows_kernel_range_ib128ILi256ELi8EEvP6__halfiiiiPKiii_param_7
)
{
	.reg .pred 	%p<30>;
	.reg .b16 	%rs<17>;
	.reg .b32 	%r<41>;
	.reg .b64 	%rd<44>;
	// demoted variable
	.shared .align 4 .b8 _ZZ34batch_swap_rows_kernel_range_ib128ILi256ELi8EEvP6__halfiiiiPKiiiE6s_ipiv[512];
	ld.param.u64 	%rd5, [_Z34batch_swap_rows_kernel_range_ib128ILi256ELi8EEvP6__halfiiiiPKiii_param_0];
	ld.param.u32 	%r15, [_Z34batch_swap_rows_kernel_range_ib128ILi256ELi8EEvP6__halfiiiiPKiii_param_1];
	ld.param.u32 	%r16, [_Z34batch_swap_rows_kernel_range_ib128ILi256ELi8EEvP6__halfiiiiPKiii_param_2];
	ld.param.u32 	%r17, [_Z34batch_swap_rows_kernel_range_ib128ILi256ELi8EEvP6__halfiiiiPKiii_param_3];
	ld.param.u32 	%r18, [_Z34batch_swap_rows_kernel_range_ib128ILi256ELi8EEvP6__halfiiiiPKiii_param_4];
	ld.param.u64 	%rd4, [_Z34batch_swap_rows_kernel_range_ib128ILi256ELi8EEvP6__halfiiiiPKiii_param_5];
	ld.param.u32 	%r19, [_Z34batch_swap_rows_kernel_range_ib128ILi256ELi8EEvP6__halfiiiiPKiii_param_6];
	ld.param.u32 	%r20, [_Z34batch_swap_rows_kernel_range_ib128ILi256ELi8EEvP6__halfiiiiPKiii_param_7];
	cvta.to.global.u64 	%rd1, %rd5;
	mov.u32 	%r1, %tid.x;
	setp.gt.u32 	%p1, %r1, 127;
	@%p1 bra 	$L__BB4_2;
	cvta.to.global.u64 	%rd6, %rd4;
	add.s32 	%r21, %r1, %r18;
	mul.wide.s32 	%rd7, %r21, 4;
	add.s64 	%rd8, %rd6, %rd7;
	ld.global.nc.u32 	%r22, [%rd8];
	add.s32 	%r23, %r22, -1;
	shl.b32 	%r24, %r1, 2;
	mov.u32 	%r25, _ZZ34batch_swap_rows_kernel_range_ib128ILi256ELi8EEvP6__halfiiiiPKiiiE6s_ipiv;
	add.s32 	%r26, %r25, %r24;
	st.shared.u32 	[%r26], %r23;
$L__BB4_2:
	bar.sync 	0;
	mov.u32 	%r27, %ctaid.x;
	shl.b32 	%r28, %r27, 8;
	add.s32 	%r29, %r28, %r1;
	add.s32 	%r2, %r29, %r19;
	setp.ge.s32 	%p2, %r2, %r20;
	setp.ge.u32 	%p3, %r2, %r16;
	or.pred  	%p4, %p2, %p3;
	@%p4 bra 	$L__BB4_21;
	mul.wide.s32 	%rd2, %r2, %r17;
	mov.b32 	%r40, 0;
	mov.u32 	%r32, _ZZ34batch_swap_rows_kernel_range_ib128ILi256ELi8EEvP6__halfiiiiPKiiiE6s_ipiv;
$L__BB4_4:
	add.s32 	%r4, %r40, %r18;
	shl.b32 	%r31, %r40, 2;
	add.s32 	%r5, %r32, %r31;
	ld.shared.u32 	%r6, [%r5];
	setp.eq.s32 	%p5, %r4, %r6;
	setp.ge.u32 	%p6, %r6, %r15;
	cvt.s64.s32 	%rd9, %r4;
	add.s64 	%rd10, %rd2, %rd9;
	shl.b64 	%rd11, %rd10, 1;
	add.s64 	%rd3, %rd1, %rd11;
	or.pred  	%p7, %p5, %p6;
	@%p7 bra 	$L__BB4_6;
	cvt.s64.s32 	%rd12, %r6;
	add.s64 	%rd13, %rd2, %rd12;
	ld.global.u16 	%rs1, [%rd3];
	shl.b64 	%rd14, %rd13, 1;
	add.s64 	%rd15, %rd1, %rd14;
	ld.global.u16 	%rs2, [%rd15];
	st.global.u16 	[%rd3], %rs2;
	st.global.u16 	[%rd15], %rs1;
$L__BB4_6:
	add.s32 	%r33, %r4, 1;
	ld.shared.u32 	%r7, [%r5+4];
	setp.eq.s32 	%p8, %r33, %r7;
	setp.ge.u32 	%p9, %r7, %r15;
	or.pred  	%p10, %p8, %p9;
	@%p10 bra 	$L__BB4_8;
	cvt.s64.s32 	%rd16, %r7;
	add.s64 	%rd17, %rd2, %rd16;
	ld.global.u16 	%rs3, [%rd3+2];
	shl.b64 	%rd18, %rd17, 1;
	add.s64 	%rd19, %rd1, %rd18;
	ld.global.u16 	%rs4, [%rd19];
	st.global.u16 	[%rd3+2], %rs4;
	st.global.u16 	[%rd19], %rs3;
$L__BB4_8:
	add.s32 	%r34, %r4, 2;
	ld.shared.u32 	%r8, [%r5+8];
	setp.eq.s32 	%p11, %r34, %r8;
	setp.ge.u32 	%p12, %r8, %r15;
	or.pred  	%p13, %p11, %p12;
	@%p13 bra 	$L__BB4_10;
	cvt.s64.s32 	%rd20, %r8;
	add.s64 	%rd21, %rd2, %rd20;
	ld.global.u16 	%rs5, [%rd3+4];
	shl.b64 	%rd22, %rd21, 1;
	add.s64 	%rd23, %rd1, %rd22;
	ld.global.u16 	%rs6, [%rd23];
	st.global.u16 	[%rd3+4], %rs6;
	st.global.u16 	[%rd23], %rs5;
$L__BB4_10:
	add.s32 	%r35, %r4, 3;
	ld.shared.u32 	%r9, [%r5+12];
	setp.eq.s32 	%p14, %r35, %r9;
	setp.ge.u32 	%p15, %r9, %r15;
	or.pred  	%p16, %p14, %p15;
	@%p16 bra 	$L__BB4_12;
	cvt.s64.s32 	%rd24, %r9;
	add.s64 	%rd25, %rd2, %rd24;
	ld.global.u16 	%rs7, [%rd3+6];
	shl.b64 	%rd26, %rd25, 1;
	add.s64 	%rd27, %rd1, %rd26;
	ld.global.u16 	%rs8, [%rd27];
	st.global.u16 	[%rd3+6], %rs8;
	st.global.u16 	[%rd27], %rs7;
$L__BB4_12:
	add.s32 	%r36, %r4, 4;
	ld.shared.u32 	%r10, [%r5+16];
	setp.eq.s32 	%p17, %r36, %r10;
	setp.ge.u32 	%p18, %r10, %r15;
	or.pred  	%p19, %p17, %p18;
	@%p19 bra 	$L__BB4_14;
	cvt.s64.s32 	%rd28, %r10;
	add.s64 	%rd29, %rd2, %rd28;
	ld.global.u16 	%rs9, [%rd3+8];
	shl.b64 	%rd30, %rd29, 1;
	add.s64 	%rd31, %rd1, %rd30;
	ld.global.u16 	%rs10, [%rd31];
	st.global.u16 	[%rd3+8], %rs10;
	st.global.u16 	[%rd31], %rs9;
$L__BB4_14:
	add.s32 	%r37, %r4, 5;
	ld.shared.u32 	%r11, [%r5+20];
	setp.eq.s32 	%p20, %r37, %r11;
	setp.ge.u32 	%p21, %r11, %r15;
	or.pred  	%p22, %p20, %p21;
	@%p22 bra 	$L__BB4_16;
	cvt.s64.s32 	%rd32, %r11;
	add.s64 	%rd33, %rd2, %rd32;
	ld.global.u16 	%rs11, [%rd3+10];
	shl.b64 	%rd34, %rd33, 1;
	add.s64 	%rd35, %rd1, %rd34;
	ld.global.u16 	%rs12, [%rd35];
	st.global.u16 	[%rd3+10], %rs12;
	st.global.u16 	[%rd35], %rs11;
$L__BB4_16:
	add.s32 	%r38, %r4, 6;
	ld.shared.u32 	%r12, [%r5+24];
	setp.eq.s32 	%p23, %r38, %r12;
	setp.ge.u32 	%p24, %r12, %r15;
	or.pred  	%p25, %p23, %p24;
	@%p25 bra 	$L__BB4_18;
	cvt.s64.s32 	%rd36, %r12;
	add.s64 	%rd37, %rd2, %rd36;
	ld.global.u16 	%rs13, [%rd3+12];
	shl.b64 	%rd38, %rd37, 1;
	add.s64 	%rd39, %rd1, %rd38;
	ld.global.u16 	%rs14, [%rd39];
	st.global.u16 	[%rd3+12], %rs14;
	st.global.u16 	[%rd39], %rs13;
$L__BB4_18:
	add.s32 	%r39, %r4, 7;
	ld.shared.u32 	%r13, [%r5+28];
	setp.eq.s32 	%p26, %r39, %r13;
	setp.ge.u32 	%p27, %r13, %r15;
	or.pred  	%p28, %p26, %p27;
	@%p28 bra 	$L__BB4_20;
	cvt.s64.s32 	%rd40, %r13;
	add.s64 	%rd41, %rd2, %rd40;
	ld.global.u16 	%rs15, [%rd3+14];
	shl.b64 	%rd42, %rd41, 1;
	add.s64 	%rd43, %rd1, %rd42;
	ld.global.u16 	%rs16, [%rd43];
	st.global.u16 	[%rd3+14], %rs16;
	st.global.u16 	[%rd43], %rs15;
$L__BB4_20:
	add.s32 	%r14, %r40, 8;
	setp.lt.u32 	%p29, %r40, 120;
	mov.u32 	%r40, %r14;
	@%p29 bra 	$L__BB4_4;
$L__BB4_21:
	ret;

}
	// .globl	_Z36batch_swap_rows_kernel_range_genericILi256ELi8EEvP6__halfiiiiiPKiii
.visible .entry _Z36batch_swap_rows_kernel_range_genericILi256ELi8EEvP6__halfiiiiiPKiii(
	.param .u64 .ptr .align 1 _Z36batch_swap_rows_kernel_range_genericILi256ELi8EEvP6__halfiiiiiPKiii_param_0,
	.param .u32 _Z36batch_swap_rows_kernel_range_genericILi256ELi8EEvP6__halfiiiiiPKiii_param_1,
	.param .u32 _Z36batch_swap_rows_kernel_range_genericILi256ELi8EEvP6__halfiiiiiPKiii_param_2,
	.param .u32 _Z36batch_swap_rows_kernel_range_genericILi256ELi8EEvP6__halfiiiiiPKiii_param_3,
	.param .u32 _Z36batch_swap_rows_kernel_range_genericILi256ELi8EEvP6__halfiiiiiPKiii_param_4,
	.param .u32 _Z36batch_swap_rows_kernel_range_genericILi256ELi8EEvP6__halfiiiiiPKiii_param_5,
	.param .u64 .ptr .align 1 _Z36batch_swap_rows_kernel_range_genericILi256ELi8EEvP6__halfiiiiiPKiii_param_6,
	.param .u32 _Z36batch_swap_rows_kernel_range_genericILi256ELi8EEvP6__halfiiiiiPKiii_param_7,
	.param .u32 _Z36batch_swap_rows_kernel_range_genericILi256ELi8EEvP6__halfiiiiiPKiii_param_8
)
{
	.reg .pred 	%p<35>;
	.reg .b16 	%rs<17>;
	.reg .b32 	%r<108>;
	.reg .b64 	%rd<47>;

	ld.param.u64 	%rd14, [_Z36batch_swap_rows_kernel_range_genericILi256ELi8EEvP6__halfiiiiiPKiii_param_0];
	ld.param.u32 	%r34, [_Z36batch_swap_rows_kernel_range_genericILi256ELi8EEvP6__halfiiiiiPKiii_param_1];
	ld.param.u32 	%r35, [_Z36batch_swap_rows_kernel_range_genericILi256ELi8EEvP6__halfiiiiiPKiii_param_2];
	ld.param.u32 	%r36, [_Z36batch_swap_rows_kernel_range_genericILi256ELi8EEvP6__halfiiiiiPKiii_param_3];
	ld.param.u32 	%r37, [_Z36batch_swap_rows_kernel_range_genericILi256ELi8EEvP6__halfiiiiiPKiii_param_4];
	ld.param.u32 	%r38, [_Z36batch_swap_rows_kernel_range_genericILi256ELi8EEvP6__halfiiiiiPKiii_param_5];
	ld.param.u64 	%rd15, [_Z36batch_swap_rows_kernel_range_genericILi256ELi8EEvP6__halfiiiiiPKiii_param_6];
	ld.param.u32 	%r39, [_Z36batch_swap_rows_kernel_range_genericILi256ELi8EEvP6__halfiiiiiPKiii_param_7];
	ld.param.u32 	%r40, [_Z36batch_swap_rows_kernel_range_genericILi256ELi8EEvP6__halfiiiiiPKiii_param_8];
	cvta.to.global.u64 	%rd1, %rd15;
	cvta.to.global.u64 	%rd2, %rd14;
	mov.u32 	%r1, %tid.x;
	setp.ge.s32 	%p1, %r1, %r38;
	@%p1 bra 	$L__BB5_7;
	not.b32 	%r41, %r1;
	add.s32 	%r2, %r38, %r41;
	and.b32  	%r42, %r2, 768;
	setp.eq.s32 	%p2, %r42, 768;
	mov.u32 	%r106, %r1;
	@%p2 bra 	$L__BB5_4;
	shr.u32 	%r43, %r2, 8;
	add.s32 	%r44, %r43, 1;
	and.b32  	%r45, %r44, 3;
	shl.b32 	%r46, %r1, 2;
	mov.u32 	%r47, s_ipiv;
	add.s32 	%r102, %r47, %r46;
	add.s32 	%r101, %r1, %r37;
	neg.s32 	%r100, %r45;
	shl.b32 	%r48, %r44, 8;
	and.b32  	%r49, %r48, 768;
	add.s32 	%r106, %r1, %r49;
$L__BB5_3:
	.pragma "nounroll";
	mul.wide.s32 	%rd16, %r101, 4;
	add.s64 	%rd17, %rd1, %rd16;
	ld.global.nc.u32 	%r50, [%rd17];
	add.s32 	%r51, %r50, -1;
	st.shared.u32 	[%r102], %r51;
	add.s32 	%r102, %r102, 1024;
	add.s32 	%r101, %r101, 256;
	add.s32 	%r100, %r100, 1;
	setp.ne.s32 	%p3, %r100, 0;
	@%p3 bra 	$L__BB5_3;
$L__BB5_4:
	setp.lt.u32 	%p4, %r2, 768;
	@%p4 bra 	$L__BB5_7;
	add.s64 	%rd3, %rd1, 2048;
	add.s32 	%r105, %r106, %r37;
	shl.b32 	%r52, %r106, 2;
	mov.u32 	%r53, s_ipiv;
	add.s32 	%r54, %r52, %r53;
	add.s32 	%r104, %r54, 2048;
$L__BB5_6:
	mul.wide.s32 	%rd18, %r105, 4;
	add.s64 	%rd19, %rd3, %rd18;
	ld.global.nc.u32 	%r55, [%rd19+-2048];
	add.s32 	%r56, %r55, -1;
	st.shared.u32 	[%r104+-2048], %r56;
	ld.global.nc.u32 	%r57, [%rd19+-1024];
	add.s32 	%r58, %r57, -1;
	st.shared.u32 	[%r104+-1024], %r58;
	ld.global.nc.u32 	%r59, [%rd19];
	add.s32 	%r60, %r59, -1;
	st.shared.u32 	[%r104], %r60;
	ld.global.nc.u32 	%r61, [%rd19+1024];
	add.s32 	%r62, %r61, -1;
	st.shared.u32 	[%r104+1024], %r62;
	add.s32 	%r106, %r106, 1024;
	add.s32 	%r105, %r105, 1024;
	add.s32 	%r104, %r104, 4096;
	setp.lt.s32 	%p5, %r106, %r38;
	@%p5 bra 	$L__BB5_6;
$L__BB5_7:
	bar.sync 	0;
	mov.u32 	%r63, %ctaid.x;
	shl.b32 	%r64, %r63, 8;
	add.s32 	%r65, %r64, %r1;
	add.s32 	%r22, %r65, %r39;
	setp.ge.s32 	%p6, %r22, %r40;
	setp.ge.u32 	%p7, %r22, %r35;
	or.pred  	%p8, %p6, %p7;
	@%p8 bra 	$L__BB5_43;
	mul.wide.s32 	%rd4, %r22, %r36;
	setp.lt.s32 	%p9, %r38, 1;
	@%p9 bra 	$L__BB5_43;
	mov.b32 	%r107, 0;
	mov.u32 	%r68, s_ipiv;
$L__BB5_10:
	setp.ge.s32 	%p10, %r107, %r38;
	@%p10 bra 	$L__BB5_42;
	add.s32 	%r24, %r107, %r37;
	shl.b32 	%r67, %r107, 2;
	add.s32 	%r25, %r68, %r67;
	ld.shared.u32 	%r69, [%r25];
	cvt.s64.s32 	%rd5, %r69;
	setp.eq.s32 	%p11, %r24, %r69;
	cvt.s64.s32 	%rd20, %r24;
	add.s64 	%rd21, %rd4, %rd20;
	shl.b64 	%rd22, %rd21, 1;
	add.s64 	%rd6, %rd2, %rd22;
	@%p11 bra 	$L__BB5_14;
	cvt.u32.u64 	%r70, %rd5;
	max.u32 	%r71, %r24, %r70;
	setp.ge.u32 	%p12, %r71, %r34;
	@%p12 bra 	$L__BB5_14;
	add.s64 	%rd23, %rd4, %rd5;
	ld.global.u16 	%rs1, [%rd6];
	shl.b64 	%rd24, %rd23, 1;
	add.s64 	%rd25, %rd2, %rd24;
	ld.global.u16 	%rs2, [%rd25];
	st.global.u16 	[%rd6], %rs2;
	st.global.u16 	[%rd25], %rs1;
$L__BB5_14:
	add.s32 	%r72, %r107, 1;
	setp.ge.s32 	%p13, %r72, %r38;
	@%p13 bra 	$L__BB5_42;
	add.s32 	%r26, %r24, 1;
	ld.shared.u32 	%r73, [%r25+4];
	cvt.s64.s32 	%rd7, %r73;
	setp.eq.s32 	%p14, %r26, %r73;
	@%p14 bra 	$L__BB5_18;
	cvt.u32.u64 	%r74, %rd7;
	max.u32 	%r75, %r26, %r74;
	setp.ge.u32 	%p15, %r75, %r34;
	@%p15 bra 	$L__BB5_18;
	add.s64 	%rd26, %rd4, %rd7;
	ld.global.u16 	%rs3, [%rd6+2];
	shl.b64 	%rd27, %rd26, 1;
	add.s64 	%rd28, %rd2, %rd27;
	ld.global.u16 	%rs4, [%rd28];
	st.global.u16 	[%rd6+2], %rs4;
	st.global.u16 	[%rd28], %rs3;
$L__BB5_18:
	add.s32 	%r76, %r107, 2;
	setp.ge.s32 	%p16, %r76, %r38;
	@%p16 bra 	$L__BB5_42;
	add.s32 	%r27, %r24, 2;
	ld.shared.u32 	%r77, [%r25+8];
	cvt.s64.s32 	%rd8, %r77;
	setp.eq.s32 	%p17, %r27, %r77;
	@%p17 bra 	$L__BB5_22;
	cvt.u32.u64 	%r78, %rd8;
	max.u32 	%r79, %r27, %r78;
	setp.ge.u32 	%p18, %r79, %r34;
	@%p18 bra 	$L__BB5_22;
	add.s64 	%rd29, %rd4, %rd8;
	ld.global.u16 	%rs5, [%rd6+4];
	shl.b64 	%rd30, %rd29, 1;
	add.s64 	%rd31, %rd2, %rd30;
	ld.global.u16 	%rs6, [%rd31];
	st.global.u16 	[%rd6+4], %rs6;
	st.global.u16 	[%rd31], %rs5;
$L__BB5_22:
	add.s32 	%r80, %r107, 3;
	setp.ge.s32 	%p19, %r80, %r38;
	@%p19 bra 	$L__BB5_42;
	add.s32 	%r28, %r24, 3;
	ld.shared.u32 	%r81, [%r25+12];
	cvt.s64.s32 	%rd9, %r81;
	setp.eq.s32 	%p20, %r28, %r81;
	@%p20 bra 	$L__BB5_26;
	cvt.u32.u64 	%r82, %rd9;
	max.u32 	%r83, %r28, %r82;
	setp.ge.u32 	%p21, %r83, %r34;
	@%p21 bra 	$L__BB5_26;
	add.s64 	%rd32, %rd4, %rd9;
	ld.global.u16 	%rs7, [%rd6+6];
	shl.b64 	%rd33, %rd32, 1;
	add.s64 	%rd34, %rd2, %rd33;
	ld.global.u16 	%rs8, [%rd34];
	st.global.u16 	[%rd6+6], %rs8;
	st.global.u16 	[%rd34], %rs7;
$L__BB5_26:
	add.s32 	%r84, %r107, 4;
	setp.ge.s32 	%p22, %r84, %r38;
	@%p22 bra 	$L__BB5_42;
	add.s32 	%r29, %r24, 4;
	ld.shared.u32 	%r85, [%r25+16];
	cvt.s64.s32 	%rd10, %r85;
	setp.eq.s32 	%p23, %r29, %r85;
	@%p23 bra 	$L__BB5_30;
	cvt.u32.u64 	%r86, %rd10;
	max.u32 	%r87, %r29, %r86;
	setp.ge.u32 	%p24, %r87, %r34;
	@%p24 bra 	$L__BB5_30;
	add.s64 	%rd35, %rd4, %rd10;
	ld.global.u16 	%rs9, [%rd6+8];
	shl.b64 	%rd36, %rd35, 1;
	add.s64 	%rd37, %rd2, %rd36;
	ld.global.u16 	%rs10, [%rd37];
	st.global.u16 	[%rd6+8], %rs10;
	st.global.u16 	[%rd37], %rs9;
$L__BB5_30:
	add.s32 	%r88, %r107, 5;
	setp.ge.s32 	%p25, %r88, %r38;
	@%p25 bra 	$L__BB5_42;
	add.s32 	%r30, %r24, 5;
	ld.shared.u32 	%r89, [%r25+20];
	cvt.s64.s32 	%rd11, %r89;
	setp.eq.s32 	%p26, %r30, %r89;
	@%p26 bra 	$L__BB5_34;
	cvt.u32.u64 	%r90, %rd11;
	max.u32 	%r91, %r30, %r90;
	setp.ge.u32 	%p27, %r91, %r34;
	@%p27 bra 	$L__BB5_34;
	add.s64 	%rd38, %rd4, %rd11;
	ld.global.u16 	%rs11, [%rd6+10];
	shl.b64 	%rd39, %rd38, 1;
	add.s64 	%rd40, %rd2, %rd39;
	ld.global.u16 	%rs12, [%rd40];
	st.global.u16 	[%rd6+10], %rs12;
	st.global.u16 	[%rd40], %rs11;
$L__BB5_34:
	add.s32 	%r92, %r107, 6;
	setp.ge.s32 	%p28, %r92, %r38;
	@%p28 bra 	$L__BB5_42;
	add.s32 	%r31, %r24, 6;
	ld.shared.u32 	%r93, [%r25+24];
	cvt.s64.s32 	%rd12, %r93;
	setp.eq.s32 	%p29, %r31, %r93;
	@%p29 bra 	$L__BB5_38;
	cvt.u32.u64 	%r94, %rd12;
	max.u32 	%r95, %r31, %r94;
	setp.ge.u32 	%p30, %r95, %r34;
	@%p30 bra 	$L__BB5_38;
	add.s64 	%rd41, %rd4, %rd12;
	ld.global.u16 	%rs13, [%rd6+12];
	shl.b64 	%rd42, %rd41, 1;
	add.s64 	%rd43, %rd2, %rd42;
	ld.global.u16 	%rs14, [%rd43];
	st.global.u16 	[%rd6+12], %rs14;
	st.global.u16 	[%rd43], %rs13;
$L__BB5_38:
	add.s32 	%r96, %r107, 7;
	setp.ge.s32 	%p31, %r96, %r38;
	@%p31 bra 	$L__BB5_42;
	add.s32 	%r32, %r24, 7;
	ld.shared.u32 	%r97, [%r25+28];
	cvt.s64.s32 	%rd13, %r97;
	setp.eq.s32 	%p32, %r32, %r97;
	@%p32 bra 	$L__BB5_42;
	cvt.u32.u64 	%r98, %rd13;
	max.u32 	%r99, %r32, %r98;
	setp.ge.u32 	%p33, %r99, %r34;
	@%p33 bra 	$L__BB5_42;
	add.s64 	%rd44, %rd4, %rd13;
	ld.global.u16 	%rs15, [%rd6+14];
	shl.b64 	%rd45, %rd44, 1;
	add.s64 	%rd46, %rd2, %rd45;
	ld.global.u16 	%rs16, [%rd46];
	st.global.u16 	[%rd6+14], %rs16;
	st.global.u16 	[%rd46], %rs15;
$L__BB5_42:
	add.s32 	%r107, %r107, 8;
	setp.lt.s32 	%p34, %r107, %r38;
	@%p34 bra 	$L__BB5_10;
$L__BB5_43:
	ret;

}
	// .globl	_Z34panel_getf2_microblock_coop_kernelP6__halfiiiiiiS0_PiiS1_
.visible .entry _Z34panel_getf2_microblock_coop_kernelP6__halfiiiiiiS0_PiiS1_(
	.param .u64 .ptr .align 1 _Z34panel_getf2_microblock_coop_kernelP6__halfiiiiiiS0_PiiS1__param_0,
	.param .u32 _Z34panel_getf2_microblock_coop_kernelP6__halfiiiiiiS0_PiiS1__param_1,
	.param .u32 _Z34panel_getf2_microblock_coop_kernelP6__halfiiiiiiS0_PiiS1__param_2,
	.param .u32 _Z34panel_getf2_microblock_coop_kernelP6__halfiiiiiiS0_PiiS1__param_3,
	.param .u32 _Z34panel_getf2_microblock_coop_kernelP6__halfiiiiiiS0_PiiS1__param_4,
	.param .u32 _Z34panel_getf2_microblock_coop_kernelP6__halfiiiiiiS0_PiiS1__param_5,
	.param .u32 _Z34panel_getf2_microblock_coop_kernelP6__halfiiiiiiS0_PiiS1__param_6,
	.param .u64 .ptr .align 1 _Z34panel_getf2_microblock_coop_kernelP6__halfiiiiiiS0_PiiS1__param_7,
	.param .u64 .ptr .align 1 _Z34panel_getf2_microblock_coop_kernelP6__halfiiiiiiS0_PiiS1__param_8,
	.param .u32 _Z34panel_getf2_microblock_coop_kernelP6__halfiiiiiiS0_PiiS1__param_9,
	.param .u64 .ptr .align 1 _Z34panel_getf2_microblock_coop_kernelP6__halfiiiiiiS0_PiiS1__param_10
)
{
	.reg .pred 	%p<145>;
	.reg .b16 	%rs<91>;
	.reg .b32 	%r<344>;
	.reg .b32 	%f<143>;
	.reg .b64 	%rd<146>;
	// demoted variable
	.shared .align 4 .b8 _ZZ34panel_getf2_microblock_coop_kernelP6__halfiiiiiiS0_PiiS1_E12s_warp_val_f[32];
	// demoted variable
	.shared .align 4 .b8 _ZZ34panel_getf2_microblock_coop_kernelP6__halfiiiiiiS0_PiiS1_E10s_warp_idx[32];
	// demoted variable
	.shared .align 4 .b8 _ZZ34panel_getf2_microblock_coop_kernelP6__halfiiiiiiS0_PiiS1_E6sNegU2[128];
	// demoted variable
	.shared .align 4 .u32 _ZZ34panel_getf2_microblock_coop_kernelP6__halfiiiiiiS0_PiiS1_E9s_piv_row;
	ld.param.u64 	%rd36, [_Z34panel_getf2_microblock_coop_kernelP6__halfiiiiiiS0_PiiS1__param_0];
	ld.param.u32 	%r78, [_Z34panel_getf2_microblock_coop_kernelP6__halfiiiiiiS0_PiiS1__param_1];
	ld.param.u32 	%r79, [_Z34panel_getf2_microblock_coop_kernelP6__halfiiiiiiS0_PiiS1__param_2];
	ld.param.u32 	%r80, [_Z34panel_getf2_microblock_coop_kernelP6__halfiiiiiiS0_PiiS1__param_3];
	ld.param.u32 	%r81, [_Z34panel_getf2_microblock_coop_kernelP6__halfiiiiiiS0_PiiS1__param_4];
	ld.param.u32 	%r321, [_Z34panel_getf2_microblock_coop_kernelP6__halfiiiiiiS0_PiiS1__param_5];
	ld.param.u32 	%r83, [_Z34panel_getf2_microblock_coop_kernelP6__halfiiiiiiS0_PiiS1__param_6];
	ld.param.u64 	%rd37, [_Z34panel_getf2_microblock_coop_kernelP6__halfiiiiiiS0_PiiS1__param_7];
	ld.param.u64 	%rd38, [_Z34panel_getf2_microblock_coop_kernelP6__halfiiiiiiS0_PiiS1__param_8];
	ld.param.u32 	%r84, [_Z34panel_getf2_microblock_coop_kernelP6__halfiiiiiiS0_PiiS1__param_9];
	ld.param.u64 	%rd35, [_Z34panel_getf2_microblock_coop_kernelP6__halfiiiiiiS0_PiiS1__param_10];
	cvta.to.global.u64 	%rd1, %rd38;
	cvta.to.global.u64 	%rd2, %rd37;
	cvta.to.global.u64 	%rd3, %rd36;
	// begin inline asm
	mov.u32 %r85, %envreg2;
	// end inline asm
	cvt.u64.u32 	%rd39, %r85;
	// begin inline asm
	mov.u32 %r86, %envreg1;
	// end inline asm
	cvt.u64.u32 	%rd40, %r86;
	shl.b64 	%rd41, %rd40, 32;
	or.b64  	%rd4, %rd41, %rd39;
	mov.u32 	%r1, %tid.x;
	and.b32  	%r2, %r1, 31;
	mov.f32 	%f25, 0fBF800000;
	// begin inline asm
	{.reg .f16 low;
  cvt.rn.f16.f32 low, %f25;
  mov.b32 %r87, {low,low};}

	// end inline asm
	mov.f32 	%f26, 0f00000000;
	// begin inline asm
	{  cvt.rn.f16.f32 %rs19, %f26;}

	// end inline asm
	setp.ge.s32 	%p2, %r321, %r83;
	@%p2 bra 	$L__BB6_87;
	mov.u32 	%r4, %ctaid.x;
	add.s64 	%rd5, %rd4, 4;
	mov.u32 	%r88, %tid.y;
	add.s32 	%r89, %r1, %r88;
	mov.u32 	%r90, %tid.z;
	or.b32  	%r5, %r89, %r90;
	mov.u32 	%r91, %nctaid.x;
	mov.u32 	%r92, %nctaid.y;
	mul.lo.s32 	%r93, %r91, %r92;
	mov.u32 	%r94, %nctaid.z;
	mul.lo.s32 	%r95, %r93, %r94;
	mov.u32 	%r96, %ctaid.y;
	add.s32 	%r97, %r4, %r96;
	mov.u32 	%r98, %ctaid.z;
	neg.s32 	%r99, %r98;
	setp.eq.s32 	%p3, %r97, %r99;
	sub.s32 	%r100, -2147483647, %r95;
	selp.b32 	%r6, %r100, 1, %p3;
	add.s32 	%r7, %r80, %r1;
	add.s32 	%r8, %r81, %r80;
	add.s32 	%r9, %r83, %r80;
	not.b32 	%r101, %r2;
	add.s32 	%r10, %r84, %r101;
	shr.u32 	%r102, %r10, 5;
	add.s32 	%r103, %r102, 1;
	and.b32  	%r11, %r103, 15;
	and.b32  	%r12, %r103, 7;
	add.s32 	%r13, %r7, 256;
	max.s32 	%r104, %r13, %r8;
	not.b32 	%r105, %r1;
	add.s32 	%r106, %r104, %r105;
	sub.s32 	%r14, %r106, %r80;
	and.b32  	%r15, %r103, 3;
	and.b32  	%r16, %r14, 768;
	mul.wide.s32 	%rd6, %r7, %r79;
	mul.wide.s32 	%rd7, %r13, %r79;
	add.s32 	%r17, %r7, 512;
	mul.wide.s32 	%rd8, %r17, %r79;
	mul.wide.u32 	%rd42, %r2, 2;
	add.s64 	%rd43, %rd42, %rd2;
	add.s64 	%rd9, %rd43, 512;
	cvta.to.global.u64 	%rd10, %rd35;
$L__BB6_2:
	add.s32 	%r19, %r321, %r80;
	setp.ge.s32 	%p4, %r19, %r78;
	@%p4 bra 	$L__BB6_87;
	cvt.s64.s32 	%rd11, %r19;
	mul.wide.s32 	%rd12, %r19, %r79;
	shl.b32 	%r108, %r1, 1;
	shl.b32 	%r109, %r4, 9;
	add.s32 	%r110, %r108, %r109;
	add.s32 	%r20, %r110, %r19;
	add.s32 	%r21, %r20, 1;
	setp.ge.s32 	%p5, %r20, %r78;
	mov.f32 	%f132, 0f00000000;
	mov.u32 	%r322, %r19;
	@%p5 bra 	$L__BB6_8;
	setp.ge.s32 	%p6, %r21, %r78;
	and.b32  	%r111, %r19, 1;
	setp.eq.b32 	%p7, %r111, 1;
	or.pred  	%p8, %p7, %p6;
	@%p8 bra 	$L__BB6_6;
	cvt.s64.s32 	%rd47, %r20;
	add.s64 	%rd48, %rd12, %rd47;
	shl.b64 	%rd49, %rd48, 1;
	add.s64 	%rd50, %rd3, %rd49;
	ld.global.u32 	%r112, [%rd50];
	// begin inline asm
	{.reg .f16 low,high;
  mov.b32 {low,high},%r112;
  cvt.f32.f16 %f32, low;}

	// end inline asm
	// begin inline asm
	{.reg .f16 low,high;
  mov.b32 {low,high},%r112;
  cvt.f32.f16 %f33, high;}

	// end inline asm
	abs.f32 	%f34, %f32;
	abs.f32 	%f35, %f33;
	setp.gt.f32 	%p12, %f34, 0f00000000;
	max.f32 	%f36, %f34, 0f00000000;
	selp.b32 	%r114, %r20, %r19, %p12;
	setp.gt.f32 	%p13, %f35, %f36;
	selp.f32 	%f132, %f35, %f36, %p13;
	selp.b32 	%r322, %r21, %r114, %p13;
	bra.uni 	$L__BB6_8;
$L__BB6_6:
	cvt.s64.s32 	%rd44, %r20;
	add.s64 	%rd45, %rd12, %rd44;
	shl.b64 	%rd46, %rd45, 1;
	add.s64 	%rd13, %rd3, %rd46;
	ld.global.u16 	%rs20, [%rd13];
	// begin inline asm
	{  cvt.f32.f16 %f28, %rs20;}

	// end inline asm
	abs.f32 	%f29, %f28;
	setp.gt.f32 	%p10, %f29, 0f00000000;
	max.f32 	%f132, %f29, 0f00000000;
	selp.b32 	%r322, %r20, %r19, %p10;
	@%p6 bra 	$L__BB6_8;
	ld.global.u16 	%rs21, [%rd13+2];
	// begin inline asm
	{  cvt.f32.f16 %f30, %rs21;}

	// end inline asm
	abs.f32 	%f31, %f30;
	setp.gt.f32 	%p11, %f31, %f132;
	selp.f32 	%f132, %f31, %f132, %p11;
	selp.b32 	%r322, %r21, %r322, %p11;
$L__BB6_8:
	setp.ne.s32 	%p14, %r2, 0;
	mov.b32 	%r115, %f132;
	shfl.sync.down.b32	%r116|%p15, %r115, 16, 31, -1;
	mov.b32 	%f37, %r116;
	shfl.sync.down.b32	%r117|%p16, %r322, 16, 31, -1;
	setp.lt.f32 	%p17, %f132, %f37;
	selp.f32 	%f38, %f37, %f132, %p17;
	selp.b32 	%r118, %r117, %r322, %p17;
	mov.b32 	%r119, %f38;
	shfl.sync.down.b32	%r120|%p18, %r119, 8, 31, -1;
	mov.b32 	%f39, %r120;
	shfl.sync.down.b32	%r121|%p19, %r118, 8, 31, -1;
	setp.lt.f32 	%p20, %f38, %f39;
	selp.f32 	%f40, %f39, %f38, %p20;
	selp.b32 	%r122, %r121, %r118, %p20;
	mov.b32 	%r123, %f40;
	shfl.sync.down.b32	%r124|%p21, %r123, 4, 31, -1;
	mov.b32 	%f41, %r124;
	shfl.sync.down.b32	%r125|%p22, %r122, 4, 31, -1;
	setp.lt.f32 	%p23, %f40, %f41;
	selp.f32 	%f42, %f41, %f40, %p23;
	selp.b32 	%r126, %r125, %r122, %p23;
	mov.b32 	%r127, %f42;
	shfl.sync.down.b32	%r128|%p24, %r127, 2, 31, -1;
	mov.b32 	%f43, %r128;
	shfl.sync.down.b32	%r129|%p25, %r126, 2, 31, -1;
	setp.lt.f32 	%p26, %f42, %f43;
	selp.f32 	%f44, %f43, %f42, %p26;
	selp.b32 	%r130, %r129, %r126, %p26;
	mov.b32 	%r131, %f44;
	shfl.sync.down.b32	%r132|%p27, %r131, 1, 31, -1;
	mov.b32 	%f45, %r132;
	shfl.sync.down.b32	%r133|%p28, %r130, 1, 31, -1;
	setp.lt.f32 	%p29, %f44, %f45;
	selp.f32 	%f5, %f45, %f44, %p29;
	selp.b32 	%r26, %r133, %r130, %p29;
	@%p14 bra 	$L__BB6_10;
	shr.u32 	%r134, %r1, 3;
	and.b32  	%r135, %r134, 124;
	mov.u32 	%r136, _ZZ34panel_getf2_microblock_coop_kernelP6__halfiiiiiiS0_PiiS1_E12s_warp_val_f;
	add.s32 	%r137, %r136, %r135;
	st.shared.f32 	[%r137], %f5;
	mov.u32 	%r138, _ZZ34panel_getf2_microblock_coop_kernelP6__halfiiiiiiS0_PiiS1_E10s_warp_idx;
	add.s32 	%r139, %r138, %r135;
	st.shared.u32 	[%r139], %r26;
$L__BB6_10:
	setp.gt.u32 	%p30, %r1, 31;
	bar.sync 	0;
	@%p30 bra 	$L__BB6_15;
	setp.gt.u32 	%p31, %r2, 7;
	mov.f32 	%f133, 0f00000000;
	mov.u32 	%r323, %r19;
	@%p31 bra 	$L__BB6_13;
	shl.b32 	%r140, %r2, 2;
	mov.u32 	%r141, _ZZ34panel_getf2_microblock_coop_kernelP6__halfiiiiiiS0_PiiS1_E12s_warp_val_f;
	add.s32 	%r142, %r141, %r140;
	ld.shared.f32 	%f133, [%r142];
	mov.u32 	%r143, _ZZ34panel_getf2_microblock_coop_kernelP6__halfiiiiiiS0_PiiS1_E10s_warp_idx;
	add.s32 	%r144, %r143, %r140;
	ld.shared.u32 	%r323, [%r144];
$L__BB6_13:
	setp.ne.s32 	%p32, %r2, 0;
	mov.b32 	%r145, %f133;
	shfl.sync.down.b32	%r146|%p33, %r145, 16, 31, -1;
	mov.b32 	%f47, %r146;
	shfl.sync.down.b32	%r147|%p34, %r323, 16, 31, -1;
	setp.lt.f32 	%p35, %f133, %f47;
	selp.f32 	%f48, %f47, %f133, %p35;
	selp.b32 	%r148, %r147, %r323, %p35;
	mov.b32 	%r149, %f48;
	shfl.sync.down.b32	%r150|%p36, %r149, 8, 31, -1;
	mov.b32 	%f49, %r150;
	shfl.sync.down.b32	%r151|%p37, %r148, 8, 31, -1;
	setp.lt.f32 	%p38, %f48, %f49;
	selp.f32 	%f50, %f49, %f48, %p38;
	selp.b32 	%r152, %r151, %r148, %p38;
	mov.b32 	%r153, %f50;
	shfl.sync.down.b32	%r154|%p39, %r153, 4, 31, -1;
	mov.b32 	%f51, %r154;
	shfl.sync.down.b32	%r155|%p40, %r152, 4, 31, -1;
	setp.lt.f32 	%p41, %f50, %f51;
	selp.f32 	%f52, %f51, %f50, %p41;
	selp.b32 	%r156, %r155, %r152, %p41;
	mov.b32 	%r157, %f52;
	shfl.sync.down.b32	%r158|%p42, %r157, 2, 31, -1;
	mov.b32 	%f53, %r158;
	shfl.sync.down.b32	%r159|%p43, %r156, 2, 31, -1;
	setp.lt.f32 	%p44, %f52, %f53;
	selp.f32 	%f54, %f53, %f52, %p44;
	selp.b32 	%r160, %r159, %r156, %p44;
	mov.b32 	%r161, %f54;
	shfl.sync.down.b32	%r162|%p45, %r161, 1, 31, -1;
	mov.b32 	%f55, %r162;
	shfl.sync.down.b32	%r163|%p46, %r160, 1, 31, -1;
	setp.lt.f32 	%p47, %f54, %f55;
	selp.f32 	%f8, %f55, %f54, %p47;
	selp.b32 	%r29, %r163, %r160, %p47;
	@%p32 bra 	$L__BB6_15;
	// begin inline asm
	{  cvt.rn.f16.f32 %rs22, %f8;}

	// end inline asm
	mul.wide.u32 	%rd51, %r4, 2;
	add.s64 	%rd52, %rd2, %rd51;
	st.global.u16 	[%rd52], %rs22;
	mul.wide.u32 	%rd53, %r4, 4;
	add.s64 	%rd54, %rd1, %rd53;
	st.global.u32 	[%rd54], %r29;
$L__BB6_15:
	setp.ne.s64 	%p48, %rd4, 0;
	@%p48 bra 	$L__BB6_17;
	// begin inline asm
	trap;
	// end inline asm
$L__BB6_17:
	setp.ne.s32 	%p49, %r5, 0;
	barrier.sync 	0;
	@%p49 bra 	$L__BB6_20;
	// begin inline asm
	atom.add.release.gpu.u32 %r164,[%rd5],%r6;
	// end inline asm
$L__BB6_19:
	// begin inline asm
	ld.acquire.gpu.u32 %r166,[%rd5];
	// end inline asm
	xor.b32  	%r167, %r166, %r164;
	setp.gt.s32 	%p50, %r167, -1;
	@%p50 bra 	$L__BB6_19;
$L__BB6_20:
	setp.ne.s32 	%p51, %r4, 0;
	barrier.sync 	0;
	@%p51 bra 	$L__BB6_45;
	setp.gt.u32 	%p52, %r1, 31;
	@%p52 bra 	$L__BB6_38;
	setp.ge.s32 	%p53, %r2, %r84;
	mov.f32 	%f141, 0f00000000;
	mov.u32 	%r336, %r19;
	@%p53 bra 	$L__BB6_36;
	setp.lt.u32 	%p54, %r10, 480;
	mov.f32 	%f141, 0f00000000;
	mov.u32 	%r334, %r2;
	mov.u32 	%r336, %r19;
	@%p54 bra 	$L__BB6_26;
	and.b32  	%r169, %r1, 31;
	mul.wide.u32 	%rd57, %r169, 4;
	add.s64 	%rd58, %rd57, %rd1;
	add.s64 	%rd140, %rd58, 1024;
	shr.u32 	%r170, %r10, 5;
	add.s32 	%r171, %r170, 1;
	and.b32  	%r172, %r171, 268435440;
	neg.s32 	%r333, %r172;
	mov.f32 	%f141, 0f00000000;
	mov.u64 	%rd141, %rd9;
	mov.u32 	%r334, %r2;
	mov.u32 	%r336, %r19;
$L__BB6_25:
	.pragma "nounroll";
	ld.global.u16 	%rs23, [%rd141+-512];
	// begin inline asm
	{  cvt.f32.f16 %f61, %rs23;}

	// end inline asm
	ld.global.u32 	%r173, [%rd140+-1024];
	setp.gt.f32 	%p55, %f61, %f141;
	selp.f32 	%f77, %f61, %f141, %p55;
	selp.b32 	%r174, %r173, %r336, %p55;
	ld.global.u16 	%rs24, [%rd141+-448];
	// begin inline asm
	{  cvt.f32.f16 %f62, %rs24;}

	// end inline asm
	ld.global.u32 	%r175, [%rd140+-896];
	setp.gt.f32 	%p56, %f62, %f77;
	selp.f32 	%f78, %f62, %f77, %p56;
	selp.b32 	%r176, %r175, %r174, %p56;
	ld.global.u16 	%rs25, [%rd141+-384];
	// begin inline asm
	{  cvt.f32.f16 %f63, %rs25;}

	// end inline asm
	ld.global.u32 	%r177, [%rd140+-768];
	setp.gt.f32 	%p57, %f63, %f78;
	selp.f32 	%f79, %f63, %f78, %p57;
	selp.b32 	%r178, %r177, %r176, %p57;
	ld.global.u16 	%rs26, [%rd141+-320];
	// begin inline asm
	{  cvt.f32.f16 %f64, %rs26;}

	// end inline asm
	ld.global.u32 	%r179, [%rd140+-640];
	setp.gt.f32 	%p58, %f64, %f79;
	selp.f32 	%f80, %f64, %f79, %p58;
	selp.b32 	%r180, %r179, %r178, %p58;
	ld.global.u16 	%rs27, [%rd141+-256];
	// begin inline asm
	{  cvt.f32.f16 %f65, %rs27;}

	// end inline asm
	ld.global.u32 	%r181, [%rd140+-512];
	setp.gt.f32 	%p59, %f65, %f80;
	selp.f32 	%f81, %f65, %f80, %p59;
	selp.b32 	%r182, %r181, %r180, %p59;
	ld.global.u16 	%rs28, [%rd141+-192];
	// begin inline asm
	{  cvt.f32.f16 %f66, %rs28;}

	// end inline asm
	ld.global.u32 	%r183, [%rd140+-384];
	setp.gt.f32 	%p60, %f66, %f81;
	selp.f32 	%f82, %f66, %f81, %p60;
	selp.b32 	%r184, %r183, %r182, %p60;
	ld.global.u16 	%rs29, [%rd141+-128];
	// begin inline asm
	{  cvt.f32.f16 %f67, %rs29;}

	// end inline asm
	ld.global.u32 	%r185, [%rd140+-256];
	setp.gt.f32 	%p61, %f67, %f82;
	selp.f32 	%f83, %f67, %f82, %p61;
	selp.b32 	%r186, %r185, %r184, %p61;
	ld.global.u16 	%rs30, [%rd141+-64];
	// begin inline asm
	{  cvt.f32.f16 %f68, %rs30;}

	// end inline asm
	ld.global.u32 	%r187, [%rd140+-128];
	setp.gt.f32 	%p62, %f68, %f83;
	selp.f32 	%f84, %f68, %f83, %p62;
	selp.b32 	%r188, %r187, %r186, %p62;
	ld.global.u16 	%rs31, [%rd141];
	// begin inline asm
	{  cvt.f32.f16 %f69, %rs31;}

	// end inline asm
	ld.global.u32 	%r189, [%rd140];
	setp.gt.f32 	%p63, %f69, %f84;
	selp.f32 	%f85, %f69, %f84, %p63;
	selp.b32 	%r190, %r189, %r188, %p63;
	ld.global.u16 	%rs32, [%rd141+64];
	// begin inline asm
	{  cvt.f32.f16 %f70, %rs32;}

	// end inline asm
	ld.global.u32 	%r191, [%rd140+128];
	setp.gt.f32 	%p64, %f70, %f85;
	selp.f32 	%f86, %f70, %f85, %p64;
	selp.b32 	%r192, %r191, %r190, %p64;
	ld.global.u16 	%rs33, [%rd141+128];
	// begin inline asm
	{  cvt.f32.f16 %f71, %rs33;}

	// end inline asm
	ld.global.u32 	%r193, [%rd140+256];
	setp.gt.f32 	%p65, %f71, %f86;
	selp.f32 	%f87, %f71, %f86, %p65;
	selp.b32 	%r194, %r193, %r192, %p65;
	ld.global.u16 	%rs34, [%rd141+192];
	// begin inline asm
	{  cvt.f32.f16 %f72, %rs34;}

	// end inline asm
	ld.global.u32 	%r195, [%rd140+384];
	setp.gt.f32 	%p66, %f72, %f87;
	selp.f32 	%f88, %f72, %f87, %p66;
	selp.b32 	%r196, %r195, %r194, %p66;
	ld.global.u16 	%rs35, [%rd141+256];
	// begin inline asm
	{  cvt.f32.f16 %f73, %rs35;}

	// end inline asm
	ld.global.u32 	%r197, [%rd140+512];
	setp.gt.f32 	%p67, %f73, %f88;
	selp.f32 	%f89, %f73, %f88, %p67;
	selp.b32 	%r198, %r197, %r196, %p67;
	ld.global.u16 	%rs36, [%rd141+320];
	// begin inline asm
	{  cvt.f32.f16 %f74, %rs36;}

	// end inline asm
	ld.global.u32 	%r199, [%rd140+640];
	setp.gt.f32 	%p68, %f74, %f89;
	selp.f32 	%f90, %f74, %f89, %p68;
	selp.b32 	%r200, %r199, %r198, %p68;
	ld.global.u16 	%rs37, [%rd141+384];
	// begin inline asm
	{  cvt.f32.f16 %f75, %rs37;}

	// end inline asm
	ld.global.u32 	%r201, [%rd140+768];
	setp.gt.f32 	%p69, %f75, %f90;
	selp.f32 	%f91, %f75, %f90, %p69;
	selp.b32 	%r202, %r201, %r200, %p69;
	ld.global.u16 	%rs38, [%rd141+448];
	// begin inline asm
	{  cvt.f32.f16 %f76, %rs38;}

	// end inline asm
	ld.global.u32 	%r203, [%rd140+896];
	setp.gt.f32 	%p70, %f76, %f91;
	selp.f32 	%f141, %f76, %f91, %p70;
	selp.b32 	%r336, %r203, %r202, %p70;
	add.s32 	%r334, %r334, 512;
	add.s32 	%r333, %r333, 16;
	add.s64 	%rd141, %rd141, 1024;
	add.s64 	%rd140, %rd140, 2048;
	setp.eq.s32 	%p71, %r333, 0;
	@%p71 bra 	$L__BB6_26;
	bra.uni 	$L__BB6_25;
$L__BB6_26:
	setp.eq.s32 	%p72, %r11, 0;
	@%p72 bra 	$L__BB6_36;
	add.s32 	%r205, %r11, -1;
	setp.lt.u32 	%p73, %r205, 7;
	@%p73 bra 	$L__BB6_29;
	mul.wide.u32 	%rd59, %r334, 2;
	add.s64 	%rd60, %rd2, %rd59;
	ld.global.u16 	%rs39, [%rd60];
	// begin inline asm
	{  cvt.f32.f16 %f93, %rs39;}

	// end inline asm
	mul.wide.u32 	%rd61, %r334, 4;
	add.s64 	%rd62, %rd1, %rd61;
	ld.global.u32 	%r206, [%rd62];
	setp.gt.f32 	%p74, %f93, %f141;
	selp.f32 	%f101, %f93, %f141, %p74;
	selp.b32 	%r207, %r206, %r336, %p74;
	ld.global.u16 	%rs40, [%rd60+64];
	// begin inline asm
	{  cvt.f32.f16 %f94, %rs40;}

	// end inline asm
	ld.global.u32 	%r208, [%rd62+128];
	setp.gt.f32 	%p75, %f94, %f101;
	selp.f32 	%f102, %f94, %f101, %p75;
	selp.b32 	%r209, %r208, %r207, %p75;
	ld.global.u16 	%rs41, [%rd60+128];
	// begin inline asm
	{  cvt.f32.f16 %f95, %rs41;}

	// end inline asm
	ld.global.u32 	%r210, [%rd62+256];
	setp.gt.f32 	%p76, %f95, %f102;
	selp.f32 	%f103, %f95, %f102, %p76;
	selp.b32 	%r211, %r210, %r209, %p76;
	ld.global.u16 	%rs42, [%rd60+192];
	// begin inline asm
	{  cvt.f32.f16 %f96, %rs42;}

	// end inline asm
	ld.global.u32 	%r212, [%rd62+384];
	setp.gt.f32 	%p77, %f96, %f103;
	selp.f32 	%f104, %f96, %f103, %p77;
	selp.b32 	%r213, %r212, %r211, %p77;
	ld.global.u16 	%rs43, [%rd60+256];
	// begin inline asm
	{  cvt.f32.f16 %f97, %rs43;}

	// end inline asm
	ld.global.u32 	%r214, [%rd62+512];
	setp.gt.f32 	%p78, %f97, %f104;
	selp.f32 	%f105, %f97, %f104, %p78;
	selp.b32 	%r215, %r214, %r213, %p78;
	ld.global.u16 	%rs44, [%rd60+320];
	// begin inline asm
	{  cvt.f32.f16 %f98, %rs44;}

	// end inline asm
	ld.global.u32 	%r216, [%rd62+640];
	setp.gt.f32 	%p79, %f98, %f105;
	selp.f32 	%f106, %f98, %f105, %p79;
	selp.b32 	%r217, %r216, %r215, %p79;
	ld.global.u16 	%rs45, [%rd60+384];
	// begin inline asm
	{  cvt.f32.f16 %f99, %rs45;}

	// end inline asm
	ld.global.u32 	%r218, [%rd62+768];
	setp.gt.f32 	%p80, %f99, %f106;
	selp.f32 	%f107, %f99, %f106, %p80;
	selp.b32 	%r219, %r218, %r217, %p80;
	ld.global.u16 	%rs46, [%rd60+448];
	// begin inline asm
	{  cvt.f32.f16 %f100, %rs46;}

	// end inline asm
	ld.global.u32 	%r220, [%rd62+896];
	setp.gt.f32 	%p81, %f100, %f107;
	selp.f32 	%f141, %f100, %f107, %p81;
	selp.b32 	%r336, %r220, %r219, %p81;
	add.s32 	%r334, %r334, 256;
$L__BB6_29:
	setp.eq.s32 	%p82, %r12, 0;
	@%p82 bra 	$L__BB6_36;
	add.s32 	%r222, %r12, -1;
	setp.lt.u32 	%p83, %r222, 3;
	@%p83 bra 	$L__BB6_32;
	mul.wide.u32 	%rd63, %r334, 2;
	add.s64 	%rd64, %rd2, %rd63;
	ld.global.u16 	%rs47, [%rd64];
	// begin inline asm
	{  cvt.f32.f16 %f109, %rs47;}

	// end inline asm
	mul.wide.u32 	%rd65, %r334, 4;
	add.s64 	%rd66, %rd1, %rd65;
	ld.global.u32 	%r223, [%rd66];
	setp.gt.f32 	%p84, %f109, %f141;
	selp.f32 	%f113, %f109, %f141, %p84;
	selp.b32 	%r224, %r223, %r336, %p84;
	ld.global.u16 	%rs48, [%rd64+64];
	// begin inline asm
	{  cvt.f32.f16 %f110, %rs48;}

	// end inline asm
	ld.global.u32 	%r225, [%rd66+128];
	setp.gt.f32 	%p85, %f110, %f113;
	selp.f32 	%f114, %f110, %f113, %p85;
	selp.b32 	%r226, %r225, %r224, %p85;
	ld.global.u16 	%rs49, [%rd64+128];
	// begin inline asm
	{  cvt.f32.f16 %f111, %rs49;}

	// end inline asm
	ld.global.u32 	%r227, [%rd66+256];
	setp.gt.f32 	%p86, %f111, %f114;
	selp.f32 	%f115, %f111, %f114, %p86;
	selp.b32 	%r228, %r227, %r226, %p86;
	ld.global.u16 	%rs50, [%rd64+192];
	// begin inline asm
	{  cvt.f32.f16 %f112, %rs50;}

	// end inline asm
	ld.global.u32 	%r229, [%rd66+384];
	setp.gt.f32 	%p87, %f112, %f115;
	selp.f32 	%f141, %f112, %f115, %p87;
	selp.b32 	%r336, %r229, %r228, %p87;
	add.s32 	%r334, %r334, 128;
$L__BB6_32:
	setp.eq.s32 	%p88, %r15, 0;
	@%p88 bra 	$L__BB6_36;
	setp.eq.s32 	%p89, %r15, 1;
	mul.wide.u32 	%rd67, %r334, 2;
	add.s64 	%rd15, %rd2, %rd67;
	ld.global.u16 	%rs51, [%rd15];
	// begin inline asm
	{  cvt.f32.f16 %f116, %rs51;}

	// end inline asm
	mul.wide.u32 	%rd68, %r334, 4;
	add.s64 	%rd16, %rd1, %rd68;
	ld.global.u32 	%r230, [%rd16];
	setp.gt.f32 	%p90, %f116, %f141;
	selp.f32 	%f141, %f116, %f141, %p90;
	selp.b32 	%r336, %r230, %r336, %p90;
	@%p89 bra 	$L__BB6_36;
	setp.eq.s32 	%p91, %r15, 2;
	ld.global.u16 	%rs52, [%rd15+64];
	// begin inline asm
	{  cvt.f32.f16 %f117, %rs52;}

	// end inline asm
	ld.global.u32 	%r231, [%rd16+128];
	setp.gt.f32 	%p92, %f117, %f141;
	selp.f32 	%f141, %f117, %f141, %p92;
	selp.b32 	%r336, %r231, %r336, %p92;
	@%p91 bra 	$L__BB6_36;
	ld.global.u16 	%rs53, [%rd15+128];
	// begin inline asm
	{  cvt.f32.f16 %f118, %rs53;}

	// end inline asm
	ld.global.u32 	%r232, [%rd16+256];
	setp.gt.f32 	%p93, %f118, %f141;
	selp.f32 	%f141, %f118, %f141, %p93;
	selp.b32 	%r336, %r232, %r336, %p93;
$L__BB6_36:
	setp.ne.s32 	%p94, %r2, 0;
	mov.b32 	%r233, %f141;
	shfl.sync.down.b32	%r234|%p95, %r233, 16, 31, -1;
	mov.b32 	%f119, %r234;
	shfl.sync.down.b32	%r235|%p96, %r336, 16, 31, -1;
	setp.lt.f32 	%p97, %f141, %f119;
	selp.f32 	%f120, %f119, %f141, %p97;
	selp.b32 	%r236, %r235, %r336, %p97;
	mov.b32 	%r237, %f120;
	shfl.sync.down.b32	%r238|%p98, %r237, 8, 31, -1;
	mov.b32 	%f121, %r238;
	shfl.sync.down.b32	%r239|%p99, %r236, 8, 31, -1;
	setp.lt.f32 	%p100, %f120, %f121;
	selp.f32 	%f122, %f121, %f120, %p100;
	selp.b32 	%r240, %r239, %r236, %p100;
	mov.b32 	%r241, %f122;
	shfl.sync.down.b32	%r242|%p101, %r241, 4, 31, -1;
	mov.b32 	%f123, %r242;
	shfl.sync.down.b32	%r243|%p102, %r240, 4, 31, -1;
	setp.lt.f32 	%p103, %f122, %f123;
	selp.f32 	%f124, %f123, %f122, %p103;
	selp.b32 	%r244, %r243, %r240, %p103;
	mov.b32 	%r245, %f124;
	shfl.sync.down.b32	%r246|%p104, %r245, 2, 31, -1;
	mov.b32 	%f125, %r246;
	shfl.sync.down.b32	%r247|%p105, %r244, 2, 31, -1;
	setp.lt.f32 	%p106, %f124, %f125;
	selp.f32 	%f126, %f125, %f124, %p106;
	selp.b32 	%r248, %r247, %r244, %p106;
	mov.b32 	%r249, %f126;
	shfl.sync.down.b32	%r250|%p107, %r249, 1, 31, -1;
	mov.b32 	%f127, %r250;
	shfl.sync.down.b32	%r251|%p108, %r248, 1, 31, -1;
	setp.lt.f32 	%p109, %f126, %f127;
	selp.b32 	%r55, %r251, %r248, %p109;
	@%p94 bra 	$L__BB6_38;
	st.shared.u32 	[_ZZ34panel_getf2_microblock_coop_kernelP6__halfiiiiiiS0_PiiS1_E9s_piv_row], %r55;
	add.s32 	%r252, %r55, 1;
	shl.b64 	%rd69, %rd11, 2;
	add.s64 	%rd70, %rd10, %rd69;
	st.global.u32 	[%rd70], %r252;
$L__BB6_38:
	setp.ge.s32 	%p110, %r1, %r81;
	bar.sync 	0;
	ld.shared.u32 	%r253, [_ZZ34panel_getf2_microblock_coop_kernelP6__halfiiiiiiS0_PiiS1_E9s_piv_row];
	cvt.s64.s32 	%rd21, %r253;
	setp.eq.s32 	%p111, %r253, %r19;
	or.pred  	%p112, %p111, %p110;
	@%p112 bra 	$L__BB6_45;
	setp.eq.s32 	%p113, %r16, 768;
	mov.u32 	%r337, %r7;
	@%p113 bra 	$L__BB6_43;
	setp.eq.s32 	%p114, %r16, 0;
	add.s64 	%rd71, %rd6, %rd11;
	shl.b64 	%rd72, %rd71, 1;
	add.s64 	%rd73, %rd3, %rd72;
	ld.global.u16 	%rs54, [%rd73];
	add.s64 	%rd74, %rd6, %rd21;
	shl.b64 	%rd75, %rd74, 1;
	add.s64 	%rd76, %rd3, %rd75;
	ld.global.u16 	%rs55, [%rd76];
	st.global.u16 	[%rd73], %rs55;
	st.global.u16 	[%rd76], %rs54;
	mov.u32 	%r337, %r13;
	@%p114 bra 	$L__BB6_43;
	setp.eq.s32 	%p115, %r16, 256;
	add.s64 	%rd77, %rd7, %rd11;
	shl.b64 	%rd78, %rd77, 1;
	add.s64 	%rd79, %rd3, %rd78;
	ld.global.u16 	%rs56, [%rd79];
	add.s64 	%rd80, %rd7, %rd21;
	shl.b64 	%rd81, %rd80, 1;
	add.s64 	%rd82, %rd3, %rd81;
	ld.global.u16 	%rs57, [%rd82];
	st.global.u16 	[%rd79], %rs57;
	st.global.u16 	[%rd82], %rs56;
	mov.u32 	%r337, %r17;
	@%p115 bra 	$L__BB6_43;
	add.s32 	%r337, %r7, 768;
	add.s64 	%rd83, %rd8, %rd11;
	shl.b64 	%rd84, %rd83, 1;
	add.s64 	%rd85, %rd3, %rd84;
	ld.global.u16 	%rs58, [%rd85];
	add.s64 	%rd86, %rd8, %rd21;
	shl.b64 	%rd87, %rd86, 1;
	add.s64 	%rd88, %rd3, %rd87;
	ld.global.u16 	%rs59, [%rd88];
	st.global.u16 	[%rd85], %rs59;
	st.global.u16 	[%rd88], %rs58;
$L__BB6_43:
	setp.lt.u32 	%p116, %r14, 768;
	@%p116 bra 	$L__BB6_45;
$L__BB6_44:
	mul.wide.s32 	%rd89, %r337, %r79;
	add.s64 	%rd90, %rd89, %rd11;
	shl.b64 	%rd91, %rd90, 1;
	add.s64 	%rd92, %rd3, %rd91;
	ld.global.u16 	%rs60, [%rd92];
	add.s64 	%rd93, %rd89, %rd21;
	shl.b64 	%rd94, %rd93, 1;
	add.s64 	%rd95, %rd3, %rd94;
	ld.global.u16 	%rs61, [%rd95];
	st.global.u16 	[%rd92], %rs61;
	st.global.u16 	[%rd95], %rs60;
	add.s32 	%r254, %r337, 256;
	mul.wide.s32 	%rd96, %r254, %r79;
	add.s64 	%rd97, %rd96, %rd11;
	shl.b64 	%rd98, %rd97, 1;
	add.s64 	%rd99, %rd3, %rd98;
	ld.global.u16 	%rs62, [%rd99];
	add.s64 	%rd100, %rd96, %rd21;
	shl.b64 	%rd101, %rd100, 1;
	add.s64 	%rd102, %rd3, %rd101;
	ld.global.u16 	%rs63, [%rd102];
	st.global.u16 	[%rd99], %rs63;
	st.global.u16 	[%rd102], %rs62;
	add.s32 	%r255, %r337, 512;
	mul.wide.s32 	%rd103, %r255, %r79;
	add.s64 	%rd104, %rd103, %rd11;
	shl.b64 	%rd105, %rd104, 1;
	add.s64 	%rd106, %rd3, %rd105;
	ld.global.u16 	%rs64, [%rd106];
	add.s64 	%rd107, %rd103, %rd21;
	shl.b64 	%rd108, %rd107, 1;
	add.s64 	%rd109, %rd3, %rd108;
	ld.global.u16 	%rs65, [%rd109];
	st.global.u16 	[%rd106], %rs65;
	st.global.u16 	[%rd109], %rs64;
	add.s32 	%r256, %r337, 768;
	mul.wide.s32 	%rd110, %r256, %r79;
	add.s64 	%rd111, %rd110, %rd11;
	shl.b64 	%rd112, %rd111, 1;
	add.s64 	%rd113, %rd3, %rd112;
	ld.global.u16 	%rs66, [%rd113];
	add.s64 	%rd114, %rd110, %rd21;
	shl.b64 	%rd115, %rd114, 1;
	add.s64 	%rd116, %rd3, %rd115;
	ld.global.u16 	%rs67, [%rd116];
	st.global.u16 	[%rd113], %rs67;
	st.global.u16 	[%rd116], %rs66;
	add.s32 	%r337, %r337, 1024;
	setp.lt.s32 	%p117, %r337, %r8;
	@%p117 bra 	$L__BB6_44;
$L__BB6_45:
	setp.ne.s64 	%p118, %rd4, 0;
	@%p118 bra 	$L__BB6_47;
	// begin inline asm
	trap;
	// end inline asm
$L__BB6_47:
	setp.ne.s32 	%p119, %r5, 0;
	barrier.sync 	0;
	@%p119 bra 	$L__BB6_50;
	// begin inline asm
	atom.add.release.gpu.u32 %r257,[%rd5],%r6;
	// end inline asm
$L__BB6_49:
	// begin inline asm
	ld.acquire.gpu.u32 %r259,[%rd5];
	// end inline asm
	xor.b32  	%r260, %r259, %r257;
	setp.gt.s32 	%p120, %r260, -1;
	@%p120 bra 	$L__BB6_49;
$L__BB6_50:
	barrier.sync 	0;
	add.s64 	%rd119, %rd12, %rd11;
	shl.b64 	%rd120, %rd119, 1;
	add.s64 	%rd121, %rd3, %rd120;
	ld.global.u16 	%rs2, [%rd121];
	// begin inline asm
	{ .reg .pred __$temp3;
  setp.eq.f16  __$temp3, %rs2, %rs19;
  selp.u16 %rs68, 1, 0, __$temp3;}
	// end inline asm
	setp.ne.s16 	%p121, %rs68, 0;
	mov.f32 	%f142, 0f00000000;
	@%p121 bra 	$L__BB6_52;
	// begin inline asm
	{  cvt.f32.f16 %f129, %rs2;}

	// end inline asm
	mov.f32 	%f130, 0f3F800000;
	div.approx.f32 	%f142, %f130, %f129;
$L__BB6_52:
	// begin inline asm
	{  cvt.rn.f16.f32 %rs72, %f142;}

	// end inline asm
	// begin inline asm
	{  mov.b32 %r261, {%rs72,%rs72};}

	// end inline asm
	add.s32 	%r62, %r19, 1;
	not.b32 	%r262, %r19;
	add.s32 	%r63, %r9, %r262;
	max.s32 	%r263, %r63, 0;
	min.s32 	%r64, %r263, 32;
	setp.ge.u32 	%p122, %r1, %r64;
	@%p122 bra 	$L__BB6_54;
	add.s32 	%r268, %r62, %r1;
	mul.wide.s32 	%rd122, %r268, %r79;
	add.s64 	%rd123, %rd122, %rd11;
	shl.b64 	%rd124, %rd123, 1;
	add.s64 	%rd125, %rd3, %rd124;
	ld.global.u16 	%rs74, [%rd125];
	// begin inline asm
	{  mov.b32 %r264, {%rs74,%rs74};}

	// end inline asm
	// begin inline asm
	{mul.f16x2 %r265,%r264,%r87;
}
	// end inline asm
	shl.b32 	%r269, %r1, 2;
	mov.u32 	%r270, _ZZ34panel_getf2_microblock_coop_kernelP6__halfiiiiiiS0_PiiS1_E6sNegU2;
	add.s32 	%r271, %r270, %r269;
	st.shared.u32 	[%r271], %r265;
$L__BB6_54:
	bar.sync 	0;
	setp.ge.s32 	%p124, %r21, %r78;
	or.pred  	%p125, %p121, %p124;
	@%p125 bra 	$L__BB6_86;
	add.s32 	%r65, %r20, 2;
	setp.lt.s32 	%p126, %r65, %r78;
	and.b32  	%r272, %r19, 1;
	setp.eq.b32 	%p127, %r272, 1;
	and.pred  	%p1, %p127, %p126;
	cvt.s64.s32 	%rd22, %r21;
	add.s64 	%rd126, %rd12, %rd22;
	shl.b64 	%rd127, %rd126, 1;
	add.s64 	%rd23, %rd3, %rd127;
	not.pred 	%p128, %p1;
	@%p128 bra 	$L__BB6_57;
	ld.global.u32 	%r339, [%rd23];
	bra.uni 	$L__BB6_60;
$L__BB6_57:
	setp.ge.s32 	%p129, %r65, %r78;
	ld.global.u16 	%rs4, [%rd23];
	mov.u16 	%rs87, %rs19;
	@%p129 bra 	$L__BB6_59;
	ld.global.u16 	%rs87, [%rd23+2];
$L__BB6_59:
	// begin inline asm
	{  mov.b32 %r339, {%rs4,%rs87};}

	// end inline asm
$L__BB6_60:
	// begin inline asm
	{mul.f16x2 %r274,%r339,%r261;
}
	// end inline asm
	not.pred 	%p130, %p1;
	@%p130 bra 	$L__BB6_62;
	st.global.u32 	[%rd23], %r274;
	bra.uni 	$L__BB6_64;
$L__BB6_62:
	setp.ge.s32 	%p131, %r65, %r78;
	st.global.u16 	[%rd23], %r274;
	@%p131 bra 	$L__BB6_64;
	{ .reg .b16 tmp; mov.b32 {tmp, %rs77}, %r274; }
	st.global.u16 	[%rd23+2], %rs77;
$L__BB6_64:
	mul.wide.s32 	%rd143, %r62, %r79;
	@%p1 bra 	$L__BB6_81;
	setp.lt.s32 	%p132, %r63, 2;
	mov.b32 	%r343, 0;
	@%p132 bra 	$L__BB6_76;
	mov.b32 	%r342, 0;
$L__BB6_67:
	setp.ge.s32 	%p133, %r65, %r78;
	add.s64 	%rd128, %rd143, %rd22;
	shl.b64 	%rd129, %rd128, 1;
	add.s64 	%rd29, %rd3, %rd129;
	ld.global.u16 	%rs7, [%rd29];
	mov.u16 	%rs88, %rs19;
	@%p133 bra 	$L__BB6_69;
	ld.global.u16 	%rs88, [%rd29+2];
$L__BB6_69:
	// begin inline asm
	{  mov.b32 %r279, {%rs7,%rs88};}

	// end inline asm
	shl.b32 	%r284, %r342, 2;
	mov.u32 	%r285, _ZZ34panel_getf2_microblock_coop_kernelP6__halfiiiiiiS0_PiiS1_E6sNegU2;
	add.s32 	%r74, %r285, %r284;
	ld.shared.u32 	%r282, [%r74];
	// begin inline asm
	{fma.rn.f16x2 %r280,%r274,%r282,%r279;
}
	// end inline asm
	mov.b32 	{%rs80, %rs10}, %r280;
	st.global.u16 	[%rd29], %rs80;
	@%p133 bra 	$L__BB6_71;
	st.global.u16 	[%rd29+2], %rs10;
$L__BB6_71:
	mul.wide.s32 	%rd30, %r79, 2;
	add.s64 	%rd31, %rd29, %rd30;
	ld.global.u16 	%rs11, [%rd31];
	mov.u16 	%rs89, %rs19;
	@%p133 bra 	$L__BB6_73;
	ld.global.u16 	%rs89, [%rd31+2];
$L__BB6_73:
	// begin inline asm
	{  mov.b32 %r286, {%rs11,%rs89};}

	// end inline asm
	ld.shared.u32 	%r289, [%r74+4];
	// begin inline asm
	{fma.rn.f16x2 %r287,%r274,%r289,%r286;
}
	// end inline asm
	mov.b32 	{%rs83, %rs14}, %r287;
	st.global.u16 	[%rd31], %rs83;
	@%p133 bra 	$L__BB6_75;
	st.global.u16 	[%rd31+2], %rs14;
$L__BB6_75:
	add.s64 	%rd143, %rd143, %rd30;
	add.s32 	%r343, %r342, 2;
	add.s32 	%r291, %r342, 3;
	setp.lt.u32 	%p137, %r291, %r64;
	mov.u32 	%r342, %r343;
	@%p137 bra 	$L__BB6_67;
$L__BB6_76:
	setp.ge.u32 	%p138, %r343, %r64;
	@%p138 bra 	$L__BB6_86;
	setp.ge.s32 	%p139, %r65, %r78;
	add.s64 	%rd130, %rd143, %rd22;
	shl.b64 	%rd131, %rd130, 1;
	add.s64 	%rd34, %rd3, %rd131;
	ld.global.u16 	%rs15, [%rd34];
	mov.u16 	%rs90, %rs19;
	@%p139 bra 	$L__BB6_79;
	ld.global.u16 	%rs90, [%rd34+2];
$L__BB6_79:
	// begin inline asm
	{  mov.b32 %r292, {%rs15,%rs90};}

	// end inline asm
	shl.b32 	%r297, %r343, 2;
	mov.u32 	%r298, _ZZ34panel_getf2_microblock_coop_kernelP6__halfiiiiiiS0_PiiS1_E6sNegU2;
	add.s32 	%r299, %r298, %r297;
	ld.shared.u32 	%r295, [%r299];
	// begin inline asm
	{fma.rn.f16x2 %r293,%r274,%r295,%r292;
}
	// end inline asm
	mov.b32 	{%rs86, %rs18}, %r293;
	st.global.u16 	[%rd34], %rs86;
	@%p139 bra 	$L__BB6_86;
	st.global.u16 	[%rd34+2], %rs18;
	bra.uni 	$L__BB6_86;
$L__BB6_81:
	setp.lt.s32 	%p141, %r63, 2;
	mov.b32 	%r341, 0;
	@%p141 bra 	$L__BB6_84;
	mov.b32 	%r340, 0;
$L__BB6_83:
	add.s64 	%rd132, %rd143, %rd22;
	shl.b64 	%rd133, %rd132, 1;
	add.s64 	%rd134, %rd3, %rd133;
	ld.global.u32 	%r305, [%rd134];
	shl.b32 	%r310, %r340, 2;
	mov.u32 	%r311, _ZZ34panel_getf2_microblock_coop_kernelP6__halfiiiiiiS0_PiiS1_E6sNegU2;
	add.s32 	%r312, %r311, %r310;
	ld.shared.u32 	%r304, [%r312];
	// begin inline asm
	{fma.rn.f16x2 %r302,%r274,%r304,%r305;
}
	// end inline asm
	st.global.u32 	[%rd134], %r302;
	mul.wide.s32 	%rd135, %r79, 2;
	add.s64 	%rd136, %rd134, %rd135;
	ld.global.u32 	%r309, [%rd136];
	ld.shared.u32 	%r308, [%r312+4];
	// begin inline asm
	{fma.rn.f16x2 %r306,%r274,%r308,%r309;
}
	// end inline asm
	st.global.u32 	[%rd136], %r306;
	add.s64 	%rd143, %rd143, %rd135;
	add.s32 	%r341, %r340, 2;
	add.s32 	%r313, %r340, 3;
	setp.lt.u32 	%p142, %r313, %r64;
	mov.u32 	%r340, %r341;
	@%p142 bra 	$L__BB6_83;
$L__BB6_84:
	setp.ge.u32 	%p143, %r341, %r64;
	@%p143 bra 	$L__BB6_86;
	add.s64 	%rd137, %rd143, %rd22;
	shl.b64 	%rd138, %rd137, 1;
	add.s64 	%rd139, %rd3, %rd138;
	ld.global.u32 	%r317, [%rd139];
	shl.b32 	%r318, %r341, 2;
	mov.u32 	%r319, _ZZ34panel_getf2_microblock_coop_kernelP6__halfiiiiiiS0_PiiS1_E6sNegU2;
	add.s32 	%r320, %r319, %r318;
	ld.shared.u32 	%r316, [%r320];
	// begin inline asm
	{fma.rn.f16x2 %r314,%r274,%r316,%r317;
}
	// end inline asm
	st.global.u32 	[%rd139], %r314;
$L__BB6_86:
	add.s32 	%r321, %r321, 1;
	setp.ne.s32 	%p144, %r321, %r83;
	@%p144 bra 	$L__BB6_2;
$L__BB6_87:
	ret;

}
	// .globl	_Z26panel_trsm_u12_warp_kernelILi32EEvPK6__halfPS0_iiii
.visible .entry _Z26panel_trsm_u12_warp_kernelILi32EEvPK6__halfPS0_iiii(
	.param .u64 .ptr .align 1 _Z26panel_trsm_u12_warp_kernelILi32EEvPK6__halfPS0_iiii_param_0,
	.param .u64 .ptr .align 1 _Z26panel_trsm_u12_warp_kernelILi32EEvPK6__halfPS0_iiii_param_1,
	.param .u32 _Z26panel_trsm_u12_warp_kernelILi32EEvPK6__halfPS0_iiii_param_2,
	.param .u32 _Z26panel_trsm_u12_warp_kernelILi32EEvPK6__halfPS0_iiii_param_3,
	.param .u32 _Z26panel_trsm_u12_warp_kernelILi32EEvPK6__halfPS0_iiii_param_4,
	.param .u32 _Z26panel_trsm_u12_warp_kernelILi32EEvPK6__halfPS0_iiii_param_5
)
{
	.reg .pred 	%p<23>;
	.reg .b16 	%rs<66>;
	.reg .b32 	%r<88>;
	.reg .b32 	%f<132>;
	.reg .b64 	%rd<25>;
	// demoted variable
	.shared .align 2 .b8 _ZZ26panel_trsm_u12_warp_kernelILi32EEvPK6__halfPS0_iiiiE2sL[2048];
	ld.param.u64 	%rd5, [_Z26panel_trsm_u12_warp_kernelILi32EEvPK6__halfPS0_iiii_param_0];
	ld.param.u64 	%rd6, [_Z26panel_trsm_u12_warp_kernelILi32EEvPK6__halfPS0_iiii_param_1];
	ld.param.u32 	%r31, [_Z26panel_trsm_u12_warp_kernelILi32EEvPK6__halfPS0_iiii_param_2];
	ld.param.u32 	%r32, [_Z26panel_trsm_u12_warp_kernelILi32EEvPK6__halfPS0_iiii_param_3];
	ld.param.u32 	%r33, [_Z26panel_trsm_u12_warp_kernelILi32EEvPK6__halfPS0_iiii_param_4];
	ld.param.u32 	%r34, [_Z26panel_trsm_u12_warp_kernelILi32EEvPK6__halfPS0_iiii_param_5];
	mov.u32 	%r1, %tid.x;
	mul.lo.s32 	%r2, %r33, %r33;
	setp.ge.u32 	%p1, %r1, %r2;
	@%p1 bra 	$L__BB7_3;
	mov.u32 	%r3, %ntid.x;
	cvta.to.global.u64 	%rd1, %rd5;
	mov.u32 	%r80, %r1;
$L__BB7_2:
	div.s32 	%r35, %r80, %r33;
	mul.lo.s32 	%r36, %r35, %r33;
	sub.s32 	%r37, %r80, %r36;
	shl.b32 	%r38, %r35, 5;
	add.s32 	%r39, %r38, %r37;
	shl.b32 	%r40, %r39, 1;
	mov.u32 	%r41, _ZZ26panel_trsm_u12_warp_kernelILi32EEvPK6__halfPS0_iiiiE2sL;
	add.s32 	%r42, %r41, %r40;
	add.s32 	%r43, %r37, %r32;
	cvt.s64.s32 	%rd7, %r43;
	add.s32 	%r44, %r35, %r32;
	mul.wide.s32 	%rd8, %r44, %r31;
	add.s64 	%rd9, %rd8, %rd7;
	shl.b64 	%rd10, %rd9, 1;
	add.s64 	%rd11, %rd1, %rd10;
	ld.global.nc.u16 	%rs1, [%rd11];
	st.shared.u16 	[%r42], %rs1;
	add.s32 	%r80, %r80, %r3;
	setp.lt.s32 	%p2, %r80, %r2;
	@%p2 bra 	$L__BB7_2;
$L__BB7_3:
	bar.sync 	0;
	shr.u32 	%r45, %r1, 5;
	and.b32  	%r6, %r1, 31;
	mov.u32 	%r46, %ctaid.x;
	mov.u32 	%r47, %ntid.x;
	shr.u32 	%r48, %r47, 5;
	mad.lo.s32 	%r7, %r48, %r46, %r45;
	setp.ge.s32 	%p3, %r7, %r34;
	@%p3 bra 	$L__BB7_25;
	cvt.u64.u32 	%rd12, %r7;
	cvt.s64.s32 	%rd13, %r31;
	mul.lo.s64 	%rd14, %rd13, %rd12;
	cvta.to.global.u64 	%rd15, %rd6;
	shl.b64 	%rd16, %rd14, 1;
	add.s64 	%rd2, %rd15, %rd16;
	setp.lt.s32 	%p4, %r33, 1;
	@%p4 bra 	$L__BB7_25;
	not.b32 	%r8, %r6;
	shl.b32 	%r50, %r6, 6;
	mov.u32 	%r51, _ZZ26panel_trsm_u12_warp_kernelILi32EEvPK6__halfPS0_iiiiE2sL;
	add.s32 	%r52, %r50, %r51;
	add.s32 	%r9, %r52, 16384;
	mov.b32 	%r81, 0;
$L__BB7_6:
	setp.ne.s32 	%p5, %r6, 0;
	add.s32 	%r11, %r81, %r8;
	shr.u32 	%r53, %r11, 5;
	add.s32 	%r12, %r53, 1;
	and.b32  	%r13, %r12, 7;
	and.b32  	%r14, %r12, 15;
	mul.wide.u32 	%rd17, %r81, 2;
	add.s64 	%rd3, %rd2, %rd17;
	mov.f32 	%f123, 0f00000000;
	@%p5 bra 	$L__BB7_8;
	ld.global.u16 	%rs2, [%rd3];
	// begin inline asm
	{  cvt.f32.f16 %f123, %rs2;}

	// end inline asm
$L__BB7_8:
	setp.ge.u32 	%p6, %r6, %r81;
	mov.f32 	%f131, 0f00000000;
	@%p6 bra 	$L__BB7_22;
	setp.lt.u32 	%p7, %r11, 480;
	mov.f32 	%f131, 0f00000000;
	mov.u32 	%r87, %r6;
	@%p7 bra 	$L__BB7_12;
	and.b32  	%r54, %r12, 268435440;
	neg.s32 	%r86, %r54;
	shl.b32 	%r55, %r81, 1;
	add.s32 	%r85, %r9, %r55;
	mov.f32 	%f131, 0f00000000;
	mov.u32 	%r87, %r6;
$L__BB7_11:
	.pragma "nounroll";
	ld.shared.u16 	%rs3, [%r85+-16384];
	// begin inline asm
	{  cvt.f32.f16 %f24, %rs3;}

	// end inline asm
	mul.wide.u32 	%rd18, %r87, 2;
	add.s64 	%rd19, %rd2, %rd18;
	ld.global.u16 	%rs4, [%rd19];
	// begin inline asm
	{  cvt.f32.f16 %f25, %rs4;}

	// end inline asm
	fma.rn.f32 	%f56, %f24, %f25, %f131;
	ld.shared.u16 	%rs5, [%r85+-14336];
	// begin inline asm
	{  cvt.f32.f16 %f26, %rs5;}

	// end inline asm
	ld.global.u16 	%rs6, [%rd19+64];
	// begin inline asm
	{  cvt.f32.f16 %f27, %rs6;}

	// end inline asm
	fma.rn.f32 	%f57, %f26, %f27, %f56;
	ld.shared.u16 	%rs7, [%r85+-12288];
	// begin inline asm
	{  cvt.f32.f16 %f28, %rs7;}

	// end inline asm
	ld.global.u16 	%rs8, [%rd19+128];
	// begin inline asm
	{  cvt.f32.f16 %f29, %rs8;}

	// end inline asm
	fma.rn.f32 	%f58, %f28, %f29, %f57;
	ld.shared.u16 	%rs9, [%r85+-10240];
	// begin inline asm
	{  cvt.f32.f16 %f30, %rs9;}

	// end inline asm
	ld.global.u16 	%rs10, [%rd19+192];
	// begin inline asm
	{  cvt.f32.f16 %f31, %rs10;}

	// end inline asm
	fma.rn.f32 	%f59, %f30, %f31, %f58;
	ld.shared.u16 	%rs11, [%r85+-8192];
	// begin inline asm
	{  cvt.f32.f16 %f32, %rs11;}

	// end inline asm
	ld.global.u16 	%rs12, [%rd19+256];
	// begin inline asm
	{  cvt.f32.f16 %f33, %rs12;}

	// end inline asm
	fma.rn.f32 	%f60, %f32, %f33, %f59;
	ld.shared.u16 	%rs13, [%r85+-6144];
	// begin inline asm
	{  cvt.f32.f16 %f34, %rs13;}

	// end inline asm
	ld.global.u16 	%rs14, [%rd19+320];
	// begin inline asm
	{  cvt.f32.f16 %f35, %rs14;}

	// end inline asm
	fma.rn.f32 	%f61, %f34, %f35, %f60;
	ld.shared.u16 	%rs15, [%r85+-4096];
	// begin inline asm
	{  cvt.f32.f16 %f36, %rs15;}

	// end inline asm
	ld.global.u16 	%rs16, [%rd19+384];
	// begin inline asm
	{  cvt.f32.f16 %f37, %rs16;}

	// end inline asm
	fma.rn.f32 	%f62, %f36, %f37, %f61;
	ld.shared.u16 	%rs17, [%r85+-2048];
	// begin inline asm
	{  cvt.f32.f16 %f38, %rs17;}

	// end inline asm
	ld.global.u16 	%rs18, [%rd19+448];
	// begin inline asm
	{  cvt.f32.f16 %f39, %rs18;}

	// end inline asm
	fma.rn.f32 	%f63, %f38, %f39, %f62;
	ld.shared.u16 	%rs19, [%r85];
	// begin inline asm
	{  cvt.f32.f16 %f40, %rs19;}

	// end inline asm
	ld.global.u16 	%rs20, [%rd19+512];
	// begin inline asm
	{  cvt.f32.f16 %f41, %rs20;}

	// end inline asm
	fma.rn.f32 	%f64, %f40, %f41, %f63;
	ld.shared.u16 	%rs21, [%r85+2048];
	// begin inline asm
	{  cvt.f32.f16 %f42, %rs21;}

	// end inline asm
	ld.global.u16 	%rs22, [%rd19+576];
	// begin inline asm
	{  cvt.f32.f16 %f43, %rs22;}

	// end inline asm
	fma.rn.f32 	%f65, %f42, %f43, %f64;
	ld.shared.u16 	%rs23, [%r85+4096];
	// begin inline asm
	{  cvt.f32.f16 %f44, %rs23;}

	// end inline asm
	ld.global.u16 	%rs24, [%rd19+640];
	// begin inline asm
	{  cvt.f32.f16 %f45, %rs24;}

	// end inline asm
	fma.rn.f32 	%f66, %f44, %f45, %f65;
	ld.shared.u16 	%rs25, [%r85+6144];
	// begin inline asm
	{  cvt.f32.f16 %f46, %rs25;}

	// end inline asm
	ld.global.u16 	%rs26, [%rd19+704];
	// begin inline asm
	{  cvt.f32.f16 %f47, %rs26;}

	// end inline asm
	fma.rn.f32 	%f67, %f46, %f47, %f66;
	ld.shared.u16 	%rs27, [%r85+8192];
	// begin inline asm
	{  cvt.f32.f16 %f48, %rs27;}

	// end inline asm
	ld.global.u16 	%rs28, [%rd19+768];
	// begin inline asm
	{  cvt.f32.f16 %f49, %rs28;}

	// end inline asm
	fma.rn.f32 	%f68, %f48, %f49, %f67;
	ld.shared.u16 	%rs29, [%r85+10240];
	// begin inline asm
	{  cvt.f32.f16 %f50, %rs29;}

	// end inline asm
	ld.global.u16 	%rs30, [%rd19+832];
	// begin inline asm
	{  cvt.f32.f16 %f51, %rs30;}

	// end inline asm
	fma.rn.f32 	%f69, %f50, %f51, %f68;
	ld.shared.u16 	%rs31, [%r85+12288];
	// begin inline asm
	{  cvt.f32.f16 %f52, %rs31;}

	// end inline asm
	ld.global.u16 	%rs32, [%rd19+896];
	// begin inline asm
	{  cvt.f32.f16 %f53, %rs32;}

	// end inline asm
	fma.rn.f32 	%f70, %f52, %f53, %f69;
	ld.shared.u16 	%rs33, [%r85+14336];
	// begin inline asm
	{  cvt.f32.f16 %f54, %rs33;}

	// end inline asm
	ld.global.u16 	%rs34, [%rd19+960];
	// begin inline asm
	{  cvt.f32.f16 %f55, %rs34;}

	// end inline asm
	fma.rn.f32 	%f131, %f54, %f55, %f70;
	add.s32 	%r87, %r87, 512;
	add.s32 	%r86, %r86, 16;
	add.s32 	%r85, %r85, 32768;
	setp.eq.s32 	%p8, %r86, 0;
	@%p8 bra 	$L__BB7_12;
	bra.uni 	$L__BB7_11;
$L__BB7_12:
	setp.eq.s32 	%p9, %r14, 0;
	@%p9 bra 	$L__BB7_22;
	setp.lt.u32 	%p10, %r14, 8;
	@%p10 bra 	$L__BB7_15;
	shl.b32 	%r56, %r87, 5;
	add.s32 	%r57, %r56, %r81;
	shl.b32 	%r58, %r57, 1;
	add.s32 	%r60, %r51, %r58;
	ld.shared.u16 	%rs35, [%r60];
	// begin inline asm
	{  cvt.f32.f16 %f72, %rs35;}

	// end inline asm
	mul.wide.u32 	%rd20, %r87, 2;
	add.s64 	%rd21, %rd2, %rd20;
	ld.global.u16 	%rs36, [%rd21];
	// begin inline asm
	{  cvt.f32.f16 %f73, %rs36;}

	// end inline asm
	fma.rn.f32 	%f88, %f72, %f73, %f131;
	ld.shared.u16 	%rs37, [%r60+2048];
	// begin inline asm
	{  cvt.f32.f16 %f74, %rs37;}

	// end inline asm
	ld.global.u16 	%rs38, [%rd21+64];
	// begin inline asm
	{  cvt.f32.f16 %f75, %rs38;}

	// end inline asm
	fma.rn.f32 	%f89, %f74, %f75, %f88;
	ld.shared.u16 	%rs39, [%r60+4096];
	// begin inline asm
	{  cvt.f32.f16 %f76, %rs39;}

	// end inline asm
	ld.global.u16 	%rs40, [%rd21+128];
	// begin inline asm
	{  cvt.f32.f16 %f77, %rs40;}

	// end inline asm
	fma.rn.f32 	%f90, %f76, %f77, %f89;
	ld.shared.u16 	%rs41, [%r60+6144];
	// begin inline asm
	{  cvt.f32.f16 %f78, %rs41;}

	// end inline asm
	ld.global.u16 	%rs42, [%rd21+192];
	// begin inline asm
	{  cvt.f32.f16 %f79, %rs42;}

	// end inline asm
	fma.rn.f32 	%f91, %f78, %f79, %f90;
	ld.shared.u16 	%rs43, [%r60+8192];
	// begin inline asm
	{  cvt.f32.f16 %f80, %rs43;}

	// end inline asm
	ld.global.u16 	%rs44, [%rd21+256];
	// begin inline asm
	{  cvt.f32.f16 %f81, %rs44;}

	// end inline asm
	fma.rn.f32 	%f92, %f80, %f81, %f91;
	ld.shared.u16 	%rs45, [%r60+10240];
	// begin inline asm
	{  cvt.f32.f16 %f82, %rs45;}

	// end inline asm
	ld.global.u16 	%rs46, [%rd21+320];
	// begin inline asm
	{  cvt.f32.f16 %f83, %rs46;}

	// end inline asm
	fma.rn.f32 	%f93, %f82, %f83, %f92;
	ld.shared.u16 	%rs47, [%r60+12288];
	// begin inline asm
	{  cvt.f32.f16 %f84, %rs47;}

	// end inline asm
	ld.global.u16 	%rs48, [%rd21+384];
	// begin inline asm
	{  cvt.f32.f16 %f85, %rs48;}

	// end inline asm
	fma.rn.f32 	%f94, %f84, %f85, %f93;
	ld.shared.u16 	%rs49, [%r60+14336];
	// begin inline asm
	{  cvt.f32.f16 %f86, %rs49;}

	// end inline asm
	ld.global.u16 	%rs50, [%rd21+448];
	// begin inline asm
	{  cvt.f32.f16 %f87, %rs50;}

	// end inline asm
	fma.rn.f32 	%f131, %f86, %f87, %f94;
	add.s32 	%r87, %r87, 256;
$L__BB7_15:
	setp.eq.s32 	%p11, %r13, 0;
	@%p11 bra 	$L__BB7_22;
	and.b32  	%r20, %r12, 3;
	setp.lt.u32 	%p12, %r13, 4;
	@%p12 bra 	$L__BB7_18;
	shl.b32 	%r61, %r87, 5;
	add.s32 	%r62, %r61, %r81;
	shl.b32 	%r63, %r62, 1;
	add.s32 	%r65, %r51, %r63;
	ld.shared.u16 	%rs51, [%r65];
	// begin inline asm
	{  cvt.f32.f16 %f96, %rs51;}

	// end inline asm
	mul.wide.u32 	%rd22, %r87, 2;
	add.s64 	%rd23, %rd2, %rd22;
	ld.global.u16 	%rs52, [%rd23];
	// begin inline asm
	{  cvt.f32.f16 %f97, %rs52;}

	// end inline asm
	fma.rn.f32 	%f104, %f96, %f97, %f131;
	ld.shared.u16 	%rs53, [%r65+2048];
	// begin inline asm
	{  cvt.f32.f16 %f98, %rs53;}

	// end inline asm
	ld.global.u16 	%rs54, [%rd23+64];
	// begin inline asm
	{  cvt.f32.f16 %f99, %rs54;}

	// end inline asm
	fma.rn.f32 	%f105, %f98, %f99, %f104;
	ld.shared.u16 	%rs55, [%r65+4096];
	// begin inline asm
	{  cvt.f32.f16 %f100, %rs55;}

	// end inline asm
	ld.global.u16 	%rs56, [%rd23+128];
	// begin inline asm
	{  cvt.f32.f16 %f101, %rs56;}

	// end inline asm
	fma.rn.f32 	%f106, %f100, %f101, %f105;
	ld.shared.u16 	%rs57, [%r65+6144];
	// begin inline asm
	{  cvt.f32.f16 %f102, %rs57;}

	// end inline asm
	ld.global.u16 	%rs58, [%rd23+192];
	// begin inline asm
	{  cvt.f32.f16 %f103, %rs58;}

	// end inline asm
	fma.rn.f32 	%f131, %f102, %f103, %f106;
	add.s32 	%r87, %r87, 128;
$L__BB7_18:
	setp.eq.s32 	%p13, %r20, 0;
	@%p13 bra 	$L__BB7_22;
	shl.b32 	%r66, %r87, 5;
	add.s32 	%r67, %r66, %r81;
	shl.b32 	%r68, %r67, 1;
	add.s32 	%r23, %r51, %r68;
	ld.shared.u16 	%rs59, [%r23];
	// begin inline asm
	{  cvt.f32.f16 %f107, %rs59;}

	// end inline asm
	mul.wide.u32 	%rd24, %r87, 2;
	add.s64 	%rd4, %rd2, %rd24;
	ld.global.u16 	%rs60, [%rd4];
	// begin inline asm
	{  cvt.f32.f16 %f108, %rs60;}

	// end inline asm
	fma.rn.f32 	%f131, %f107, %f108, %f131;
	setp.eq.s32 	%p14, %r20, 1;
	@%p14 bra 	$L__BB7_22;
	ld.shared.u16 	%rs61, [%r23+2048];
	// begin inline asm
	{  cvt.f32.f16 %f109, %rs61;}

	// end inline asm
	ld.global.u16 	%rs62, [%rd4+64];
	// begin inline asm
	{  cvt.f32.f16 %f110, %rs62;}

	// end inline asm
	fma.rn.f32 	%f131, %f109, %f110, %f131;
	setp.eq.s32 	%p15, %r20, 2;
	@%p15 bra 	$L__BB7_22;
	ld.shared.u16 	%rs63, [%r23+4096];
	// begin inline asm
	{  cvt.f32.f16 %f111, %rs63;}

	// end inline asm
	ld.global.u16 	%rs64, [%rd4+128];
	// begin inline asm
	{  cvt.f32.f16 %f112, %rs64;}

	// end inline asm
	fma.rn.f32 	%f131, %f111, %f112, %f131;
$L__BB7_22:
	setp.ne.s32 	%p16, %r6, 0;
	mov.b32 	%r70, %f131;
	shfl.sync.down.b32	%r71|%p17, %r70, 16, 31, -1;
	mov.b32 	%f113, %r71;
	add.f32 	%f114, %f131, %f113;
	mov.b32 	%r72, %f114;
	shfl.sync.down.b32	%r73|%p18, %r72, 8, 31, -1;
	mov.b32 	%f115, %r73;
	add.f32 	%f116, %f114, %f115;
	mov.b32 	%r74, %f116;
	shfl.sync.down.b32	%r75|%p19, %r74, 4, 31, -1;
	mov.b32 	%f117, %r75;
	add.f32 	%f118, %f116, %f117;
	mov.b32 	%r76, %f118;
	shfl.sync.down.b32	%r77|%p20, %r76, 2, 31, -1;
	mov.b32 	%f119, %r77;
	add.f32 	%f120, %f118, %f119;
	mov.b32 	%r78, %f120;
	shfl.sync.down.b32	%r79|%p21, %r78, 1, 31, -1;
	mov.b32 	%f121, %r79;
	add.f32 	%f17, %f120, %f121;
	@%p16 bra 	$L__BB7_24;
	sub.f32 	%f122, %f123, %f17;
	// begin inline asm
	{  cvt.rn.f16.f32 %rs65, %f122;}

	// end inline asm
	st.global.u16 	[%rd3], %rs65;
$L__BB7_24:
	bar.warp.sync 	-1;
	add.s32 	%r81, %r81, 1;
	setp.ne.s32 	%p22, %r81, %r33;
	@%p22 bra 	$L__BB7_6;
$L__BB7_25:
	ret;

}
	// .globl	_Z30A12_trsm_kernel_half_optimizedILi32EEvP6__halfiiiii
.visible .entry _Z30A12_trsm_kernel_half_optimizedILi32EEvP6__halfiiiii(
	.param .u64 .ptr .align 1 _Z30A12_trsm_kernel_half_optimizedILi32EEvP6__halfiiiii_param_0,
	.param .u32 _Z30A12_trsm_kernel_half_optimizedILi32EEvP6__halfiiiii_param_1,
	.param .u32 _Z30A12_trsm_kernel_half_optimizedILi32EEvP6__halfiiiii_param_2,
	.param .u32 _Z30A12_trsm_kernel_half_optimizedILi32EEvP6__halfiiiii_param_3,
	.param .u32 _Z30A12_trsm_kernel_half_optimizedILi32EEvP6__halfiiiii_param_4,
	.param .u32 _Z30A12_trsm_kernel_half_optimizedILi32EEvP6__halfiiiii_param_5
)
.maxntid 256
{
	.reg .pred 	%p<128>;
	.reg .b16 	%rs<134>;
	.reg .b32 	%r<223>;
	.reg .b32 	%f<23>;
	.reg .b64 	%rd<46>;
	// demoted variable
	.shared .align 16 .b8 _ZZ30A12_trsm_kernel_half_optimizedILi32EEvP6__halfiiiiiE7B_sm_h2[1024];
	// demoted variable
	.shared .align 16 .b8 _ZZ30A12_trsm_kernel_half_optimizedILi32EEvP6__halfiiiiiE6B_temp[1024];
	// demoted variable
	.shared .align 16 .b8 _ZZ30A12_trsm_kernel_half_optimizedILi32EEvP6__halfiiiiiE7L11_col[512];
	ld.param.u64 	%rd10, [_Z30A12_trsm_kernel_half_optimizedILi32EEvP6__halfiiiii_param_0];
	ld.param.u32 	%r74, [_Z30A12_trsm_kernel_half_optimizedILi32EEvP6__halfiiiii_param_1];
	ld.param.u32 	%r75, [_Z30A12_trsm_kernel_half_optimizedILi32EEvP6__halfiiiii_param_2];
	ld.param.u32 	%r76, [_Z30A12_trsm_kernel_half_optimizedILi32EEvP6__halfiiiii_param_3];
	ld.param.u32 	%r77, [_Z30A12_trsm_kernel_half_optimizedILi32EEvP6__halfiiiii_param_4];
	ld.param.u32 	%r78, [_Z30A12_trsm_kernel_half_optimizedILi32EEvP6__halfiiiii_param_5];
	cvta.to.global.u64 	%rd1, %rd10;
	add.s32 	%r79, %r78, -33;
	setp.lt.u32 	%p4, %r79, -32;
	@%p4 bra 	$L__BB8_121;
	add.s32 	%r1, %r78, %r77;
	setp.le.s32 	%p5, %r75, %r1;
	@%p5 bra 	$L__BB8_121;
	mov.u32 	%r80, %tid.x;
	and.b32  	%r3, %r80, 31;
	shr.u32 	%r4, %r80, 5;
	mov.u32 	%r81, %ctaid.x;
	shl.b32 	%r82, %r81, 4;
	add.s32 	%r83, %r4, %r82;
	add.s32 	%r5, %r83, %r1;
	shl.b32 	%r84, %r80, 3;
	and.b32  	%r6, %r84, 248;
	setp.ge.u32 	%p6, %r6, %r78;
	add.s32 	%r85, %r77, %r6;
	setp.ge.s32 	%p7, %r85, %r74;
	or.pred  	%p1, %p6, %p7;
	cvt.s64.s32 	%rd2, %r85;
	shl.b32 	%r86, %r4, 6;
	mov.u32 	%r87, _ZZ30A12_trsm_kernel_half_optimizedILi32EEvP6__halfiiiiiE6B_temp;
	add.s32 	%r88, %r87, %r86;
	shl.b32 	%r89, %r80, 4;
	and.b32  	%r90, %r89, 496;
	add.s32 	%r7, %r88, %r90;
	setp.ge.s32 	%p8, %r5, %r75;
	@%p8 bra 	$L__BB8_6;
	setp.gt.u32 	%p9, %r3, 3;
	or.pred  	%p10, %p9, %p1;
	@%p10 bra 	$L__BB8_5;
	mul.wide.s32 	%rd12, %r5, %r76;
	add.s64 	%rd13, %rd12, %rd2;
	shl.b64 	%rd14, %rd13, 1;
	add.s64 	%rd11, %rd10, %rd14;
	// begin inline asm
	cp.async.cg.shared.global [%r7], [%rd11], 16;

	// end inline asm
$L__BB8_5:
	// begin inline asm
	cp.async.commit_group;

	// end inline asm
$L__BB8_6:
	add.s32 	%r8, %r5, 8;
	setp.ge.s32 	%p11, %r8, %r75;
	@%p11 bra 	$L__BB8_10;
	setp.gt.u32 	%p12, %r3, 3;
	or.pred  	%p13, %p12, %p1;
	@%p13 bra 	$L__BB8_9;
	mul.wide.s32 	%rd16, %r8, %r76;
	add.s64 	%rd17, %rd16, %rd2;
	shl.b64 	%rd18, %rd17, 1;
	add.s64 	%rd15, %rd10, %rd18;
	add.s32 	%r92, %r7, 512;
	// begin inline asm
	cp.async.cg.shared.global [%r92], [%rd15], 16;

	// end inline asm
$L__BB8_9:
	// begin inline asm
	cp.async.commit_group;

	// end inline asm
$L__BB8_10:
	and.b32  	%r9, %r4, 3;
	shr.u32 	%r10, %r80, 7;
	setp.ge.u32 	%p14, %r9, %r78;
	and.b32  	%r94, %r86, 192;
	mov.u32 	%r95, _ZZ30A12_trsm_kernel_half_optimizedILi32EEvP6__halfiiiiiE7L11_col;
	add.s32 	%r11, %r95, %r94;
	@%p14 bra 	$L__BB8_15;
	shl.b32 	%r96, %r10, 5;
	or.b32  	%r12, %r96, %r3;
	setp.gt.u32 	%p15, %r12, 31;
	@%p15 bra 	$L__BB8_15;
	setp.ge.u32 	%p16, %r12, %r78;
	add.s32 	%r13, %r12, %r77;
	setp.ge.s32 	%p17, %r13, %r74;
	add.s32 	%r14, %r77, %r9;
	setp.ge.s32 	%p18, %r14, %r75;
	or.pred  	%p19, %p17, %p18;
	or.pred  	%p20, %p19, %p16;
	@%p20 bra 	$L__BB8_14;
	cvt.s64.s32 	%rd20, %r13;
	mul.wide.s32 	%rd21, %r14, %r76;
	add.s64 	%rd22, %rd21, %rd20;
	shl.b64 	%rd23, %rd22, 1;
	add.s64 	%rd19, %rd10, %rd23;
	// begin inline asm
	ld.global.nc.b16 %rs53, [%rd19];
	// end inline asm
	shl.b32 	%r101, %r12, 1;
	add.s32 	%r102, %r11, %r101;
	st.shared.u16 	[%r102], %rs53;
	bra.uni 	$L__BB8_15;
$L__BB8_14:
	mov.f32 	%f1, 0f00000000;
	// begin inline asm
	{  cvt.rn.f16.f32 %rs52, %f1;}

	// end inline asm
	shl.b32 	%r99, %r12, 1;
	add.s32 	%r100, %r11, %r99;
	st.shared.u16 	[%r100], %rs52;
$L__BB8_15:
	or.b32  	%r15, %r9, 4;
	setp.ge.u32 	%p21, %r15, %r78;
	@%p21 bra 	$L__BB8_20;
	shl.b32 	%r103, %r10, 5;
	or.b32  	%r16, %r103, %r3;
	setp.gt.u32 	%p22, %r16, 31;
	@%p22 bra 	$L__BB8_20;
	setp.ge.u32 	%p23, %r16, %r78;
	add.s32 	%r17, %r16, %r77;
	setp.ge.s32 	%p24, %r17, %r74;
	add.s32 	%r18, %r77, %r15;
	setp.ge.s32 	%p25, %r18, %r75;
	or.pred  	%p26, %p24, %p25;
	or.pred  	%p27, %p26, %p23;
	@%p27 bra 	$L__BB8_19;
	cvt.s64.s32 	%rd25, %r17;
	mul.wide.s32 	%rd26, %r18, %r76;
	add.s64 	%rd27, %rd26, %rd25;
	shl.b64 	%rd28, %rd27, 1;
	add.s64 	%rd24, %rd10, %rd28;
	// begin inline asm
	ld.global.nc.b16 %rs55, [%rd24];
	// end inline asm
	shl.b32 	%r108, %r16, 1;
	add.s32 	%r109, %r11, %r108;
	st.shared.u16 	[%r109+256], %rs55;
	bra.uni 	$L__BB8_20;
$L__BB8_19:
	mov.f32 	%f2, 0f00000000;
	// begin inline asm
	{  cvt.rn.f16.f32 %rs54, %f2;}

	// end inline asm
	shl.b32 	%r106, %r16, 1;
	add.s32 	%r107, %r11, %r106;
	st.shared.u16 	[%r107+256], %rs54;
$L__BB8_20:
	setp.gt.u32 	%p28, %r3, 3;
	// begin inline asm
	cp.async.wait_group 0;

	// end inline asm
	bar.sync 	0;
	shl.b32 	%r110, %r80, 1;
	and.b32  	%r111, %r110, 448;
	mov.u32 	%r112, _ZZ30A12_trsm_kernel_half_optimizedILi32EEvP6__halfiiiiiE7B_sm_h2;
	add.s32 	%r113, %r112, %r111;
	shl.b32 	%r114, %r6, 1;
	add.s32 	%r19, %r113, %r114;
	@%p28 bra 	$L__BB8_56;
	ld.shared.u16 	%rs118, [%r7+2];
	ld.shared.u32 	%r115, [%r7+4];
	mov.b32 	{%rs119, %rs120}, %r115;
	ld.shared.v4.u16 	{%rs121, %rs122, %rs123, %rs124}, [%r7+8];
	setp.ge.u32 	%p29, %r6, %r78;
	@%p29 bra 	$L__BB8_23;
	ld.shared.u16 	%rs117, [%r7];
	bra.uni 	$L__BB8_24;
$L__BB8_23:
	mov.f32 	%f3, 0f00000000;
	// begin inline asm
	{  cvt.rn.f16.f32 %rs117, %f3;}

	// end inline asm
$L__BB8_24:
	st.shared.u16 	[%r19], %rs117;
	add.s32 	%r20, %r6, 1;
	setp.lt.u32 	%p30, %r20, %r78;
	@%p30 bra 	$L__BB8_26;
	mov.f32 	%f4, 0f00000000;
	// begin inline asm
	{  cvt.rn.f16.f32 %rs118, %f4;}

	// end inline asm
$L__BB8_26:
	st.shared.u16 	[%r19+2], %rs118;
	add.s32 	%r21, %r6, 2;
	setp.lt.u32 	%p31, %r21, %r78;
	@%p31 bra 	$L__BB8_28;
	mov.f32 	%f5, 0f00000000;
	// begin inline asm
	{  cvt.rn.f16.f32 %rs119, %f5;}

	// end inline asm
$L__BB8_28:
	st.shared.u16 	[%r19+4], %rs119;
	add.s32 	%r22, %r6, 3;
	setp.lt.u32 	%p32, %r22, %r78;
	@%p32 bra 	$L__BB8_30;
	mov.f32 	%f6, 0f00000000;
	// begin inline asm
	{  cvt.rn.f16.f32 %rs120, %f6;}

	// end inline asm
$L__BB8_30:
	st.shared.u16 	[%r19+6], %rs120;
	add.s32 	%r23, %r6, 4;
	setp.lt.u32 	%p33, %r23, %r78;
	@%p33 bra 	$L__BB8_32;
	mov.f32 	%f7, 0f00000000;
	// begin inline asm
	{  cvt.rn.f16.f32 %rs121, %f7;}

	// end inline asm
$L__BB8_32:
	st.shared.u16 	[%r19+8], %rs121;
	add.s32 	%r24, %r6, 5;
	setp.lt.u32 	%p34, %r24, %r78;
	@%p34 bra 	$L__BB8_34;
	mov.f32 	%f8, 0f00000000;
	// begin inline asm
	{  cvt.rn.f16.f32 %rs122, %f8;}

	// end inline asm
$L__BB8_34:
	st.shared.u16 	[%r19+10], %rs122;
	add.s32 	%r25, %r6, 6;
	setp.lt.u32 	%p35, %r25, %r78;
	@%p35 bra 	$L__BB8_36;
	mov.f32 	%f9, 0f00000000;
	// begin inline asm
	{  cvt.rn.f16.f32 %rs123, %f9;}

	// end inline asm
$L__BB8_36:
	st.shared.u16 	[%r19+12], %rs123;
	add.s32 	%r26, %r6, 7;
	setp.lt.u32 	%p36, %r26, %r78;
	@%p36 bra 	$L__BB8_38;
	mov.f32 	%f10, 0f00000000;
	// begin inline asm
	{  cvt.rn.f16.f32 %rs124, %f10;}

	// end inline asm
$L__BB8_38:
	setp.lt.u32 	%p37, %r6, %r78;
	st.shared.u16 	[%r19+14], %rs124;
	ld.shared.u16 	%rs126, [%r7+514];
	ld.shared.u32 	%r116, [%r7+516];
	mov.b32 	{%rs127, %rs128}, %r116;
	ld.shared.v4.u16 	{%rs129, %rs130, %rs131, %rs132}, [%r7+520];
	@%p37 bra 	$L__BB8_40;
	mov.f32 	%f11, 0f00000000;
	// begin inline asm
	{  cvt.rn.f16.f32 %rs125, %f11;}

	// end inline asm
	bra.uni 	$L__BB8_41;
$L__BB8_40:
	ld.shared.u16 	%rs125, [%r7+512];
$L__BB8_41:
	st.shared.u16 	[%r19+512], %rs125;
	@%p30 bra 	$L__BB8_43;
	mov.f32 	%f12, 0f00000000;
	// begin inline asm
	{  cvt.rn.f16.f32 %rs126, %f12;}

	// end inline asm
$L__BB8_43:
	st.shared.u16 	[%r19+514], %rs126;
	@%p31 bra 	$L__BB8_45;
	mov.f32 	%f13, 0f00000000;
	// begin inline asm
	{  cvt.rn.f16.f32 %rs127, %f13;}

	// end inline asm
$L__BB8_45:
	st.shared.u16 	[%r19+516], %rs127;
	@%p32 bra 	$L__BB8_47;
	mov.f32 	%f14, 0f00000000;
	// begin inline asm
	{  cvt.rn.f16.f32 %rs128, %f14;}

	// end inline asm
$L__BB8_47:
	setp.lt.u32 	%p41, %r23, %r78;
	st.shared.u16 	[%r19+518], %rs128;
	@%p41 bra 	$L__BB8_49;
	mov.f32 	%f15, 0f00000000;
	// begin inline asm
	{  cvt.rn.f16.f32 %rs129, %f15;}

	// end inline asm
$L__BB8_49:
	setp.lt.u32 	%p42, %r24, %r78;
	st.shared.u16 	[%r19+520], %rs129;
	@%p42 bra 	$L__BB8_51;
	mov.f32 	%f16, 0f00000000;
	// begin inline asm
	{  cvt.rn.f16.f32 %rs130, %f16;}

	// end inline asm
$L__BB8_51:
	setp.lt.u32 	%p43, %r25, %r78;
	st.shared.u16 	[%r19+522], %rs130;
	@%p43 bra 	$L__BB8_53;
	mov.f32 	%f17, 0f00000000;
	// begin inline asm
	{  cvt.rn.f16.f32 %rs131, %f17;}

	// end inline asm
$L__BB8_53:
	setp.lt.u32 	%p44, %r26, %r78;
	st.shared.u16 	[%r19+524], %rs131;
	@%p44 bra 	$L__BB8_55;
	mov.f32 	%f18, 0f00000000;
	// begin inline asm
	{  cvt.rn.f16.f32 %rs132, %f18;}

	// end inline asm
$L__BB8_55:
	st.shared.u16 	[%r19+526], %rs132;
$L__BB8_56:
	bar.sync 	0;
	mad.lo.s32 	%r27, %r3, -14, %r19;
	ld.shared.u16 	%rs72, [%r27+-64];
	ld.shared.u16 	%rs73, [%r27+448];
	// begin inline asm
	{  mov.b32 %r117, {%rs72,%rs73};}

	// end inline asm
	setp.ge.u32 	%p45, %r3, %r78;
	@%p45 bra 	$L__BB8_58;
	ld.shared.u16 	%rs74, [%r27];
	ld.shared.u16 	%rs75, [%r27+512];
	// begin inline asm
	{  mov.b32 %r222, {%rs74,%rs75};}

	// end inline asm
	bra.uni 	$L__BB8_59;
$L__BB8_58:
	mov.f32 	%f19, 0f00000000;
	// begin inline asm
	{.reg .f16 low;
  cvt.rn.f16.f32 low, %f19;
  mov.b32 %r222, {low,low};}

	// end inline asm
$L__BB8_59:
	shl.b32 	%r123, %r3, 1;
	mov.u32 	%r124, _ZZ30A12_trsm_kernel_half_optimizedILi32EEvP6__halfiiiiiE7L11_col;
	add.s32 	%r37, %r124, %r123;
	mov.f32 	%f20, 0f00000000;
	// begin inline asm
	{.reg .f16 low;
  cvt.rn.f16.f32 low, %f20;
  mov.b32 %r120, {low,low};}

	// end inline asm
	// begin inline asm
	{mov.u32 %r121, WARP_SZ;
}
	// end inline asm
	shl.b32 	%r125, %r121, 8;
	add.s32 	%r33, %r125, -8161;
	shl.b32 	%r126, %r10, 5;
	or.b32  	%r127, %r126, %r3;
	setp.lt.u32 	%p46, %r127, %r78;
	add.s32 	%r128, %r127, %r77;
	setp.lt.s32 	%p47, %r128, %r74;
	and.pred  	%p2, %p46, %p47;
	shl.b32 	%r129, %r10, 6;
	add.s32 	%r35, %r37, %r129;
	cvt.s64.s32 	%rd3, %r128;
	shl.b32 	%r130, %r4, 6;
	mov.u32 	%r131, _ZZ30A12_trsm_kernel_half_optimizedILi32EEvP6__halfiiiiiE7B_sm_h2;
	add.s32 	%r132, %r130, %r131;
	add.s32 	%r36, %r132, 512;
	mov.b32 	%r210, 0;
	not.pred 	%p66, %p2;
$L__BB8_60:
	and.b32  	%r216, %r210, 31;
	sub.s32 	%r215, %r216, %r3;
	sub.s32 	%r214, %r210, %r3;
	shl.b32 	%r134, %r210, 1;
	add.s32 	%r213, %r36, %r134;
	cvt.u16.u32 	%rs76, %r210;
	shr.u16 	%rs77, %rs76, 2;
	and.b16  	%rs78, %rs77, 1;
	mul.wide.u16 	%r135, %rs78, 256;
	add.s32 	%r212, %r37, %r135;
	mov.b32 	%r218, 1;
	mov.u32 	%r217, %r210;
$L__BB8_61:
	setp.ge.u32 	%p48, %r3, %r78;
	@%p48 bra 	$L__BB8_63;
	ld.shared.u16 	%rs133, [%r212];
	bra.uni 	$L__BB8_64;
$L__BB8_63:
	mov.f32 	%f21, 0f00000000;
	// begin inline asm
	{  cvt.rn.f16.f32 %rs133, %f21;}

	// end inline asm
$L__BB8_64:
	setp.eq.s32 	%p49, %r215, 0;
	setp.lt.u32 	%p50, %r217, 32;
	and.pred  	%p3, %p49, %p50;
	not.pred 	%p51, %p3;
	mov.u32 	%r220, %r120;
	@%p51 bra 	$L__BB8_67;
	setp.eq.s32 	%p52, %r214, 0;
	mov.u32 	%r220, %r222;
	@%p52 bra 	$L__BB8_67;
	ld.shared.u16 	%rs80, [%r213+-512];
	ld.shared.u16 	%rs81, [%r213];
	// begin inline asm
	{  mov.b32 %r220, {%rs80,%rs81};}

	// end inline asm
$L__BB8_67:
	// begin inline asm
	{.reg .f16 low,high;
 mov.b32 {low,high}, %r220;
 mov.b16 %rs82, low;}
	// end inline asm
	// begin inline asm
	{  mov.b32 %r138, {%rs82,%rs82};}

	// end inline asm
	mov.b32 	%r151, -1;
	// begin inline asm
	{shfl.sync.idx.b32 %r139,%r138,%r216,%r33,%r151;
}
	// end inline asm
	// begin inline asm
	{.reg .f16 low,high;
 mov.b32 {low,high}, %r139;
 mov.b16 %rs85, low;}
	// end inline asm
	// begin inline asm
	{.reg .f16 low,high;
 mov.b32 {low,high}, %r220;
 mov.b16 %rs86, high;}
	// end inline asm
	// begin inline asm
	{  mov.b32 %r146, {%rs86,%rs86};}

	// end inline asm
	// begin inline asm
	{shfl.sync.idx.b32 %r147,%r146,%r216,%r33,%r151;
}
	// end inline asm
	// begin inline asm
	{.reg .f16 low,high;
 mov.b32 {low,high}, %r147;
 mov.b16 %rs89, low;}
	// end inline asm
	// begin inline asm
	{  mov.b32 %r153, {%rs85,%rs89};}

	// end inline asm
	setp.ge.u32 	%p54, %r217, %r3;
	or.pred  	%p55, %p48, %p54;
	@%p55 bra 	$L__BB8_69;
	// begin inline asm
	{  mov.b32 %r154, {%rs133,%rs133};}

	// end inline asm
	// begin inline asm
	{mul.f16x2 %r155,%r153,%r154;
}
	// end inline asm
	// begin inline asm
	{sub.f16x2 %r222,%r222,%r155;
}
	// end inline asm
$L__BB8_69:
	mov.u32 	%r57, %r222;
	@%p51 bra 	$L__BB8_72;
	setp.eq.s32 	%p57, %r214, 0;
	mov.u32 	%r222, %r153;
	@%p57 bra 	$L__BB8_72;
	// begin inline asm
	{.reg .f16 low,high;
 mov.b32 {low,high}, %r153;
 mov.b16 %rs93, low;}
	// end inline asm
	st.shared.u16 	[%r213+-512], %rs93;
	// begin inline asm
	{.reg .f16 low,high;
 mov.b32 {low,high}, %r153;
 mov.b16 %rs94, high;}
	// end inline asm
	st.shared.u16 	[%r213], %rs94;
	mov.u32 	%r222, %r57;
$L__BB8_72:
	bar.sync 	0;
	add.s32 	%r163, %r218, -1;
	setp.lt.u32 	%p58, %r163, 3;
	add.s32 	%r217, %r217, 1;
	setp.lt.s32 	%p59, %r217, %r78;
	and.pred  	%p60, %p58, %p59;
	add.s32 	%r218, %r218, 1;
	add.s32 	%r216, %r216, 1;
	add.s32 	%r215, %r215, 1;
	add.s32 	%r214, %r214, 1;
	add.s32 	%r213, %r213, 2;
	add.s32 	%r212, %r212, 64;
	@%p60 bra 	$L__BB8_61;
	setp.gt.u32 	%p61, %r210, 23;
	@%p61 bra 	$L__BB8_78;
	setp.gt.u32 	%p62, %r127, 31;
	add.s32 	%r164, %r9, %r210;
	add.s32 	%r66, %r164, 8;
	and.b32  	%r165, %r210, 4;
	or.b32  	%r67, %r165, %r9;
	setp.ge.s32 	%p63, %r66, %r78;
	or.pred  	%p64, %p63, %p62;
	@%p64 bra 	$L__BB8_78;
	add.s32 	%r68, %r66, %r77;
	setp.ge.s32 	%p65, %r68, %r75;
	or.pred  	%p67, %p66, %p65;
	@%p67 bra 	$L__BB8_77;
	mul.wide.s32 	%rd30, %r68, %r76;
	add.s64 	%rd31, %rd30, %rd3;
	shl.b64 	%rd32, %rd31, 1;
	add.s64 	%rd29, %rd10, %rd32;
	// begin inline asm
	ld.global.nc.b16 %rs96, [%rd29];
	// end inline asm
	shl.b32 	%r168, %r67, 6;
	add.s32 	%r169, %r35, %r168;
	st.shared.u16 	[%r169], %rs96;
	bra.uni 	$L__BB8_78;
$L__BB8_77:
	mov.f32 	%f22, 0f00000000;
	// begin inline asm
	{  cvt.rn.f16.f32 %rs95, %f22;}

	// end inline asm
	shl.b32 	%r166, %r67, 6;
	add.s32 	%r167, %r35, %r166;
	st.shared.u16 	[%r167], %rs95;
$L__BB8_78:
	bar.sync 	0;
	add.s32 	%r210, %r210, 4;
	setp.lt.s32 	%p68, %r210, %r78;
	@%p68 bra 	$L__BB8_60;
	setp.ge.u32 	%p69, %r3, %r78;
	// begin inline asm
	{.reg .f16 low,high;
 mov.b32 {low,high}, %r117;
 mov.b16 %rs97, low;}
	// end inline asm
	st.shared.u16 	[%r27+-64], %rs97;
	// begin inline asm
	{.reg .f16 low,high;
 mov.b32 {low,high}, %r117;
 mov.b16 %rs98, high;}
	// end inline asm
	st.shared.u16 	[%r27+448], %rs98;
	@%p69 bra 	$L__BB8_81;
	// begin inline asm
	{.reg .f16 low,high;
 mov.b32 {low,high}, %r222;
 mov.b16 %rs99, low;}
	// end inline asm
	st.shared.u16 	[%r27], %rs99;
	// begin inline asm
	{.reg .f16 low,high;
 mov.b32 {low,high}, %r222;
 mov.b16 %rs100, high;}
	// end inline asm
	st.shared.u16 	[%r27+512], %rs100;
$L__BB8_81:
	setp.ge.s32 	%p70, %r5, %r75;
	cvt.u32.u64 	%r174, %rd2;
	bar.sync 	0;
	cvt.s64.s32 	%rd4, %r77;
	add.s32 	%r70, %r6, 7;
	add.s32 	%r71, %r174, 7;
	@%p70 bra 	$L__BB8_101;
	setp.gt.u32 	%p71, %r3, 3;
	mul.wide.s32 	%rd33, %r5, %r76;
	add.s64 	%rd5, %rd33, %rd4;
	@%p71 bra 	$L__BB8_101;
	shl.b64 	%rd34, %rd5, 1;
	add.s64 	%rd6, %rd1, %rd34;
	setp.ge.s32 	%p72, %r71, %r74;
	setp.ge.u32 	%p73, %r6, %r78;
	or.pred  	%p74, %p73, %p72;
	@%p74 bra 	$L__BB8_85;
	ld.shared.v4.b32 	{%r175, %r176, %r177, %r178}, [%r19];
	mul.wide.u32 	%rd35, %r6, 2;
	add.s64 	%rd36, %rd6, %rd35;
	st.global.v4.b32 	[%rd36], {%r175, %r176, %r177, %r178};
	bra.uni 	$L__BB8_101;
$L__BB8_85:
	setp.ge.s32 	%p75, %r6, %r78;
	setp.ge.s32 	%p76, %r174, %r74;
	mul.wide.u32 	%rd38, %r6, 2;
	add.s64 	%rd7, %rd6, %rd38;
	or.pred  	%p77, %p75, %p76;
	@%p77 bra 	$L__BB8_87;
	ld.shared.u16 	%rs101, [%r19];
	st.global.u16 	[%rd7], %rs101;
$L__BB8_87:
	add.s32 	%r180, %r6, 1;
	setp.ge.s32 	%p78, %r180, %r78;
	add.s32 	%r72, %r180, %r77;
	setp.ge.s32 	%p79, %r72, %r74;
	or.pred  	%p80, %p78, %p79;
	@%p80 bra 	$L__BB8_89;
	ld.shared.u16 	%rs102, [%r19+2];
	st.global.u16 	[%rd7+2], %rs102;
$L__BB8_89:
	add.s32 	%r181, %r6, 2;
	setp.ge.s32 	%p81, %r181, %r78;
	add.s32 	%r182, %r72, 1;
	setp.ge.s32 	%p82, %r182, %r74;
	or.pred  	%p83, %p81, %p82;
	@%p83 bra 	$L__BB8_91;
	ld.shared.u16 	%rs103, [%r19+4];
	st.global.u16 	[%rd7+4], %rs103;
$L__BB8_91:
	add.s32 	%r183, %r6, 3;
	setp.ge.s32 	%p84, %r183, %r78;
	add.s32 	%r184, %r72, 2;
	setp.ge.s32 	%p85, %r184, %r74;
	or.pred  	%p86, %p84, %p85;
	@%p86 bra 	$L__BB8_93;
	ld.shared.u16 	%rs104, [%r19+6];
	st.global.u16 	[%rd7+6], %rs104;
$L__BB8_93:
	add.s32 	%r185, %r6, 4;
	setp.ge.s32 	%p87, %r185, %r78;
	add.s32 	%r186, %r72, 3;
	setp.ge.s32 	%p88, %r186, %r74;
	or.pred  	%p89, %p87, %p88;
	@%p89 bra 	$L__BB8_95;
	ld.shared.u16 	%rs105, [%r19+8];
	st.global.u16 	[%rd7+8], %rs105;
$L__BB8_95:
	add.s32 	%r187, %r6, 5;
	setp.ge.s32 	%p90, %r187, %r78;
	add.s32 	%r188, %r72, 4;
	setp.ge.s32 	%p91, %r188, %r74;
	or.pred  	%p92, %p90, %p91;
	@%p92 bra 	$L__BB8_97;
	ld.shared.u16 	%rs106, [%r19+10];
	st.global.u16 	[%rd7+10], %rs106;
$L__BB8_97:
	add.s32 	%r189, %r6, 6;
	setp.ge.s32 	%p93, %r189, %r78;
	add.s32 	%r190, %r72, 5;
	setp.ge.s32 	%p94, %r190, %r74;
	or.pred  	%p95, %p93, %p94;
	@%p95 bra 	$L__BB8_99;
	ld.shared.u16 	%rs107, [%r19+12];
	st.global.u16 	[%rd7+12], %rs107;
$L__BB8_99:
	setp.ge.s32 	%p96, %r70, %r78;
	add.s32 	%r191, %r72, 6;
	setp.ge.s32 	%p97, %r191, %r74;
	or.pred  	%p98, %p96, %p97;
	@%p98 bra 	$L__BB8_101;
	ld.shared.u16 	%rs108, [%r19+14];
	st.global.u16 	[%rd7+14], %rs108;
$L__BB8_101:
	setp.ge.s32 	%p99, %r8, %r75;
	@%p99 bra 	$L__BB8_121;
	setp.gt.u32 	%p100, %r3, 3;
	mul.wide.s32 	%rd39, %r8, %r76;
	add.s64 	%rd40, %rd39, %rd4;
	shl.b64 	%rd41, %rd40, 1;
	add.s64 	%rd8, %rd1, %rd41;
	@%p100 bra 	$L__BB8_121;
	setp.lt.s32 	%p101, %r71, %r74;
	setp.lt.u32 	%p102, %r6, %r78;
	and.pred  	%p103, %p102, %p101;
	@%p103 bra 	$L__BB8_120;
	setp.ge.s32 	%p104, %r6, %r78;
	setp.ge.s32 	%p105, %r174, %r74;
	mul.wide.u32 	%rd45, %r6, 2;
	add.s64 	%rd9, %rd8, %rd45;
	or.pred  	%p106, %p104, %p105;
	@%p106 bra 	$L__BB8_106;
	ld.shared.u16 	%rs109, [%r19+512];
	st.global.u16 	[%rd9], %rs109;
$L__BB8_106:
	add.s32 	%r197, %r6, 1;
	setp.ge.s32 	%p107, %r197, %r78;
	add.s32 	%r73, %r197, %r77;
	setp.ge.s32 	%p108, %r73, %r74;
	or.pred  	%p109, %p107, %p108;
	@%p109 bra 	$L__BB8_108;
	ld.shared.u16 	%rs110, [%r19+514];
	st.global.u16 	[%rd9+2], %rs110;
$L__BB8_108:
	add.s32 	%r198, %r6, 2;
	setp.ge.s32 	%p110, %r198, %r78;
	add.s32 	%r199, %r73, 1;
	setp.ge.s32 	%p111, %r199, %r74;
	or.pred  	%p112, %p110, %p111;
	@%p112 bra 	$L__BB8_110;
	ld.shared.u16 	%rs111, [%r19+516];
	st.global.u16 	[%rd9+4], %rs111;
$L__BB8_110:
	add.s32 	%r200, %r6, 3;
	setp.ge.s32 	%p113, %r200, %r78;
	add.s32 	%r201, %r73, 2;
	setp.ge.s32 	%p114, %r201, %r74;
	or.pred  	%p115, %p113, %p114;
	@%p115 bra 	$L__BB8_112;
	ld.shared.u16 	%rs112, [%r19+518];
	st.global.u16 	[%rd9+6], %rs112;
$L__BB8_112:
	add.s32 	%r202, %r6, 4;
	setp.ge.s32 	%p116, %r202, %r78;
	add.s32 	%r203, %r73, 3;
	setp.ge.s32 	%p117, %r203, %r74;
	or.pred  	%p118, %p116, %p117;
	@%p118 bra 	$L__BB8_114;
	ld.shared.u16 	%rs113, [%r19+520];
	st.global.u16 	[%rd9+8], %rs113;
$L__BB8_114:
	add.s32 	%r204, %r6, 5;
	setp.ge.s32 	%p119, %r204, %r78;
	add.s32 	%r205, %r73, 4;
	setp.ge.s32 	%p120, %r205, %r74;
	or.pred  	%p121, %p119, %p120;
	@%p121 bra 	$L__BB8_116;
	ld.shared.u16 	%rs114, [%r19+522];
	st.global.u16 	[%rd9+10], %rs114;
$L__BB8_116:
	add.s32 	%r206, %r6, 6;
	setp.ge.s32 	%p122, %r206, %r78;
	add.s32 	%r207, %r73, 5;
	setp.ge.s32 	%p123, %r207, %r74;
	or.pred  	%p124, %p122, %p123;
	@%p124 bra 	$L__BB8_118;
	ld.shared.u16 	%rs115, [%r19+524];
	st.global.u16 	[%rd9+12], %rs115;
$L__BB8_118:
	setp.ge.s32 	%p125, %r70, %r78;
	add.s32 	%r208, %r73, 6;
	setp.ge.s32 	%p126, %r208, %r74;
	or.pred  	%p127, %p125, %p126;
	@%p127 bra 	$L__BB8_121;
	ld.shared.u16 	%rs116, [%r19+526];
	st.global.u16 	[%rd9+14], %rs116;
	bra.uni 	$L__BB8_121;
$L__BB8_120:
	ld.shared.v4.b32 	{%r192, %r193, %r194, %r195}, [%r19+512];
	mul.wide.u32 	%rd42, %r6, 2;
	add.s64 	%rd43, %rd8, %rd42;
	st.global.v4.b32 	[%rd43], {%r192, %r193, %r194, %r195};
$L__BB8_121:
	ret;

}
	// .globl	_Z30A12_trsm_kernel_half_optimizedILi64EEvP6__halfiiiii
.visible .entry _Z30A12_trsm_kernel_half_optimizedILi64EEvP6__halfiiiii(
	.param .u64 .ptr .align 1 _Z30A12_trsm_kernel_half_optimizedILi64EEvP6__halfiiiii_param_0,
	.param .u32 _Z30A12_trsm_kernel_half_optimizedILi64EEvP6__halfiiiii_param_1,
	.param .u32 _Z30A12_trsm_kernel_half_optimizedILi64EEvP6__halfiiiii_param_2,
	.param .u32 _Z30A12_trsm_kernel_half_optimizedILi64EEvP6__halfiiiii_param_3,
	.param .u32 _Z30A12_trsm_kernel_half_optimizedILi64EEvP6__halfiiiii_param_4,
	.param .u32 _Z30A12_trsm_kernel_half_optimizedILi64EEvP6__halfiiiii_param_5
)
.maxntid 256
{
	.reg .pred 	%p<132>;
	.reg .b16 	%rs<140>;
	.reg .b32 	%r<268>;
	.reg .b32 	%f<25>;
	.reg .b64 	%rd<46>;
	// demoted variable
	.shared .align 16 .b8 _ZZ30A12_trsm_kernel_half_optimizedILi64EEvP6__halfiiiiiE7B_sm_h2[2048];
	// demoted variable
	.shared .align 16 .b8 _ZZ30A12_trsm_kernel_half_optimizedILi64EEvP6__halfiiiiiE6B_temp[2048];
	// demoted variable
	.shared .align 16 .b8 _ZZ30A12_trsm_kernel_half_optimizedILi64EEvP6__halfiiiiiE7L11_col[1024];
	ld.param.u64 	%rd10, [_Z30A12_trsm_kernel_half_optimizedILi64EEvP6__halfiiiii_param_0];
	ld.param.u32 	%r85, [_Z30A12_trsm_kernel_half_optimizedILi64EEvP6__halfiiiii_param_1];
	ld.param.u32 	%r86, [_Z30A12_trsm_kernel_half_optimizedILi64EEvP6__halfiiiii_param_2];
	ld.param.u32 	%r87, [_Z30A12_trsm_kernel_half_optimizedILi64EEvP6__halfiiiii_param_3];
	ld.param.u32 	%r88, [_Z30A12_trsm_kernel_half_optimizedILi64EEvP6__halfiiiii_param_4];
	ld.param.u32 	%r89, [_Z30A12_trsm_kernel_half_optimizedILi64EEvP6__halfiiiii_param_5];
	cvta.to.global.u64 	%rd1, %rd10;
	add.s32 	%r90, %r89, -65;
	setp.lt.u32 	%p4, %r90, -64;
	@%p4 bra 	$L__BB9_131;
	add.s32 	%r1, %r89, %r88;
	setp.le.s32 	%p5, %r86, %r1;
	@%p5 bra 	$L__BB9_131;
	mov.u32 	%r91, %tid.x;
	and.b32  	%r3, %r91, 31;
	shr.u32 	%r4, %r91, 5;
	mov.u32 	%r92, %ctaid.x;
	shl.b32 	%r93, %r92, 4;
	shl.b32 	%r5, %r4, 7;
	add.s32 	%r94, %r4, %r93;
	add.s32 	%r6, %r94, %r1;
	shl.b32 	%r95, %r91, 3;
	and.b32  	%r7, %r95, 248;
	setp.ge.u32 	%p6, %r7, %r89;
	add.s32 	%r96, %r88, %r7;
	setp.ge.s32 	%p7, %r96, %r85;
	or.pred  	%p1, %p6, %p7;
	cvt.s64.s32 	%rd2, %r96;
	mov.u32 	%r97, _ZZ30A12_trsm_kernel_half_optimizedILi64EEvP6__halfiiiiiE6B_temp;
	add.s32 	%r98, %r97, %r5;
	shl.b32 	%r99, %r91, 4;
	and.b32  	%r100, %r99, 496;
	add.s32 	%r8, %r98, %r100;
	setp.ge.s32 	%p8, %r6, %r86;
	@%p8 bra 	$L__BB9_6;
	setp.gt.u32 	%p9, %r3, 7;
	or.pred  	%p10, %p9, %p1;
	@%p10 bra 	$L__BB9_5;
	mul.wide.s32 	%rd12, %r6, %r87;
	add.s64 	%rd13, %rd12, %rd2;
	shl.b64 	%rd14, %rd13, 1;
	add.s64 	%rd11, %rd10, %rd14;
	// begin inline asm
	cp.async.cg.shared.global [%r8], [%rd11], 16;

	// end inline asm
$L__BB9_5:
	// begin inline asm
	cp.async.commit_group;

	// end inline asm
$L__BB9_6:
	add.s32 	%r9, %r6, 8;
	setp.ge.s32 	%p11, %r9, %r86;
	@%p11 bra 	$L__BB9_10;
	setp.gt.u32 	%p12, %r3, 7;
	or.pred  	%p13, %p12, %p1;
	@%p13 bra 	$L__BB9_9;
	mul.wide.s32 	%rd16, %r9, %r87;
	add.s64 	%rd17, %rd16, %rd2;
	shl.b64 	%rd18, %rd17, 1;
	add.s64 	%rd15, %rd10, %rd18;
	add.s32 	%r102, %r8, 1024;
	// begin inline asm
	cp.async.cg.shared.global [%r102], [%rd15], 16;

	// end inline asm
$L__BB9_9:
	// begin inline asm
	cp.async.commit_group;

	// end inline asm
$L__BB9_10:
	and.b32  	%r10, %r4, 3;
	shr.u32 	%r11, %r91, 7;
	setp.ge.u32 	%p14, %r10, %r89;
	and.b32  	%r104, %r5, 384;
	mov.u32 	%r105, _ZZ30A12_trsm_kernel_half_optimizedILi64EEvP6__halfiiiiiE7L11_col;
	add.s32 	%r12, %r105, %r104;
	@%p14 bra 	$L__BB9_14;
	shl.b32 	%r106, %r11, 5;
	or.b32  	%r107, %r106, %r3;
	setp.ge.u32 	%p15, %r107, %r89;
	add.s32 	%r14, %r107, %r88;
	setp.ge.s32 	%p16, %r14, %r85;
	add.s32 	%r15, %r88, %r10;
	setp.ge.s32 	%p17, %r15, %r86;
	or.pred  	%p18, %p16, %p17;
	or.pred  	%p19, %p18, %p15;
	@%p19 bra 	$L__BB9_13;
	cvt.s64.s32 	%rd20, %r14;
	mul.wide.s32 	%rd21, %r15, %r87;
	add.s64 	%rd22, %rd21, %rd20;
	shl.b64 	%rd23, %rd22, 1;
	add.s64 	%rd19, %rd10, %rd23;
	// begin inline asm
	ld.global.nc.b16 %rs56, [%rd19];
	// end inline asm
	shl.b32 	%r111, %r107, 1;
	add.s32 	%r112, %r12, %r111;
	st.shared.u16 	[%r112], %rs56;
	bra.uni 	$L__BB9_14;
$L__BB9_13:
	mov.f32 	%f1, 0f00000000;
	// begin inline asm
	{  cvt.rn.f16.f32 %rs55, %f1;}

	// end inline asm
	shl.b32 	%r109, %r107, 1;
	add.s32 	%r110, %r12, %r109;
	st.shared.u16 	[%r110], %rs55;
$L__BB9_14:
	or.b32  	%r16, %r10, 4;
	setp.ge.u32 	%p20, %r16, %r89;
	@%p20 bra 	$L__BB9_18;
	shl.b32 	%r113, %r11, 5;
	or.b32  	%r114, %r113, %r3;
	setp.ge.u32 	%p21, %r114, %r89;
	add.s32 	%r18, %r114, %r88;
	setp.ge.s32 	%p22, %r18, %r85;
	add.s32 	%r19, %r88, %r16;
	setp.ge.s32 	%p23, %r19, %r86;
	or.pred  	%p24, %p22, %p23;
	or.pred  	%p25, %p24, %p21;
	@%p25 bra 	$L__BB9_17;
	cvt.s64.s32 	%rd25, %r18;
	mul.wide.s32 	%rd26, %r19, %r87;
	add.s64 	%rd27, %rd26, %rd25;
	shl.b64 	%rd28, %rd27, 1;
	add.s64 	%rd24, %rd10, %rd28;
	// begin inline asm
	ld.global.nc.b16 %rs58, [%rd24];
	// end inline asm
	shl.b32 	%r118, %r114, 1;
	add.s32 	%r119, %r12, %r118;
	st.shared.u16 	[%r119+512], %rs58;
	bra.uni 	$L__BB9_18;
$L__BB9_17:
	mov.f32 	%f2, 0f00000000;
	// begin inline asm
	{  cvt.rn.f16.f32 %rs57, %f2;}

	// end inline asm
	shl.b32 	%r116, %r114, 1;
	add.s32 	%r117, %r12, %r116;
	st.shared.u16 	[%r117+512], %rs57;
$L__BB9_18:
	setp.gt.u32 	%p26, %r3, 7;
	// begin inline asm
	cp.async.wait_group 0;

	// end inline asm
	bar.sync 	0;
	mov.u32 	%r120, _ZZ30A12_trsm_kernel_half_optimizedILi64EEvP6__halfiiiiiE7B_sm_h2;
	add.s32 	%r121, %r120, %r5;
	shl.b32 	%r122, %r7, 1;
	add.s32 	%r20, %r121, %r122;
	@%p26 bra 	$L__BB9_54;
	ld.shared.u16 	%rs123, [%r8+2];
	ld.shared.u32 	%r123, [%r8+4];
	mov.b32 	{%rs124, %rs125}, %r123;
	ld.shared.v4.u16 	{%rs126, %rs127, %rs128, %rs129}, [%r8+8];
	setp.ge.u32 	%p27, %r7, %r89;
	@%p27 bra 	$L__BB9_21;
	ld.shared.u16 	%rs122, [%r8];
	bra.uni 	$L__BB9_22;
$L__BB9_21:
	mov.f32 	%f3, 0f00000000;
	// begin inline asm
	{  cvt.rn.f16.f32 %rs122, %f3;}

	// end inline asm
$L__BB9_22:
	st.shared.u16 	[%r20], %rs122;
	add.s32 	%r21, %r7, 1;
	setp.lt.u32 	%p28, %r21, %r89;
	@%p28 bra 	$L__BB9_24;
	mov.f32 	%f4, 0f00000000;
	// begin inline asm
	{  cvt.rn.f16.f32 %rs123, %f4;}

	// end inline asm
$L__BB9_24:
	st.shared.u16 	[%r20+2], %rs123;
	add.s32 	%r22, %r7, 2;
	setp.lt.u32 	%p29, %r22, %r89;
	@%p29 bra 	$L__BB9_26;
	mov.f32 	%f5, 0f00000000;
	// begin inline asm
	{  cvt.rn.f16.f32 %rs124, %f5;}

	// end inline asm
$L__BB9_26:
	st.shared.u16 	[%r20+4], %rs124;
	add.s32 	%r23, %r7, 3;
	setp.lt.u32 	%p30, %r23, %r89;
	@%p30 bra 	$L__BB9_28;
	mov.f32 	%f6, 0f00000000;
	// begin inline asm
	{  cvt.rn.f16.f32 %rs125, %f6;}

	// end inline asm
$L__BB9_28:
	st.shared.u16 	[%r20+6], %rs125;
	add.s32 	%r24, %r7, 4;
	setp.lt.u32 	%p31, %r24, %r89;
	@%p31 bra 	$L__BB9_30;
	mov.f32 	%f7, 0f00000000;
	// begin inline asm
	{  cvt.rn.f16.f32 %rs126, %f7;}

	// end inline asm
$L__BB9_30:
	st.shared.u16 	[%r20+8], %rs126;
	add.s32 	%r25, %r7, 5;
	setp.lt.u32 	%p32, %r25, %r89;
	@%p32 bra 	$L__BB9_32;
	mov.f32 	%f8, 0f00000000;
	// begin inline asm
	{  cvt.rn.f16.f32 %rs127, %f8;}

	// end inline asm
$L__BB9_32:
	st.shared.u16 	[%r20+10], %rs127;
	add.s32 	%r26, %r7, 6;
	setp.lt.u32 	%p33, %r26, %r89;
	@%p33 bra 	$L__BB9_34;
	mov.f32 	%f9, 0f00000000;
	// begin inline asm
	{  cvt.rn.f16.f32 %rs128, %f9;}

	// end inline asm
$L__BB9_34:
	st.shared.u16 	[%r20+12], %rs128;
	add.s32 	%r27, %r7, 7;
	setp.lt.u32 	%p34, %r27, %r89;
	@%p34 bra 	$L__BB9_36;
	mov.f32 	%f10, 0f00000000;
	// begin inline asm
	{  cvt.rn.f16.f32 %rs129, %f10;}

	// end inline asm
$L__BB9_36:
	setp.lt.u32 	%p35, %r7, %r89;
	st.shared.u16 	[%r20+14], %rs129;
	ld.shared.u16 	%rs131, [%r8+1026];
	ld.shared.u32 	%r124, [%r8+1028];
	mov.b32 	{%rs132, %rs133}, %r124;
	ld.shared.v4.u16 	{%rs134, %rs135, %rs136, %rs137}, [%r8+1032];
	@%p35 bra 	$L__BB9_38;
	mov.f32 	%f11, 0f00000000;
	// begin inline asm
	{  cvt.rn.f16.f32 %rs130, %f11;}

	// end inline asm
	bra.uni 	$L__BB9_39;
$L__BB9_38:
	ld.shared.u16 	%rs130, [%r8+1024];
$L__BB9_39:
	st.shared.u16 	[%r20+1024], %rs130;
	@%p28 bra 	$L__BB9_41;
	mov.f32 	%f12, 0f00000000;
	// begin inline asm
	{  cvt.rn.f16.f32 %rs131, %f12;}

	// end inline asm
$L__BB9_41:
	st.shared.u16 	[%r20+1026], %rs131;
	@%p29 bra 	$L__BB9_43;
	mov.f32 	%f13, 0f00000000;
	// begin inline asm
	{  cvt.rn.f16.f32 %rs132, %f13;}

	// end inline asm
$L__BB9_43:
	st.shared.u16 	[%r20+1028], %rs132;
	@%p30 bra 	$L__BB9_45;
	mov.f32 	%f14, 0f00000000;
	// begin inline asm
	{  cvt.rn.f16.f32 %rs133, %f14;}

	// end inline asm
$L__BB9_45:
	setp.lt.u32 	%p39, %r24, %r89;
	st.shared.u16 	[%r20+1030], %rs133;
	@%p39 bra 	$L__BB9_47;
	mov.f32 	%f15, 0f00000000;
	// begin inline asm
	{  cvt.rn.f16.f32 %rs134, %f15;}

	// end inline asm
$L__BB9_47:
	setp.lt.u32 	%p40, %r25, %r89;
	st.shared.u16 	[%r20+1032], %rs134;
	@%p40 bra 	$L__BB9_49;
	mov.f32 	%f16, 0f00000000;
	// begin inline asm
	{  cvt.rn.f16.f32 %rs135, %f16;}

	// end inline asm
$L__BB9_49:
	setp.lt.u32 	%p41, %r26, %r89;
	st.shared.u16 	[%r20+1034], %rs135;
	@%p41 bra 	$L__BB9_51;
	mov.f32 	%f17, 0f00000000;
	// begin inline asm
	{  cvt.rn.f16.f32 %rs136, %f17;}

	// end inline asm
$L__BB9_51:
	setp.lt.u32 	%p42, %r27, %r89;
	st.shared.u16 	[%r20+1036], %rs136;
	@%p42 bra 	$L__BB9_53;
	mov.f32 	%f18, 0f00000000;
	// begin inline asm
	{  cvt.rn.f16.f32 %rs137, %f18;}

	// end inline asm
$L__BB9_53:
	st.shared.u16 	[%r20+1038], %rs137;
$L__BB9_54:
	bar.sync 	0;
	or.b32  	%r28, %r3, 32;
	setp.ge.u32 	%p43, %r3, %r89;
	mad.lo.s32 	%r29, %r3, -14, %r20;
	@%p43 bra 	$L__BB9_56;
	ld.shared.u16 	%rs75, [%r29];
	ld.shared.u16 	%rs76, [%r29+1024];
	// begin inline asm
	{  mov.b32 %r267, {%rs75,%rs76};}

	// end inline asm
	bra.uni 	$L__BB9_57;
$L__BB9_56:
	mov.f32 	%f19, 0f00000000;
	// begin inline asm
	{.reg .f16 low;
  cvt.rn.f16.f32 low, %f19;
  mov.b32 %r267, {low,low};}

	// end inline asm
$L__BB9_57:
	setp.ge.u32 	%p44, %r28, %r89;
	@%p44 bra 	$L__BB9_59;
	ld.shared.u16 	%rs77, [%r29+64];
	ld.shared.u16 	%rs78, [%r29+1088];
	// begin inline asm
	{  mov.b32 %r266, {%rs77,%rs78};}

	// end inline asm
	bra.uni 	$L__BB9_60;
$L__BB9_59:
	mov.f32 	%f20, 0f00000000;
	// begin inline asm
	{.reg .f16 low;
  cvt.rn.f16.f32 low, %f20;
  mov.b32 %r266, {low,low};}

	// end inline asm
$L__BB9_60:
	mov.f32 	%f21, 0f00000000;
	// begin inline asm
	{.reg .f16 low;
  cvt.rn.f16.f32 low, %f21;
  mov.b32 %r129, {low,low};}

	// end inline asm
	// begin inline asm
	{mov.u32 %r130, WARP_SZ;
}
	// end inline asm
	shl.b32 	%r132, %r130, 8;
	add.s32 	%r37, %r132, -8161;
	shl.b32 	%r133, %r11, 5;
	or.b32  	%r134, %r133, %r3;
	setp.lt.u32 	%p45, %r134, %r89;
	add.s32 	%r136, %r134, %r88;
	setp.lt.s32 	%p46, %r136, %r85;
	and.pred  	%p2, %p45, %p46;
	shl.b32 	%r137, %r134, 1;
	mov.u32 	%r138, _ZZ30A12_trsm_kernel_half_optimizedILi64EEvP6__halfiiiiiE7L11_col;
	add.s32 	%r38, %r138, %r137;
	cvt.s64.s32 	%rd3, %r136;
	mov.u32 	%r139, _ZZ30A12_trsm_kernel_half_optimizedILi64EEvP6__halfiiiiiE7B_sm_h2;
	add.s32 	%r140, %r5, %r139;
	add.s32 	%r39, %r140, 1024;
	mov.b32 	%r250, 0;
	not.pred 	%p69, %p2;
$L__BB9_61:
	and.b32  	%r258, %r250, 31;
	sub.s32 	%r257, %r258, %r3;
	sub.s32 	%r256, %r28, %r250;
	sub.s32 	%r255, %r250, %r3;
	shl.b32 	%r142, %r250, 1;
	add.s32 	%r254, %r39, %r142;
	cvt.u16.u32 	%rs79, %r250;
	shr.u16 	%rs80, %rs79, 2;
	and.b16  	%rs81, %rs80, 1;
	mul.wide.u16 	%r143, %rs81, 512;
	shl.b32 	%r144, %r3, 1;
	mov.u32 	%r145, _ZZ30A12_trsm_kernel_half_optimizedILi64EEvP6__halfiiiiiE7L11_col;
	add.s32 	%r146, %r144, %r145;
	add.s32 	%r147, %r146, %r143;
	add.s32 	%r253, %r147, 64;
	mov.b32 	%r260, 1;
	mov.u32 	%r259, %r250;
$L__BB9_62:
	setp.ge.u32 	%p47, %r3, %r89;
	@%p47 bra 	$L__BB9_64;
	ld.shared.u16 	%rs138, [%r253+-64];
	bra.uni 	$L__BB9_65;
$L__BB9_64:
	mov.f32 	%f22, 0f00000000;
	// begin inline asm
	{  cvt.rn.f16.f32 %rs138, %f22;}

	// end inline asm
$L__BB9_65:
	setp.ge.u32 	%p48, %r28, %r89;
	@%p48 bra 	$L__BB9_67;
	ld.shared.u16 	%rs139, [%r253];
	bra.uni 	$L__BB9_68;
$L__BB9_67:
	mov.f32 	%f23, 0f00000000;
	// begin inline asm
	{  cvt.rn.f16.f32 %rs139, %f23;}

	// end inline asm
$L__BB9_68:
	setp.eq.s32 	%p49, %r257, 0;
	setp.lt.u32 	%p50, %r259, 64;
	and.pred  	%p3, %p49, %p50;
	not.pred 	%p51, %p3;
	mov.u32 	%r263, %r129;
	@%p51 bra 	$L__BB9_72;
	setp.eq.s32 	%p52, %r256, 32;
	mov.u32 	%r263, %r267;
	@%p52 bra 	$L__BB9_72;
	setp.eq.s32 	%p53, %r255, 32;
	mov.u32 	%r263, %r266;
	@%p53 bra 	$L__BB9_72;
	ld.shared.u16 	%rs84, [%r254+-1024];
	ld.shared.u16 	%rs85, [%r254];
	// begin inline asm
	{  mov.b32 %r263, {%rs84,%rs85};}

	// end inline asm
$L__BB9_72:
	// begin inline asm
	{.reg .f16 low,high;
 mov.b32 {low,high}, %r263;
 mov.b16 %rs86, low;}
	// end inline asm
	// begin inline asm
	{  mov.b32 %r150, {%rs86,%rs86};}

	// end inline asm
	mov.b32 	%r163, -1;
	// begin inline asm
	{shfl.sync.idx.b32 %r151,%r150,%r258,%r37,%r163;
}
	// end inline asm
	// begin inline asm
	{.reg .f16 low,high;
 mov.b32 {low,high}, %r151;
 mov.b16 %rs89, low;}
	// end inline asm
	// begin inline asm
	{.reg .f16 low,high;
 mov.b32 {low,high}, %r263;
 mov.b16 %rs90, high;}
	// end inline asm
	// begin inline asm
	{  mov.b32 %r158, {%rs90,%rs90};}

	// end inline asm
	// begin inline asm
	{shfl.sync.idx.b32 %r159,%r158,%r258,%r37,%r163;
}
	// end inline asm
	// begin inline asm
	{.reg .f16 low,high;
 mov.b32 {low,high}, %r159;
 mov.b16 %rs93, low;}
	// end inline asm
	// begin inline asm
	{  mov.b32 %r165, {%rs89,%rs93};}

	// end inline asm
	setp.ge.u32 	%p55, %r259, %r3;
	or.pred  	%p56, %p47, %p55;
	@%p56 bra 	$L__BB9_74;
	// begin inline asm
	{  mov.b32 %r166, {%rs138,%rs138};}

	// end inline asm
	// begin inline asm
	{mul.f16x2 %r167,%r165,%r166;
}
	// end inline asm
	// begin inline asm
	{sub.f16x2 %r267,%r267,%r167;
}
	// end inline asm
$L__BB9_74:
	mov.u32 	%r63, %r267;
	max.u32 	%r174, %r3, %r28;
	setp.le.u32 	%p58, %r174, %r259;
	or.pred  	%p59, %p48, %p58;
	@%p59 bra 	$L__BB9_76;
	// begin inline asm
	{  mov.b32 %r175, {%rs139,%rs139};}

	// end inline asm
	// begin inline asm
	{mul.f16x2 %r176,%r165,%r175;
}
	// end inline asm
	// begin inline asm
	{sub.f16x2 %r266,%r266,%r176;
}
	// end inline asm
$L__BB9_76:
	mov.u32 	%r65, %r266;
	mov.u32 	%r267, %r63;
	@%p51 bra 	$L__BB9_80;
	setp.eq.s32 	%p61, %r256, 32;
	mov.u32 	%r266, %r65;
	mov.u32 	%r267, %r165;
	@%p61 bra 	$L__BB9_80;
	setp.eq.s32 	%p62, %r255, 32;
	mov.u32 	%r266, %r165;
	mov.u32 	%r267, %r63;
	@%p62 bra 	$L__BB9_80;
	// begin inline asm
	{.reg .f16 low,high;
 mov.b32 {low,high}, %r165;
 mov.b16 %rs98, low;}
	// end inline asm
	st.shared.u16 	[%r254+-1024], %rs98;
	// begin inline asm
	{.reg .f16 low,high;
 mov.b32 {low,high}, %r165;
 mov.b16 %rs99, high;}
	// end inline asm
	st.shared.u16 	[%r254], %rs99;
	mov.u32 	%r266, %r65;
	mov.u32 	%r267, %r63;
$L__BB9_80:
	bar.sync 	0;
	add.s32 	%r184, %r260, -1;
	setp.lt.u32 	%p63, %r184, 3;
	add.s32 	%r259, %r259, 1;
	setp.lt.s32 	%p64, %r259, %r89;
	and.pred  	%p65, %p63, %p64;
	add.s32 	%r260, %r260, 1;
	add.s32 	%r258, %r258, 1;
	add.s32 	%r257, %r257, 1;
	add.s32 	%r256, %r256, -1;
	add.s32 	%r255, %r255, 1;
	add.s32 	%r254, %r254, 2;
	add.s32 	%r253, %r253, 128;
	@%p65 bra 	$L__BB9_62;
	setp.gt.u32 	%p66, %r250, 55;
	@%p66 bra 	$L__BB9_86;
	add.s32 	%r185, %r10, %r250;
	add.s32 	%r76, %r185, 8;
	and.b32  	%r186, %r250, 4;
	or.b32  	%r77, %r186, %r10;
	setp.ge.s32 	%p67, %r76, %r89;
	@%p67 bra 	$L__BB9_86;
	add.s32 	%r78, %r76, %r88;
	setp.ge.s32 	%p68, %r78, %r86;
	or.pred  	%p70, %p69, %p68;
	@%p70 bra 	$L__BB9_85;
	mul.wide.s32 	%rd30, %r78, %r87;
	add.s64 	%rd31, %rd30, %rd3;
	shl.b64 	%rd32, %rd31, 1;
	add.s64 	%rd29, %rd10, %rd32;
	// begin inline asm
	ld.global.nc.b16 %rs101, [%rd29];
	// end inline asm
	shl.b32 	%r189, %r77, 7;
	add.s32 	%r190, %r38, %r189;
	st.shared.u16 	[%r190], %rs101;
	bra.uni 	$L__BB9_86;
$L__BB9_85:
	mov.f32 	%f24, 0f00000000;
	// begin inline asm
	{  cvt.rn.f16.f32 %rs100, %f24;}

	// end inline asm
	shl.b32 	%r187, %r77, 7;
	add.s32 	%r188, %r38, %r187;
	st.shared.u16 	[%r188], %rs100;
$L__BB9_86:
	bar.sync 	0;
	add.s32 	%r250, %r250, 4;
	setp.lt.s32 	%p71, %r250, %r89;
	@%p71 bra 	$L__BB9_61;
	setp.ge.u32 	%p72, %r3, %r89;
	@%p72 bra 	$L__BB9_89;
	// begin inline asm
	{.reg .f16 low,high;
 mov.b32 {low,high}, %r267;
 mov.b16 %rs102, low;}
	// end inline asm
	st.shared.u16 	[%r29], %rs102;
	// begin inline asm
	{.reg .f16 low,high;
 mov.b32 {low,high}, %r267;
 mov.b16 %rs103, high;}
	// end inline asm
	st.shared.u16 	[%r29+1024], %rs103;
$L__BB9_89:
	setp.ge.u32 	%p73, %r28, %r89;
	@%p73 bra 	$L__BB9_91;
	// begin inline asm
	{.reg .f16 low,high;
 mov.b32 {low,high}, %r266;
 mov.b16 %rs104, low;}
	// end inline asm
	st.shared.u16 	[%r29+64], %rs104;
	// begin inline asm
	{.reg .f16 low,high;
 mov.b32 {low,high}, %r266;
 mov.b16 %rs105, high;}
	// end inline asm
	st.shared.u16 	[%r29+1088], %rs105;
$L__BB9_91:
	setp.ge.s32 	%p74, %r6, %r86;
	cvt.u32.u64 	%r195, %rd2;
	bar.sync 	0;
	cvt.s64.s32 	%rd4, %r88;
	add.s32 	%r80, %r7, 7;
	add.s32 	%r81, %r195, 7;
	@%p74 bra 	$L__BB9_111;
	setp.gt.u32 	%p75, %r3, 7;
	mul.wide.s32 	%rd33, %r6, %r87;
	add.s64 	%rd5, %rd33, %rd4;
	@%p75 bra 	$L__BB9_111;
	shl.b64 	%rd34, %rd5, 1;
	add.s64 	%rd6, %rd1, %rd34;
	setp.ge.s32 	%p76, %r81, %r85;
	setp.ge.u32 	%p77, %r7, %r89;
	or.pred  	%p78, %p77, %p76;
	@%p78 bra 	$L__BB9_95;
	mad.lo.s32 	%r196, %r3, 14, %r29;
	ld.shared.v4.b32 	{%r197, %r198, %r199, %r200}, [%r196];
	mul.wide.u32 	%rd35, %r7, 2;
	add.s64 	%rd36, %rd6, %rd35;
	st.global.v4.b32 	[%rd36], {%r197, %r198, %r199, %r200};
	bra.uni 	$L__BB9_111;
$L__BB9_95:
	setp.ge.s32 	%p79, %r7, %r89;
	setp.ge.s32 	%p80, %r195, %r85;
	mul.wide.u32 	%rd38, %r7, 2;
	add.s64 	%rd7, %rd6, %rd38;
	or.pred  	%p81, %p79, %p80;
	@%p81 bra 	$L__BB9_97;
	mad.lo.s32 	%r202, %r3, 14, %r29;
	ld.shared.u16 	%rs106, [%r202];
	st.global.u16 	[%rd7], %rs106;
$L__BB9_97:
	add.s32 	%r203, %r7, 1;
	setp.ge.s32 	%p82, %r203, %r89;
	add.s32 	%r82, %r203, %r88;
	setp.ge.s32 	%p83, %r82, %r85;
	or.pred  	%p84, %p82, %p83;
	@%p84 bra 	$L__BB9_99;
	mad.lo.s32 	%r204, %r3, 14, %r29;
	ld.shared.u16 	%rs107, [%r204+2];
	st.global.u16 	[%rd7+2], %rs107;
$L__BB9_99:
	add.s32 	%r205, %r7, 2;
	setp.ge.s32 	%p85, %r205, %r89;
	add.s32 	%r206, %r82, 1;
	setp.ge.s32 	%p86, %r206, %r85;
	or.pred  	%p87, %p85, %p86;
	@%p87 bra 	$L__BB9_101;
	mad.lo.s32 	%r207, %r3, 14, %r29;
	ld.shared.u16 	%rs108, [%r207+4];
	st.global.u16 	[%rd7+4], %rs108;
$L__BB9_101:
	add.s32 	%r208, %r7, 3;
	setp.ge.s32 	%p88, %r208, %r89;
	add.s32 	%r209, %r82, 2;
	setp.ge.s32 	%p89, %r209, %r85;
	or.pred  	%p90, %p88, %p89;
	@%p90 bra 	$L__BB9_103;
	mad.lo.s32 	%r210, %r3, 14, %r29;
	ld.shared.u16 	%rs109, [%r210+6];
	st.global.u16 	[%rd7+6], %rs109;
$L__BB9_103:
	add.s32 	%r211, %r7, 4;
	setp.ge.s32 	%p91, %r211, %r89;
	add.s32 	%r212, %r82, 3;
	setp.ge.s32 	%p92, %r212, %r85;
	or.pred  	%p93, %p91, %p92;
	@%p93 bra 	$L__BB9_105;
	mad.lo.s32 	%r213, %r3, 14, %r29;
	ld.shared.u16 	%rs110, [%r213+8];
	st.global.u16 	[%rd7+8], %rs110;
$L__BB9_105:
	add.s32 	%r214, %r7, 5;
	setp.ge.s32 	%p94, %r214, %r89;
	add.s32 	%r215, %r82, 4;
	setp.ge.s32 	%p95, %r215, %r85;
	or.pred  	%p96, %p94, %p95;
	@%p96 bra 	$L__BB9_107;
	mad.lo.s32 	%r216, %r3, 14, %r29;
	ld.shared.u16 	%rs111, [%r216+10];
	st.global.u16 	[%rd7+10], %rs111;
$L__BB9_107:
	add.s32 	%r217, %r7, 6;
	setp.ge.s32 	%p97, %r217, %r89;
	add.s32 	%r218, %r82, 5;
	setp.ge.s32 	%p98, %r218, %r85;
	or.pred  	%p99, %p97, %p98;
	@%p99 bra 	$L__BB9_109;
	mad.lo.s32 	%r219, %r3, 14, %r29;
	ld.shared.u16 	%rs112, [%r219+12];
	st.global.u16 	[%rd7+12], %rs112;
$L__BB9_109:
	setp.ge.s32 	%p100, %r80, %r89;
	add.s32 	%r220, %r82, 6;
	setp.ge.s32 	%p101, %r220, %r85;
	or.pred  	%p102, %p100, %p101;
	@%p102 bra 	$L__BB9_111;
	mad.lo.s32 	%r221, %r3, 14, %r29;
	ld.shared.u16 	%rs113, [%r221+14];
	st.global.u16 	[%rd7+14], %rs113;
$L__BB9_111:
	setp.ge.s32 	%p103, %r9, %r86;
	@%p103 bra 	$L__BB9_131;
	setp.gt.u32 	%p104, %r3, 7;
	mul.wide.s32 	%rd39, %r9, %r87;
	add.s64 	%rd40, %rd39, %rd4;
	shl.b64 	%rd41, %rd40, 1;
	add.s64 	%rd8, %rd1, %rd41;
	@%p104 bra 	$L__BB9_131;
	add.s32 	%r83, %r29, 1024;
	setp.lt.s32 	%p105, %r81, %r85;
	setp.lt.u32 	%p106, %r7, %r89;
	and.pred  	%p107, %p106, %p105;
	@%p107 bra 	$L__BB9_130;
	setp.ge.s32 	%p108, %r7, %r89;
	setp.ge.s32 	%p109, %r195, %r85;
	mul.wide.u32 	%rd45, %r7, 2;
	add.s64 	%rd9, %rd8, %rd45;
	or.pred  	%p110, %p108, %p109;
	@%p110 bra 	$L__BB9_116;
	mad.lo.s32 	%r228, %r3, 14, %r83;
	ld.shared.u16 	%rs114, [%r228];
	st.global.u16 	[%rd9], %rs114;
$L__BB9_116:
	add.s32 	%r229, %r7, 1;
	setp.ge.s32 	%p111, %r229, %r89;
	add.s32 	%r84, %r229, %r88;
	setp.ge.s32 	%p112, %r84, %r85;
	or.pred  	%p113, %p111, %p112;
	@%p113 bra 	$L__BB9_118;
	mad.lo.s32 	%r230, %r3, 14, %r83;
	ld.shared.u16 	%rs115, [%r230+2];
	st.global.u16 	[%rd9+2], %rs115;
$L__BB9_118:
	add.s32 	%r231, %r7, 2;
	setp.ge.s32 	%p114, %r231, %r89;
	add.s32 	%r232, %r84, 1;
	setp.ge.s32 	%p115, %r232, %r85;
	or.pred  	%p116, %p114, %p115;
	@%p116 bra 	$L__BB9_120;
	mad.lo.s32 	%r233, %r3, 14, %r83;
	ld.shared.u16 	%rs116, [%r233+4];
	st.global.u16 	[%rd9+4], %rs116;
$L__BB9_120:
	add.s32 	%r234, %r7, 3;
	setp.ge.s32 	%p117, %r234, %r89;
	add.s32 	%r235, %r84, 2;
	setp.ge.s32 	%p118, %r235, %r85;
	or.pred  	%p119, %p117, %p118;
	@%p119 bra 	$L__BB9_122;
	mad.lo.s32 	%r236, %r3, 14, %r83;
	ld.shared.u16 	%rs117, [%r236+6];
	st.global.u16 	[%rd9+6], %rs117;
$L__BB9_122:
	add.s32 	%r237, %r7, 4;
	setp.ge.s32 	%p120, %r237, %r89;
	add.s32 	%r238, %r84, 3;
	setp.ge.s32 	%p121, %r238, %r85;
	or.pred  	%p122, %p120, %p121;
	@%p122 bra 	$L__BB9_124;
	mad.lo.s32 	%r239, %r3, 14, %r83;
	ld.shared.u16 	%rs118, [%r239+8];
	st.global.u16 	[%rd9+8], %rs118;
$L__BB9_124:
	add.s32 	%r240, %r7, 5;
	setp.ge.s32 	%p123, %r240, %r89;
	add.s32 	%r241, %r84, 4;
	setp.ge.s32 	%p124, %r241, %r85;
	or.pred  	%p125, %p123, %p124;
	@%p125 bra 	$L__BB9_126;
	mad.lo.s32 	%r242, %r3, 14, %r83;
	ld.shared.u16 	%rs119, [%r242+10];
	st.global.u16 	[%rd9+10], %rs119;
$L__BB9_126:
	add.s32 	%r243, %r7, 6;
	setp.ge.s32 	%p126, %r243, %r89;
	add.s32 	%r244, %r84, 5;
	setp.ge.s32 	%p127, %r244, %r85;
	or.pred  	%p128, %p126, %p127;
	@%p128 bra 	$L__BB9_128;
	mad.lo.s32 	%r245, %r3, 14, %r83;
	ld.shared.u16 	%rs120, [%r245+12];
	st.global.u16 	[%rd9+12], %rs120;
$L__BB9_128:
	setp.ge.s32 	%p129, %r80, %r89;
	add.s32 	%r246, %r84, 6;
	setp.ge.s32 	%p130, %r246, %r85;
	or.pred  	%p131, %p129, %p130;
	@%p131 bra 	$L__BB9_131;
	mad.lo.s32 	%r247, %r3, 14, %r83;
	ld.shared.u16 	%rs121, [%r247+14];
	st.global.u16 	[%rd9+14], %rs121;
	bra.uni 	$L__BB9_131;
$L__BB9_130:
	mad.lo.s32 	%r222, %r3, 14, %r83;
	ld.shared.v4.b32 	{%r223, %r224, %r225, %r226}, [%r222];
	mul.wide.u32 	%rd42, %r7, 2;
	add.s64 	%rd43, %rd8, %rd42;
	st.global.v4.b32 	[%rd43], {%r223, %r224, %r225, %r226};
$L__BB9_131:
	ret;

}
	// .globl	_Z30A12_trsm_kernel_half_optimizedILi128EEvP6__halfiiiii
.visible .entry _Z30A12_trsm_kernel_half_optimizedILi128EEvP6__halfiiiii(
	.param .u64 .ptr .align 1 _Z30A12_trsm_kernel_half_optimizedILi128EEvP6__halfiiiii_param_0,
	.param .u32 _Z30A12_trsm_kernel_half_optimizedILi128EEvP6__halfiiiii_param_1,
	.param .u32 _Z30A12_trsm_kernel_half_optimizedILi128EEvP6__halfiiiii_param_2,
	.param .u32 _Z30A12_trsm_kernel_half_optimizedILi128EEvP6__halfiiiii_param_3,
	.param .u32 _Z30A12_trsm_kernel_half_optimizedILi128EEvP6__halfiiiii_param_4,
	.param .u32 _Z30A12_trsm_kernel_half_optimizedILi128EEvP6__halfiiiii_param_5
)
.maxntid 256
{
	.reg .pred 	%p<144>;
	.reg .b16 	%rs<157>;
	.reg .b32 	%r<275>;
	.reg .b32 	%f<27>;
	.reg .b64 	%rd<46>;
	// demoted variable
	.shared .align 16 .b8 _ZZ30A12_trsm_kernel_half_optimizedILi128EEvP6__halfiiiiiE7B_sm_h2[4096];
	// demoted variable
	.shared .align 16 .b8 _ZZ30A12_trsm_kernel_half_optimizedILi128EEvP6__halfiiiiiE6B_temp[4096];
	// demoted variable
	.shared .align 16 .b8 _ZZ30A12_trsm_kernel_half_optimizedILi128EEvP6__halfiiiiiE7L11_col[2048];
	ld.param.u64 	%rd12, [_Z30A12_trsm_kernel_half_optimizedILi128EEvP6__halfiiiii_param_0];
	ld.param.u32 	%r80, [_Z30A12_trsm_kernel_half_optimizedILi128EEvP6__halfiiiii_param_1];
	ld.param.u32 	%r81, [_Z30A12_trsm_kernel_half_optimizedILi128EEvP6__halfiiiii_param_2];
	ld.param.u32 	%r82, [_Z30A12_trsm_kernel_half_optimizedILi128EEvP6__halfiiiii_param_3];
	ld.param.u32 	%r83, [_Z30A12_trsm_kernel_half_optimizedILi128EEvP6__halfiiiii_param_4];
	ld.param.u32 	%r84, [_Z30A12_trsm_kernel_half_optimizedILi128EEvP6__halfiiiii_param_5];
	cvta.to.global.u64 	%rd1, %rd12;
	add.s32 	%r85, %r84, -129;
	setp.lt.u32 	%p3, %r85, -128;
	@%p3 bra 	$L__BB10_148;
	add.s32 	%r1, %r84, %r83;
	setp.le.s32 	%p4, %r81, %r1;
	@%p4 bra 	$L__BB10_148;
	mov.u32 	%r86, %tid.x;
	and.b32  	%r3, %r86, 31;
	shr.u32 	%r4, %r86, 5;
	mov.u32 	%r87, %ctaid.x;
	shl.b32 	%r88, %r87, 4;
	add.s32 	%r89, %r4, %r88;
	add.s32 	%r5, %r89, %r1;
	shl.b32 	%r90, %r86, 3;
	and.b32  	%r6, %r90, 248;
	setp.ge.u32 	%p5, %r6, %r84;
	add.s32 	%r91, %r83, %r6;
	setp.ge.s32 	%p6, %r91, %r80;
	or.pred  	%p1, %p5, %p6;
	cvt.s64.s32 	%rd2, %r91;
	shl.b32 	%r92, %r4, 8;
	mov.u32 	%r93, _ZZ30A12_trsm_kernel_half_optimizedILi128EEvP6__halfiiiiiE6B_temp;
	add.s32 	%r94, %r93, %r92;
	shl.b32 	%r95, %r86, 4;
	and.b32  	%r96, %r95, 496;
	add.s32 	%r7, %r94, %r96;
	setp.ge.s32 	%p7, %r5, %r81;
	@%p7 bra 	$L__BB10_6;
	setp.gt.u32 	%p8, %r3, 15;
	or.pred  	%p9, %p8, %p1;
	@%p9 bra 	$L__BB10_5;
	mul.wide.s32 	%rd14, %r5, %r82;
	add.s64 	%rd15, %rd14, %rd2;
	shl.b64 	%rd16, %rd15, 1;
	add.s64 	%rd13, %rd12, %rd16;
	// begin inline asm
	cp.async.cg.shared.global [%r7], [%rd13], 16;

	// end inline asm
$L__BB10_5:
	// begin inline asm
	cp.async.commit_group;

	// end inline asm
$L__BB10_6:
	add.s32 	%r8, %r5, 8;
	setp.ge.s32 	%p10, %r8, %r81;
	@%p10 bra 	$L__BB10_10;
	setp.gt.u32 	%p11, %r3, 15;
	or.pred  	%p12, %p11, %p1;
	@%p12 bra 	$L__BB10_9;
	mul.wide.s32 	%rd18, %r8, %r82;
	add.s64 	%rd19, %rd18, %rd2;
	shl.b64 	%rd20, %rd19, 1;
	add.s64 	%rd17, %rd12, %rd20;
	add.s32 	%r98, %r7, 2048;
	// begin inline asm
	cp.async.cg.shared.global [%r98], [%rd17], 16;

	// end inline asm
$L__BB10_9:
	// begin inline asm
	cp.async.commit_group;

	// end inline asm
$L__BB10_10:
	and.b32  	%r9, %r4, 3;
	shr.u32 	%r10, %r86, 7;
	setp.ge.u32 	%p13, %r9, %r84;
	and.b32  	%r100, %r92, 768;
	mov.u32 	%r101, _ZZ30A12_trsm_kernel_half_optimizedILi128EEvP6__halfiiiiiE7L11_col;
	add.s32 	%r11, %r101, %r100;
	@%p13 bra 	$L__BB10_16;
	shl.b32 	%r102, %r10, 5;
	or.b32  	%r257, %r102, %r3;
	add.s32 	%r13, %r83, %r9;
	mul.wide.s32 	%rd3, %r13, %r82;
$L__BB10_12:
	setp.ge.s32 	%p14, %r13, %r81;
	setp.ge.s32 	%p15, %r257, %r84;
	add.s32 	%r15, %r257, %r83;
	setp.ge.s32 	%p16, %r15, %r80;
	or.pred  	%p17, %p15, %p16;
	or.pred  	%p18, %p17, %p14;
	@%p18 bra 	$L__BB10_14;
	cvt.s64.s32 	%rd22, %r15;
	add.s64 	%rd23, %rd3, %rd22;
	shl.b64 	%rd24, %rd23, 1;
	add.s64 	%rd21, %rd12, %rd24;
	// begin inline asm
	ld.global.nc.b16 %rs62, [%rd21];
	// end inline asm
	shl.b32 	%r105, %r257, 1;
	add.s32 	%r106, %r11, %r105;
	st.shared.u16 	[%r106], %rs62;
	bra.uni 	$L__BB10_15;
$L__BB10_14:
	mov.f32 	%f1, 0f00000000;
	// begin inline asm
	{  cvt.rn.f16.f32 %rs61, %f1;}

	// end inline asm
	shl.b32 	%r103, %r257, 1;
	add.s32 	%r104, %r11, %r103;
	st.shared.u16 	[%r104], %rs61;
$L__BB10_15:
	add.s32 	%r16, %r257, 64;
	setp.lt.u32 	%p19, %r257, 64;
	mov.u32 	%r257, %r16;
	@%p19 bra 	$L__BB10_12;
$L__BB10_16:
	or.b32  	%r17, %r9, 4;
	setp.ge.s32 	%p20, %r17, %r84;
	@%p20 bra 	$L__BB10_22;
	shl.b32 	%r107, %r10, 5;
	or.b32  	%r258, %r107, %r3;
	add.s32 	%r19, %r83, %r17;
	mul.wide.s32 	%rd4, %r19, %r82;
$L__BB10_18:
	setp.ge.s32 	%p21, %r19, %r81;
	setp.ge.s32 	%p22, %r258, %r84;
	add.s32 	%r21, %r258, %r83;
	setp.ge.s32 	%p23, %r21, %r80;
	or.pred  	%p24, %p22, %p23;
	or.pred  	%p25, %p24, %p21;
	@%p25 bra 	$L__BB10_20;
	cvt.s64.s32 	%rd26, %r21;
	add.s64 	%rd27, %rd4, %rd26;
	shl.b64 	%rd28, %rd27, 1;
	add.s64 	%rd25, %rd12, %rd28;
	// begin inline asm
	ld.global.nc.b16 %rs64, [%rd25];
	// end inline asm
	shl.b32 	%r110, %r258, 1;
	add.s32 	%r111, %r11, %r110;
	st.shared.u16 	[%r111+1024], %rs64;
	bra.uni 	$L__BB10_21;
$L__BB10_20:
	mov.f32 	%f2, 0f00000000;
	// begin inline asm
	{  cvt.rn.f16.f32 %rs63, %f2;}

	// end inline asm
	shl.b32 	%r108, %r258, 1;
	add.s32 	%r109, %r11, %r108;
	st.shared.u16 	[%r109+1024], %rs63;
$L__BB10_21:
	add.s32 	%r22, %r258, 64;
	setp.lt.u32 	%p26, %r258, 64;
	mov.u32 	%r258, %r22;
	@%p26 bra 	$L__BB10_18;
$L__BB10_22:
	mov.u32 	%r113, _ZZ30A12_trsm_kernel_half_optimizedILi128EEvP6__halfiiiiiE7B_sm_h2;
	add.s32 	%r23, %r113, %r92;
	setp.gt.u32 	%p27, %r3, 15;
	// begin inline asm
	cp.async.wait_group 0;

	// end inline asm
	bar.sync 	0;
	shl.b32 	%r114, %r6, 1;
	add.s32 	%r24, %r23, %r114;
	@%p27 bra 	$L__BB10_58;
	ld.shared.u16 	%rs138, [%r7+2];
	ld.shared.u32 	%r115, [%r7+4];
	mov.b32 	{%rs139, %rs140}, %r115;
	ld.shared.v4.u16 	{%rs141, %rs142, %rs143, %rs144}, [%r7+8];
	setp.ge.s32 	%p28, %r6, %r84;
	@%p28 bra 	$L__BB10_25;
	ld.shared.u16 	%rs137, [%r7];
	bra.uni 	$L__BB10_26;
$L__BB10_25:
	mov.f32 	%f3, 0f00000000;
	// begin inline asm
	{  cvt.rn.f16.f32 %rs137, %f3;}

	// end inline asm
$L__BB10_26:
	st.shared.u16 	[%r24], %rs137;
	add.s32 	%r25, %r6, 1;
	setp.lt.s32 	%p29, %r25, %r84;
	@%p29 bra 	$L__BB10_28;
	mov.f32 	%f4, 0f00000000;
	// begin inline asm
	{  cvt.rn.f16.f32 %rs138, %f4;}

	// end inline asm
$L__BB10_28:
	st.shared.u16 	[%r24+2], %rs138;
	add.s32 	%r26, %r6, 2;
	setp.lt.s32 	%p30, %r26, %r84;
	@%p30 bra 	$L__BB10_30;
	mov.f32 	%f5, 0f00000000;
	// begin inline asm
	{  cvt.rn.f16.f32 %rs139, %f5;}

	// end inline asm
$L__BB10_30:
	st.shared.u16 	[%r24+4], %rs139;
	add.s32 	%r27, %r6, 3;
	setp.lt.s32 	%p31, %r27, %r84;
	@%p31 bra 	$L__BB10_32;
	mov.f32 	%f6, 0f00000000;
	// begin inline asm
	{  cvt.rn.f16.f32 %rs140, %f6;}

	// end inline asm
$L__BB10_32:
	st.shared.u16 	[%r24+6], %rs140;
	add.s32 	%r28, %r6, 4;
	setp.lt.s32 	%p32, %r28, %r84;
	@%p32 bra 	$L__BB10_34;
	mov.f32 	%f7, 0f00000000;
	// begin inline asm
	{  cvt.rn.f16.f32 %rs141, %f7;}

	// end inline asm
$L__BB10_34:
	st.shared.u16 	[%r24+8], %rs141;
	add.s32 	%r29, %r6, 5;
	setp.lt.s32 	%p33, %r29, %r84;
	@%p33 bra 	$L__BB10_36;
	mov.f32 	%f8, 0f00000000;
	// begin inline asm
	{  cvt.rn.f16.f32 %rs142, %f8;}

	// end inline asm
$L__BB10_36:
	st.shared.u16 	[%r24+10], %rs142;
	add.s32 	%r30, %r6, 6;
	setp.lt.s32 	%p34, %r30, %r84;
	@%p34 bra 	$L__BB10_38;
	mov.f32 	%f9, 0f00000000;
	// begin inline asm
	{  cvt.rn.f16.f32 %rs143, %f9;}

	// end inline asm
$L__BB10_38:
	st.shared.u16 	[%r24+12], %rs143;
	add.s32 	%r31, %r6, 7;
	setp.lt.s32 	%p35, %r31, %r84;
	@%p35 bra 	$L__BB10_40;
	mov.f32 	%f10, 0f00000000;
	// begin inline asm
	{  cvt.rn.f16.f32 %rs144, %f10;}

	// end inline asm
$L__BB10_40:
	setp.lt.s32 	%p36, %r6, %r84;
	st.shared.u16 	[%r24+14], %rs144;
	ld.shared.u16 	%rs146, [%r7+2050];
	ld.shared.u32 	%r116, [%r7+2052];
	mov.b32 	{%rs147, %rs148}, %r116;
	ld.shared.v4.u16 	{%rs149, %rs150, %rs151, %rs152}, [%r7+2056];
	@%p36 bra 	$L__BB10_42;
	mov.f32 	%f11, 0f00000000;
	// begin inline asm
	{  cvt.rn.f16.f32 %rs145, %f11;}

	// end inline asm
	bra.uni 	$L__BB10_43;
$L__BB10_42:
	ld.shared.u16 	%rs145, [%r7+2048];
$L__BB10_43:
	st.shared.u16 	[%r24+2048], %rs145;
	@%p29 bra 	$L__BB10_45;
	mov.f32 	%f12, 0f00000000;
	// begin inline asm
	{  cvt.rn.f16.f32 %rs146, %f12;}

	// end inline asm
$L__BB10_45:
	st.shared.u16 	[%r24+2050], %rs146;
	@%p30 bra 	$L__BB10_47;
	mov.f32 	%f13, 0f00000000;
	// begin inline asm
	{  cvt.rn.f16.f32 %rs147, %f13;}

	// end inline asm
$L__BB10_47:
	st.shared.u16 	[%r24+2052], %rs147;
	@%p31 bra 	$L__BB10_49;
	mov.f32 	%f14, 0f00000000;
	// begin inline asm
	{  cvt.rn.f16.f32 %rs148, %f14;}

	// end inline asm
$L__BB10_49:
	st.shared.u16 	[%r24+2054], %rs148;
	@%p32 bra 	$L__BB10_51;
	mov.f32 	%f15, 0f00000000;
	// begin inline asm
	{  cvt.rn.f16.f32 %rs149, %f15;}

	// end inline asm
$L__BB10_51:
	setp.lt.s32 	%p41, %r29, %r84;
	st.shared.u16 	[%r24+2056], %rs149;
	@%p41 bra 	$L__BB10_53;
	mov.f32 	%f16, 0f00000000;
	// begin inline asm
	{  cvt.rn.f16.f32 %rs150, %f16;}

	// end inline asm
$L__BB10_53:
	setp.lt.s32 	%p42, %r30, %r84;
	st.shared.u16 	[%r24+2058], %rs150;
	@%p42 bra 	$L__BB10_55;
	mov.f32 	%f17, 0f00000000;
	// begin inline asm
	{  cvt.rn.f16.f32 %rs151, %f17;}

	// end inline asm
$L__BB10_55:
	setp.lt.s32 	%p43, %r31, %r84;
	st.shared.u16 	[%r24+2060], %rs151;
	@%p43 bra 	$L__BB10_57;
	mov.f32 	%f18, 0f00000000;
	// begin inline asm
	{  cvt.rn.f16.f32 %rs152, %f18;}

	// end inline asm
$L__BB10_57:
	st.shared.u16 	[%r24+2062], %rs152;
$L__BB10_58:
	bar.sync 	0;
	or.b32  	%r32, %r3, 64;
	or.b32  	%r33, %r3, 96;
	setp.ge.s32 	%p44, %r32, %r84;
	mad.lo.s32 	%r34, %r3, -14, %r24;
	@%p44 bra 	$L__BB10_60;
	ld.shared.u16 	%rs81, [%r34+128];
	ld.shared.u16 	%rs82, [%r34+2176];
	// begin inline asm
	{  mov.b32 %r271, {%rs81,%rs82};}

	// end inline asm
	bra.uni 	$L__BB10_61;
$L__BB10_60:
	mov.f32 	%f19, 0f00000000;
	// begin inline asm
	{.reg .f16 low;
  cvt.rn.f16.f32 low, %f19;
  mov.b32 %r271, {low,low};}

	// end inline asm
$L__BB10_61:
	setp.ge.s32 	%p45, %r33, %r84;
	@%p45 bra 	$L__BB10_63;
	ld.shared.u16 	%rs83, [%r34+192];
	ld.shared.u16 	%rs84, [%r34+2240];
	// begin inline asm
	{  mov.b32 %r270, {%rs83,%rs84};}

	// end inline asm
	bra.uni 	$L__BB10_64;
$L__BB10_63:
	mov.f32 	%f20, 0f00000000;
	// begin inline asm
	{.reg .f16 low;
  cvt.rn.f16.f32 low, %f20;
  mov.b32 %r270, {low,low};}

	// end inline asm
$L__BB10_64:
	setp.lt.s32 	%p46, %r84, 1;
	@%p46 bra 	$L__BB10_104;
	mov.f32 	%f21, 0f00000000;
	// begin inline asm
	{.reg .f16 low;
  cvt.rn.f16.f32 low, %f21;
  mov.b32 %r121, {low,low};}

	// end inline asm
	// begin inline asm
	{mov.u32 %r122, WARP_SZ;
}
	// end inline asm
	shl.b32 	%r124, %r122, 8;
	add.s32 	%r42, %r124, -8161;
	or.b32  	%r43, %r9, 8;
	shl.b32 	%r125, %r10, 5;
	or.b32  	%r44, %r125, %r3;
	mov.b32 	%r261, 0;
$L__BB10_66:
	mov.b32 	%r264, 0;
$L__BB10_67:
	mov.u32 	%r48, %r264;
	setp.ge.s32 	%p47, %r3, %r84;
	add.s32 	%r51, %r48, %r261;
	and.b32  	%r52, %r51, 31;
	and.b32  	%r127, %r261, 4;
	add.s32 	%r128, %r48, %r127;
	shl.b32 	%r129, %r128, 8;
	mov.u32 	%r130, _ZZ30A12_trsm_kernel_half_optimizedILi128EEvP6__halfiiiiiE7L11_col;
	add.s32 	%r131, %r130, %r129;
	shl.b32 	%r132, %r3, 1;
	add.s32 	%r53, %r131, %r132;
	@%p47 bra 	$L__BB10_69;
	ld.shared.u16 	%rs153, [%r53];
	bra.uni 	$L__BB10_70;
$L__BB10_69:
	mov.f32 	%f22, 0f00000000;
	// begin inline asm
	{  cvt.rn.f16.f32 %rs153, %f22;}

	// end inline asm
$L__BB10_70:
	or.b32  	%r133, %r3, 32;
	setp.ge.s32 	%p48, %r133, %r84;
	@%p48 bra 	$L__BB10_72;
	ld.shared.u16 	%rs154, [%r53+64];
	bra.uni 	$L__BB10_73;
$L__BB10_72:
	mov.f32 	%f23, 0f00000000;
	// begin inline asm
	{  cvt.rn.f16.f32 %rs154, %f23;}

	// end inline asm
$L__BB10_73:
	setp.ge.s32 	%p49, %r32, %r84;
	@%p49 bra 	$L__BB10_75;
	ld.shared.u16 	%rs155, [%r53+128];
	bra.uni 	$L__BB10_76;
$L__BB10_75:
	mov.f32 	%f24, 0f00000000;
	// begin inline asm
	{  cvt.rn.f16.f32 %rs155, %f24;}

	// end inline asm
$L__BB10_76:
	setp.ge.s32 	%p50, %r33, %r84;
	@%p50 bra 	$L__BB10_78;
	ld.shared.u16 	%rs156, [%r53+192];
	bra.uni 	$L__BB10_79;
$L__BB10_78:
	mov.f32 	%f25, 0f00000000;
	// begin inline asm
	{  cvt.rn.f16.f32 %rs156, %f25;}

	// end inline asm
$L__BB10_79:
	setp.eq.s32 	%p51, %r52, %r3;
	setp.lt.u32 	%p52, %r51, 128;
	and.pred  	%p2, %p51, %p52;
	shl.b32 	%r134, %r51, 1;
	add.s32 	%r54, %r23, %r134;
	not.pred 	%p53, %p2;
	mov.u32 	%r267, %r121;
	@%p53 bra 	$L__BB10_83;
	setp.eq.s32 	%p54, %r51, %r32;
	mov.u32 	%r267, %r271;
	@%p54 bra 	$L__BB10_83;
	setp.eq.s32 	%p55, %r51, %r33;
	mov.u32 	%r267, %r270;
	@%p55 bra 	$L__BB10_83;
	ld.shared.u16 	%rs89, [%r54];
	ld.shared.u16 	%rs90, [%r54+2048];
	// begin inline asm
	{  mov.b32 %r267, {%rs89,%rs90};}

	// end inline asm
$L__BB10_83:
	// begin inline asm
	{.reg .f16 low,high;
 mov.b32 {low,high}, %r267;
 mov.b16 %rs91, low;}
	// end inline asm
	// begin inline asm
	{  mov.b32 %r137, {%rs91,%rs91};}

	// end inline asm
	mov.b32 	%r150, -1;
	// begin inline asm
	{shfl.sync.idx.b32 %r138,%r137,%r52,%r42,%r150;
}
	// end inline asm
	// begin inline asm
	{.reg .f16 low,high;
 mov.b32 {low,high}, %r138;
 mov.b16 %rs94, low;}
	// end inline asm
	// begin inline asm
	{.reg .f16 low,high;
 mov.b32 {low,high}, %r267;
 mov.b16 %rs95, high;}
	// end inline asm
	// begin inline asm
	{  mov.b32 %r145, {%rs95,%rs95};}

	// end inline asm
	// begin inline asm
	{shfl.sync.idx.b32 %r146,%r145,%r52,%r42,%r150;
}
	// end inline asm
	// begin inline asm
	{.reg .f16 low,high;
 mov.b32 {low,high}, %r146;
 mov.b16 %rs98, low;}
	// end inline asm
	// begin inline asm
	{  mov.b32 %r152, {%rs94,%rs98};}

	// end inline asm
	setp.ge.u32 	%p57, %r51, %r3;
	setp.lt.u32 	%p58, %r51, %r3;
	sub.s32 	%r153, %r51, %r3;
	shr.u32 	%r154, %r153, 5;
	add.s32 	%r155, %r154, 1;
	selp.b32 	%r58, 0, %r155, %p58;
	or.pred  	%p59, %p47, %p57;
	@%p59 bra 	$L__BB10_85;
	// begin inline asm
	{  mov.b32 %r156, {%rs153,%rs153};}

	// end inline asm
	ld.shared.u16 	%rs102, [%r34];
	ld.shared.u16 	%rs103, [%r34+2048];
	// begin inline asm
	{  mov.b32 %r157, {%rs102,%rs103};}

	// end inline asm
	// begin inline asm
	{mul.f16x2 %r158,%r152,%r156;
}
	// end inline asm
	// begin inline asm
	{sub.f16x2 %r161,%r157,%r158;
}
	// end inline asm
	// begin inline asm
	{.reg .f16 low,high;
 mov.b32 {low,high}, %r161;
 mov.b16 %rs104, low;}
	// end inline asm
	st.shared.u16 	[%r34], %rs104;
	// begin inline asm
	{.reg .f16 low,high;
 mov.b32 {low,high}, %r161;
 mov.b16 %rs105, high;}
	// end inline asm
	st.shared.u16 	[%r34+2048], %rs105;
$L__BB10_85:
	or.b32  	%r166, %r3, 32;
	setp.ge.s32 	%p60, %r166, %r84;
	setp.gt.u32 	%p61, %r58, 1;
	or.pred  	%p62, %p60, %p61;
	@%p62 bra 	$L__BB10_87;
	// begin inline asm
	{  mov.b32 %r167, {%rs154,%rs154};}

	// end inline asm
	ld.shared.u16 	%rs107, [%r34+64];
	ld.shared.u16 	%rs108, [%r34+2112];
	// begin inline asm
	{  mov.b32 %r168, {%rs107,%rs108};}

	// end inline asm
	// begin inline asm
	{mul.f16x2 %r169,%r152,%r167;
}
	// end inline asm
	// begin inline asm
	{sub.f16x2 %r172,%r168,%r169;
}
	// end inline asm
	// begin inline asm
	{.reg .f16 low,high;
 mov.b32 {low,high}, %r172;
 mov.b16 %rs109, low;}
	// end inline asm
	st.shared.u16 	[%r34+64], %rs109;
	// begin inline asm
	{.reg .f16 low,high;
 mov.b32 {low,high}, %r172;
 mov.b16 %rs110, high;}
	// end inline asm
	st.shared.u16 	[%r34+2112], %rs110;
$L__BB10_87:
	setp.gt.u32 	%p64, %r58, 2;
	or.pred  	%p65, %p49, %p64;
	@%p65 bra 	$L__BB10_89;
	// begin inline asm
	{  mov.b32 %r177, {%rs155,%rs155};}

	// end inline asm
	// begin inline asm
	{mul.f16x2 %r178,%r152,%r177;
}
	// end inline asm
	// begin inline asm
	{sub.f16x2 %r271,%r271,%r178;
}
	// end inline asm
$L__BB10_89:
	mov.u32 	%r60, %r271;
	setp.gt.u32 	%p67, %r58, 3;
	or.pred  	%p68, %p50, %p67;
	@%p68 bra 	$L__BB10_91;
	// begin inline asm
	{  mov.b32 %r184, {%rs156,%rs156};}

	// end inline asm
	// begin inline asm
	{mul.f16x2 %r185,%r152,%r184;
}
	// end inline asm
	// begin inline asm
	{sub.f16x2 %r270,%r270,%r185;
}
	// end inline asm
$L__BB10_91:
	mov.u32 	%r62, %r270;
	mov.u32 	%r271, %r60;
	@%p53 bra 	$L__BB10_95;
	setp.eq.s32 	%p70, %r51, %r32;
	mov.u32 	%r270, %r62;
	mov.u32 	%r271, %r152;
	@%p70 bra 	$L__BB10_95;
	setp.eq.s32 	%p71, %r51, %r33;
	mov.u32 	%r270, %r152;
	mov.u32 	%r271, %r60;
	@%p71 bra 	$L__BB10_95;
	// begin inline asm
	{.reg .f16 low,high;
 mov.b32 {low,high}, %r152;
 mov.b16 %rs113, low;}
	// end inline asm
	st.shared.u16 	[%r54], %rs113;
	// begin inline asm
	{.reg .f16 low,high;
 mov.b32 {low,high}, %r152;
 mov.b16 %rs114, high;}
	// end inline asm
	st.shared.u16 	[%r54+2048], %rs114;
	mov.u32 	%r270, %r62;
	mov.u32 	%r271, %r60;
$L__BB10_95:
	bar.sync 	0;
	add.s32 	%r264, %r48, 1;
	setp.lt.u32 	%p72, %r48, 3;
	add.s32 	%r193, %r51, 1;
	setp.lt.s32 	%p73, %r193, %r84;
	and.pred  	%p74, %p72, %p73;
	@%p74 bra 	$L__BB10_67;
	setp.gt.u32 	%p75, %r261, 119;
	@%p75 bra 	$L__BB10_103;
	add.s32 	%r66, %r43, %r261;
	setp.ge.s32 	%p76, %r66, %r84;
	@%p76 bra 	$L__BB10_103;
	add.s32 	%r67, %r66, %r83;
	shl.b32 	%r194, %r261, 8;
	and.b32  	%r195, %r194, 1024;
	add.s32 	%r68, %r11, %r195;
	mul.wide.s32 	%rd5, %r67, %r82;
	mov.u32 	%r272, %r44;
$L__BB10_99:
	setp.ge.s32 	%p77, %r67, %r81;
	setp.ge.s32 	%p78, %r272, %r84;
	add.s32 	%r70, %r272, %r83;
	setp.ge.s32 	%p79, %r70, %r80;
	or.pred  	%p80, %p78, %p79;
	or.pred  	%p81, %p80, %p77;
	@%p81 bra 	$L__BB10_101;
	cvt.s64.s32 	%rd30, %r70;
	add.s64 	%rd31, %rd5, %rd30;
	shl.b64 	%rd32, %rd31, 1;
	add.s64 	%rd29, %rd12, %rd32;
	// begin inline asm
	ld.global.nc.b16 %rs116, [%rd29];
	// end inline asm
	shl.b32 	%r198, %r272, 1;
	add.s32 	%r199, %r68, %r198;
	st.shared.u16 	[%r199], %rs116;
	bra.uni 	$L__BB10_102;
$L__BB10_101:
	mov.f32 	%f26, 0f00000000;
	// begin inline asm
	{  cvt.rn.f16.f32 %rs115, %f26;}

	// end inline asm
	shl.b32 	%r196, %r272, 1;
	add.s32 	%r197, %r68, %r196;
	st.shared.u16 	[%r197], %rs115;
$L__BB10_102:
	add.s32 	%r71, %r272, 64;
	setp.lt.u32 	%p82, %r272, 64;
	mov.u32 	%r272, %r71;
	@%p82 bra 	$L__BB10_99;
$L__BB10_103:
	bar.sync 	0;
	add.s32 	%r261, %r261, 4;
	setp.lt.s32 	%p83, %r261, %r84;
	@%p83 bra 	$L__BB10_66;
$L__BB10_104:
	setp.ge.s32 	%p84, %r32, %r84;
	@%p84 bra 	$L__BB10_106;
	// begin inline asm
	{.reg .f16 low,high;
 mov.b32 {low,high}, %r271;
 mov.b16 %rs117, low;}
	// end inline asm
	st.shared.u16 	[%r34+128], %rs117;
	// begin inline asm
	{.reg .f16 low,high;
 mov.b32 {low,high}, %r271;
 mov.b16 %rs118, high;}
	// end inline asm
	st.shared.u16 	[%r34+2176], %rs118;
$L__BB10_106:
	setp.ge.s32 	%p85, %r33, %r84;
	@%p85 bra 	$L__BB10_108;
	// begin inline asm
	{.reg .f16 low,high;
 mov.b32 {low,high}, %r270;
 mov.b16 %rs119, low;}
	// end inline asm
	st.shared.u16 	[%r34+192], %rs119;
	// begin inline asm
	{.reg .f16 low,high;
 mov.b32 {low,high}, %r270;
 mov.b16 %rs120, high;}
	// end inline asm
	st.shared.u16 	[%r34+2240], %rs120;
$L__BB10_108:
	setp.ge.s32 	%p86, %r5, %r81;
	cvt.u32.u64 	%r204, %rd2;
	bar.sync 	0;
	cvt.s64.s32 	%rd6, %r83;
	add.s32 	%r75, %r6, 7;
	add.s32 	%r76, %r204, 7;
	@%p86 bra 	$L__BB10_128;
	setp.gt.u32 	%p87, %r3, 15;
	mul.wide.s32 	%rd33, %r5, %r82;
	add.s64 	%rd7, %rd33, %rd6;
	@%p87 bra 	$L__BB10_128;
	shl.b64 	%rd34, %rd7, 1;
	add.s64 	%rd8, %rd1, %rd34;
	setp.ge.s32 	%p88, %r76, %r80;
	setp.ge.u32 	%p89, %r6, %r84;
	or.pred  	%p90, %p89, %p88;
	@%p90 bra 	$L__BB10_112;
	mad.lo.s32 	%r205, %r3, 14, %r34;
	ld.shared.v4.b32 	{%r206, %r207, %r208, %r209}, [%r205];
	mul.wide.u32 	%rd35, %r6, 2;
	add.s64 	%rd36, %rd8, %rd35;
	st.global.v4.b32 	[%rd36], {%r206, %r207, %r208, %r209};
	bra.uni 	$L__BB10_128;
$L__BB10_112:
	setp.ge.s32 	%p91, %r6, %r84;
	setp.ge.s32 	%p92, %r204, %r80;
	mul.wide.u32 	%rd38, %r6, 2;
	add.s64 	%rd9, %rd8, %rd38;
	or.pred  	%p93, %p91, %p92;
	@%p93 bra 	$L__BB10_114;
	mad.lo.s32 	%r211, %r3, 14, %r34;
	ld.shared.u16 	%rs121, [%r211];
	st.global.u16 	[%rd9], %rs121;
$L__BB10_114:
	add.s32 	%r212, %r6, 1;
	setp.ge.s32 	%p94, %r212, %r84;
	add.s32 	%r77, %r212, %r83;
	setp.ge.s32 	%p95, %r77, %r80;
	or.pred  	%p96, %p94, %p95;
	@%p96 bra 	$L__BB10_116;
	mad.lo.s32 	%r213, %r3, 14, %r34;
	ld.shared.u16 	%rs122, [%r213+2];
	st.global.u16 	[%rd9+2], %rs122;
$L__BB10_116:
	add.s32 	%r214, %r6, 2;
	setp.ge.s32 	%p97, %r214, %r84;
	add.s32 	%r215, %r77, 1;
	setp.ge.s32 	%p98, %r215, %r80;
	or.pred  	%p99, %p97, %p98;
	@%p99 bra 	$L__BB10_118;
	mad.lo.s32 	%r216, %r3, 14, %r34;
	ld.shared.u16 	%rs123, [%r216+4];
	st.global.u16 	[%rd9+4], %rs123;
$L__BB10_118:
	add.s32 	%r217, %r6, 3;
	setp.ge.s32 	%p100, %r217, %r84;
	add.s32 	%r218, %r77, 2;
	setp.ge.s32 	%p101, %r218, %r80;
	or.pred  	%p102, %p100, %p101;
	@%p102 bra 	$L__BB10_120;
	mad.lo.s32 	%r219, %r3, 14, %r34;
	ld.shared.u16 	%rs124, [%r219+6];
	st.global.u16 	[%rd9+6], %rs124;
$L__BB10_120:
	add.s32 	%r220, %r6, 4;
	setp.ge.s32 	%p103, %r220, %r84;
	add.s32 	%r221, %r77, 3;
	setp.ge.s32 	%p104, %r221, %r80;
	or.pred  	%p105, %p103, %p104;
	@%p105 bra 	$L__BB10_122;
	mad.lo.s32 	%r222, %r3, 14, %r34;
	ld.shared.u16 	%rs125, [%r222+8];
	st.global.u16 	[%rd9+8], %rs125;
$L__BB10_122:
	add.s32 	%r223, %r6, 5;
	setp.ge.s32 	%p106, %r223, %r84;
	add.s32 	%r224, %r77, 4;
	setp.ge.s32 	%p107, %r224, %r80;
	or.pred  	%p108, %p106, %p107;
	@%p108 bra 	$L__BB10_124;
	mad.lo.s32 	%r225, %r3, 14, %r34;
	ld.shared.u16 	%rs126, [%r225+10];
	st.global.u16 	[%rd9+10], %rs126;
$L__BB10_124:
	add.s32 	%r226, %r6, 6;
	setp.ge.s32 	%p109, %r226, %r84;
	add.s32 	%r227, %r77, 5;
	setp.ge.s32 	%p110, %r227, %r80;
	or.pred  	%p111, %p109, %p110;
	@%p111 bra 	$L__BB10_126;
	mad.lo.s32 	%r228, %r3, 14, %r34;
	ld.shared.u16 	%rs127, [%r228+12];
	st.global.u16 	[%rd9+12], %rs127;
$L__BB10_126:
	setp.ge.s32 	%p112, %r75, %r84;
	add.s32 	%r229, %r77, 6;
	setp.ge.s32 	%p113, %r229, %r80;
	or.pred  	%p114, %p112, %p113;
	@%p114 bra 	$L__BB10_128;
	mad.lo.s32 	%r230, %r3, 14, %r34;
	ld.shared.u16 	%rs128, [%r230+14];
	st.global.u16 	[%rd9+14], %rs128;
$L__BB10_128:
	setp.ge.s32 	%p115, %r8, %r81;
	@%p115 bra 	$L__BB10_148;
	setp.gt.u32 	%p116, %r3, 15;
	mul.wide.s32 	%rd39, %r8, %r82;
	add.s64 	%rd40, %rd39, %rd6;
	shl.b64 	%rd41, %rd40, 1;
	add.s64 	%rd10, %rd1, %rd41;
	@%p116 bra 	$L__BB10_148;
	add.s32 	%r78, %r34, 2048;
	setp.lt.s32 	%p117, %r76, %r80;
	setp.lt.u32 	%p118, %r6, %r84;
	and.pred  	%p119, %p118, %p117;
	@%p119 bra 	$L__BB10_147;
	setp.ge.s32 	%p120, %r6, %r84;
	setp.ge.s32 	%p121, %r204, %r80;
	mul.wide.u32 	%rd45, %r6, 2;
	add.s64 	%rd11, %rd10, %rd45;
	or.pred  	%p122, %p120, %p121;
	@%p122 bra 	$L__BB10_133;
	mad.lo.s32 	%r237, %r3, 14, %r78;
	ld.shared.u16 	%rs129, [%r237];
	st.global.u16 	[%rd11], %rs129;
$L__BB10_133:
	add.s32 	%r238, %r6, 1;
	setp.ge.s32 	%p123, %r238, %r84;
	add.s32 	%r79, %r238, %r83;
	setp.ge.s32 	%p124, %r79, %r80;
	or.pred  	%p125, %p123, %p124;
	@%p125 bra 	$L__BB10_135;
	mad.lo.s32 	%r239, %r3, 14, %r78;
	ld.shared.u16 	%rs130, [%r239+2];
	st.global.u16 	[%rd11+2], %rs130;
$L__BB10_135:
	add.s32 	%r240, %r6, 2;
	setp.ge.s32 	%p126, %r240, %r84;
	add.s32 	%r241, %r79, 1;
	setp.ge.s32 	%p127, %r241, %r80;
	or.pred  	%p128, %p126, %p127;
	@%p128 bra 	$L__BB10_137;
	mad.lo.s32 	%r242, %r3, 14, %r78;
	ld.shared.u16 	%rs131, [%r242+4];
	st.global.u16 	[%rd11+4], %rs131;
$L__BB10_137:
	add.s32 	%r243, %r6, 3;
	setp.ge.s32 	%p129, %r243, %r84;
	add.s32 	%r244, %r79, 2;
	setp.ge.s32 	%p130, %r244, %r80;
	or.pred  	%p131, %p129, %p130;
	@%p131 bra 	$L__BB10_139;
	mad.lo.s32 	%r245, %r3, 14, %r78;
	ld.shared.u16 	%rs132, [%r245+6];
	st.global.u16 	[%rd11+6], %rs132;
$L__BB10_139:
	add.s32 	%r246, %r6, 4;
	setp.ge.s32 	%p132, %r246, %r84;
	add.s32 	%r247, %r79, 3;
	setp.ge.s32 	%p133, %r247, %r80;
	or.pred  	%p134, %p132, %p133;
	@%p134 bra 	$L__BB10_141;
	mad.lo.s32 	%r248, %r3, 14, %r78;
	ld.shared.u16 	%rs133, [%r248+8];
	st.global.u16 	[%rd11+8], %rs133;
$L__BB10_141:
	add.s32 	%r249, %r6, 5;
	setp.ge.s32 	%p135, %r249, %r84;
	add.s32 	%r250, %r79, 4;
	setp.ge.s32 	%p136, %r250, %r80;
	or.pred  	%p137, %p135, %p136;
	@%p137 bra 	$L__BB10_143;
	mad.lo.s32 	%r251, %r3, 14, %r78;
	ld.shared.u16 	%rs134, [%r251+10];
	st.global.u16 	[%rd11+10], %rs134;
$L__BB10_143:
	add.s32 	%r252, %r6, 6;
	setp.ge.s32 	%p138, %r252, %r84;
	add.s32 	%r253, %r79, 5;
	setp.ge.s32 	%p139, %r253, %r80;
	or.pred  	%p140, %p138, %p139;
	@%p140 bra 	$L__BB10_145;
	mad.lo.s32 	%r254, %r3, 14, %r78;
	ld.shared.u16 	%rs135, [%r254+12];
	st.global.u16 	[%rd11+12], %rs135;
$L__BB10_145:
	setp.ge.s32 	%p141, %r75, %r84;
	add.s32 	%r255, %r79, 6;
	setp.ge.s32 	%p142, %r255, %r80;
	or.pred  	%p143, %p141, %p142;
	@%p143 bra 	$L__BB10_148;
	mad.lo.s32 	%r256, %r3, 14, %r78;
	ld.shared.u16 	%rs136, [%r256+14];
	st.global.u16 	[%rd11+14], %rs136;
	bra.uni 	$L__BB10_148;
$L__BB10_147:
	mad.lo.s32 	%r231, %r3, 14, %r78;
	ld.shared.v4.b32 	{%r232, %r233, %r234, %r235}, [%r231];
	mul.wide.u32 	%rd42, %r6, 2;
	add.s64 	%rd43, %rd10, %rd42;
	st.global.v4.b32 	[%rd43], {%r232, %r233, %r234, %r235};
$L__BB10_148:
	ret;

}
	// .globl	_Z30A12_trsm_kernel_half_optimizedILi256EEvP6__halfiiiii
.visible .entry _Z30A12_trsm_kernel_half_optimizedILi256EEvP6__halfiiiii(
	.param .u64 .ptr .align 1 _Z30A12_trsm_kernel_half_optimizedILi256EEvP6__halfiiiii_param_0,
	.param .u32 _Z30A12_trsm_kernel_half_optimizedILi256EEvP6__halfiiiii_param_1,
	.param .u32 _Z30A12_trsm_kernel_half_optimizedILi256EEvP6__halfiiiii_param_2,
	.param .u32 _Z30A12_trsm_kernel_half_optimizedILi256EEvP6__halfiiiii_param_3,
	.param .u32 _Z30A12_trsm_kernel_half_optimizedILi256EEvP6__halfiiiii_param_4,
	.param .u32 _Z30A12_trsm_kernel_half_optimizedILi256EEvP6__halfiiiii_param_5
)
.maxntid 256
{
	.reg .pred 	%p<133>;
	.reg .b16 	%rs<165>;
	.reg .b32 	%r<272>;
	.reg .b32 	%f<26>;
	.reg .b64 	%rd<44>;
	// demoted variable
	.shared .align 16 .b8 _ZZ30A12_trsm_kernel_half_optimizedILi256EEvP6__halfiiiiiE7B_sm_h2[8192];
	// demoted variable
	.shared .align 16 .b8 _ZZ30A12_trsm_kernel_half_optimizedILi256EEvP6__halfiiiiiE6B_temp[8192];
	// demoted variable
	.shared .align 16 .b8 _ZZ30A12_trsm_kernel_half_optimizedILi256EEvP6__halfiiiiiE7L11_col[2048];
	ld.param.u32 	%r78, [_Z30A12_trsm_kernel_half_optimizedILi256EEvP6__halfiiiii_param_1];
	ld.param.u32 	%r79, [_Z30A12_trsm_kernel_half_optimizedILi256EEvP6__halfiiiii_param_2];
	ld.param.u32 	%r80, [_Z30A12_trsm_kernel_half_optimizedILi256EEvP6__halfiiiii_param_3];
	ld.param.u32 	%r81, [_Z30A12_trsm_kernel_half_optimizedILi256EEvP6__halfiiiii_param_4];
	ld.param.u32 	%r82, [_Z30A12_trsm_kernel_half_optimizedILi256EEvP6__halfiiiii_param_5];
	add.s32 	%r83, %r82, -257;
	setp.lt.u32 	%p3, %r83, -256;
	@%p3 bra 	$L__BB11_144;
	add.s32 	%r1, %r82, %r81;
	setp.le.s32 	%p4, %r79, %r1;
	@%p4 bra 	$L__BB11_144;
	mov.u32 	%r84, %tid.x;
	and.b32  	%r3, %r84, 31;
	shr.u32 	%r4, %r84, 5;
	mov.u32 	%r85, %ctaid.x;
	shl.b32 	%r86, %r85, 4;
	add.s32 	%r87, %r4, %r86;
	add.s32 	%r5, %r87, %r1;
	shl.b32 	%r88, %r84, 3;
	and.b32  	%r6, %r88, 248;
	setp.lt.u32 	%p5, %r6, %r82;
	add.s32 	%r89, %r81, %r6;
	setp.lt.s32 	%p6, %r89, %r78;
	and.pred  	%p1, %p5, %p6;
	cvt.s64.s32 	%rd1, %r89;
	shl.b32 	%r90, %r4, 9;
	mov.u32 	%r91, _ZZ30A12_trsm_kernel_half_optimizedILi256EEvP6__halfiiiiiE6B_temp;
	add.s32 	%r92, %r91, %r90;
	shl.b32 	%r93, %r84, 4;
	and.b32  	%r94, %r93, 496;
	add.s32 	%r7, %r92, %r94;
	setp.ge.s32 	%p7, %r5, %r79;
	@%p7 bra 	$L__BB11_6;
	not.pred 	%p8, %p1;
	@%p8 bra 	$L__BB11_5;
	ld.param.u64 	%rd39, [_Z30A12_trsm_kernel_half_optimizedILi256EEvP6__halfiiiii_param_0];
	mul.wide.s32 	%rd12, %r5, %r80;
	add.s64 	%rd13, %rd12, %rd1;
	shl.b64 	%rd14, %rd13, 1;
	add.s64 	%rd11, %rd39, %rd14;
	// begin inline asm
	cp.async.cg.shared.global [%r7], [%rd11], 16;

	// end inline asm
$L__BB11_5:
	// begin inline asm
	cp.async.commit_group;

	// end inline asm
$L__BB11_6:
	add.s32 	%r8, %r5, 8;
	setp.ge.s32 	%p9, %r8, %r79;
	@%p9 bra 	$L__BB11_10;
	not.pred 	%p10, %p1;
	@%p10 bra 	$L__BB11_9;
	ld.param.u64 	%rd40, [_Z30A12_trsm_kernel_half_optimizedILi256EEvP6__halfiiiii_param_0];
	mul.wide.s32 	%rd16, %r8, %r80;
	add.s64 	%rd17, %rd16, %rd1;
	shl.b64 	%rd18, %rd17, 1;
	add.s64 	%rd15, %rd40, %rd18;
	add.s32 	%r96, %r7, 4096;
	// begin inline asm
	cp.async.cg.shared.global [%r96], [%rd15], 16;

	// end inline asm
$L__BB11_9:
	// begin inline asm
	cp.async.commit_group;

	// end inline asm
$L__BB11_10:
	and.b32  	%r9, %r4, 3;
	shr.u32 	%r10, %r84, 7;
	setp.ge.u32 	%p11, %r9, %r82;
	and.b32  	%r98, %r90, 1536;
	mov.u32 	%r99, _ZZ30A12_trsm_kernel_half_optimizedILi256EEvP6__halfiiiiiE7L11_col;
	add.s32 	%r11, %r99, %r98;
	@%p11 bra 	$L__BB11_16;
	shl.b32 	%r100, %r10, 5;
	or.b32  	%r254, %r100, %r3;
	add.s32 	%r13, %r81, %r9;
	mul.wide.s32 	%rd2, %r13, %r80;
$L__BB11_12:
	setp.ge.s32 	%p12, %r13, %r79;
	setp.ge.s32 	%p13, %r254, %r82;
	add.s32 	%r15, %r254, %r81;
	setp.ge.s32 	%p14, %r15, %r78;
	or.pred  	%p15, %p13, %p14;
	or.pred  	%p16, %p15, %p12;
	@%p16 bra 	$L__BB11_14;
	ld.param.u64 	%rd41, [_Z30A12_trsm_kernel_half_optimizedILi256EEvP6__halfiiiii_param_0];
	cvt.s64.s32 	%rd20, %r15;
	add.s64 	%rd21, %rd2, %rd20;
	shl.b64 	%rd22, %rd21, 1;
	add.s64 	%rd19, %rd41, %rd22;
	// begin inline asm
	ld.global.nc.b16 %rs62, [%rd19];
	// end inline asm
	shl.b32 	%r103, %r254, 1;
	add.s32 	%r104, %r11, %r103;
	st.shared.u16 	[%r104], %rs62;
	bra.uni 	$L__BB11_15;
$L__BB11_14:
	mov.f32 	%f1, 0f00000000;
	// begin inline asm
	{  cvt.rn.f16.f32 %rs61, %f1;}

	// end inline asm
	shl.b32 	%r101, %r254, 1;
	add.s32 	%r102, %r11, %r101;
	st.shared.u16 	[%r102], %rs61;
$L__BB11_15:
	add.s32 	%r16, %r254, 64;
	setp.lt.u32 	%p17, %r254, 192;
	mov.u32 	%r254, %r16;
	@%p17 bra 	$L__BB11_12;
$L__BB11_16:
	setp.ge.u32 	%p18, %r6, %r82;
	// begin inline asm
	cp.async.wait_group 0;

	// end inline asm
	bar.sync 	0;
	ld.shared.u16 	%rs146, [%r7+2];
	ld.shared.u32 	%r105, [%r7+4];
	mov.b32 	{%rs147, %rs148}, %r105;
	ld.shared.v4.u16 	{%rs149, %rs150, %rs151, %rs152}, [%r7+8];
	@%p18 bra 	$L__BB11_18;
	ld.shared.u16 	%rs145, [%r7];
	bra.uni 	$L__BB11_19;
$L__BB11_18:
	mov.f32 	%f2, 0f00000000;
	// begin inline asm
	{  cvt.rn.f16.f32 %rs145, %f2;}

	// end inline asm
$L__BB11_19:
	mov.u32 	%r107, _ZZ30A12_trsm_kernel_half_optimizedILi256EEvP6__halfiiiiiE7B_sm_h2;
	add.s32 	%r17, %r107, %r90;
	shl.b32 	%r108, %r6, 1;
	add.s32 	%r18, %r17, %r108;
	st.shared.u16 	[%r18], %rs145;
	add.s32 	%r19, %r6, 1;
	setp.lt.s32 	%p19, %r19, %r82;
	@%p19 bra 	$L__BB11_21;
	mov.f32 	%f3, 0f00000000;
	// begin inline asm
	{  cvt.rn.f16.f32 %rs146, %f3;}

	// end inline asm
$L__BB11_21:
	st.shared.u16 	[%r18+2], %rs146;
	add.s32 	%r20, %r6, 2;
	setp.lt.s32 	%p20, %r20, %r82;
	@%p20 bra 	$L__BB11_23;
	mov.f32 	%f4, 0f00000000;
	// begin inline asm
	{  cvt.rn.f16.f32 %rs147, %f4;}

	// end inline asm
$L__BB11_23:
	st.shared.u16 	[%r18+4], %rs147;
	add.s32 	%r21, %r6, 3;
	setp.lt.s32 	%p21, %r21, %r82;
	@%p21 bra 	$L__BB11_25;
	mov.f32 	%f5, 0f00000000;
	// begin inline asm
	{  cvt.rn.f16.f32 %rs148, %f5;}

	// end inline asm
$L__BB11_25:
	st.shared.u16 	[%r18+6], %rs148;
	add.s32 	%r22, %r6, 4;
	setp.lt.s32 	%p22, %r22, %r82;
	@%p22 bra 	$L__BB11_27;
	mov.f32 	%f6, 0f00000000;
	// begin inline asm
	{  cvt.rn.f16.f32 %rs149, %f6;}

	// end inline asm
$L__BB11_27:
	st.shared.u16 	[%r18+8], %rs149;
	add.s32 	%r23, %r6, 5;
	setp.lt.s32 	%p23, %r23, %r82;
	@%p23 bra 	$L__BB11_29;
	mov.f32 	%f7, 0f00000000;
	// begin inline asm
	{  cvt.rn.f16.f32 %rs150, %f7;}

	// end inline asm
$L__BB11_29:
	st.shared.u16 	[%r18+10], %rs150;
	add.s32 	%r24, %r6, 6;
	setp.lt.s32 	%p24, %r24, %r82;
	@%p24 bra 	$L__BB11_31;
	mov.f32 	%f8, 0f00000000;
	// begin inline asm
	{  cvt.rn.f16.f32 %rs151, %f8;}

	// end inline asm
$L__BB11_31:
	st.shared.u16 	[%r18+12], %rs151;
	add.s32 	%r25, %r6, 7;
	setp.lt.s32 	%p25, %r25, %r82;
	@%p25 bra 	$L__BB11_33;
	mov.f32 	%f9, 0f00000000;
	// begin inline asm
	{  cvt.rn.f16.f32 %rs152, %f9;}

	// end inline asm
$L__BB11_33:
	setp.lt.u32 	%p26, %r6, %r82;
	st.shared.u16 	[%r18+14], %rs152;
	ld.shared.u16 	%rs154, [%r7+4098];
	ld.shared.u32 	%r109, [%r7+4100];
	mov.b32 	{%rs155, %rs156}, %r109;
	ld.shared.v4.u16 	{%rs157, %rs158, %rs159, %rs160}, [%r7+4104];
	@%p26 bra 	$L__BB11_35;
	mov.f32 	%f10, 0f00000000;
	// begin inline asm
	{  cvt.rn.f16.f32 %rs153, %f10;}

	// end inline asm
	bra.uni 	$L__BB11_36;
$L__BB11_35:
	ld.shared.u16 	%rs153, [%r7+4096];
$L__BB11_36:
	setp.lt.s32 	%p27, %r19, %r82;
	add.s32 	%r26, %r18, 4096;
	st.shared.u16 	[%r18+4096], %rs153;
	@%p27 bra 	$L__BB11_38;
	mov.f32 	%f11, 0f00000000;
	// begin inline asm
	{  cvt.rn.f16.f32 %rs154, %f11;}

	// end inline asm
$L__BB11_38:
	setp.lt.s32 	%p28, %r20, %r82;
	st.shared.u16 	[%r18+4098], %rs154;
	@%p28 bra 	$L__BB11_40;
	mov.f32 	%f12, 0f00000000;
	// begin inline asm
	{  cvt.rn.f16.f32 %rs155, %f12;}

	// end inline asm
$L__BB11_40:
	setp.lt.s32 	%p29, %r21, %r82;
	st.shared.u16 	[%r18+4100], %rs155;
	@%p29 bra 	$L__BB11_42;
	mov.f32 	%f13, 0f00000000;
	// begin inline asm
	{  cvt.rn.f16.f32 %rs156, %f13;}

	// end inline asm
$L__BB11_42:
	setp.lt.s32 	%p30, %r22, %r82;
	st.shared.u16 	[%r18+4102], %rs156;
	@%p30 bra 	$L__BB11_44;
	mov.f32 	%f14, 0f00000000;
	// begin inline asm
	{  cvt.rn.f16.f32 %rs157, %f14;}

	// end inline asm
$L__BB11_44:
	setp.lt.s32 	%p31, %r23, %r82;
	st.shared.u16 	[%r18+4104], %rs157;
	@%p31 bra 	$L__BB11_46;
	mov.f32 	%f15, 0f00000000;
	// begin inline asm
	{  cvt.rn.f16.f32 %rs158, %f15;}

	// end inline asm
$L__BB11_46:
	setp.lt.s32 	%p32, %r24, %r82;
	st.shared.u16 	[%r18+4106], %rs158;
	@%p32 bra 	$L__BB11_48;
	mov.f32 	%f16, 0f00000000;
	// begin inline asm
	{  cvt.rn.f16.f32 %rs159, %f16;}

	// end inline asm
$L__BB11_48:
	setp.lt.s32 	%p33, %r25, %r82;
	st.shared.u16 	[%r18+4108], %rs159;
	@%p33 bra 	$L__BB11_50;
	mov.f32 	%f17, 0f00000000;
	// begin inline asm
	{  cvt.rn.f16.f32 %rs160, %f17;}

	// end inline asm
$L__BB11_50:
	st.shared.u16 	[%r18+4110], %rs160;
	bar.sync 	0;
	or.b32  	%r27, %r3, 192;
	or.b32  	%r28, %r3, 224;
	setp.ge.s32 	%p34, %r27, %r82;
	mul.lo.s32 	%r29, %r3, -14;
	add.s32 	%r30, %r26, %r29;
	@%p34 bra 	$L__BB11_52;
	add.s32 	%r112, %r18, %r29;
	ld.shared.u16 	%rs79, [%r112+384];
	ld.shared.u16 	%rs80, [%r30+384];
	// begin inline asm
	{  mov.b32 %r268, {%rs79,%rs80};}

	// end inline asm
	bra.uni 	$L__BB11_53;
$L__BB11_52:
	mov.f32 	%f18, 0f00000000;
	// begin inline asm
	{.reg .f16 low;
  cvt.rn.f16.f32 low, %f18;
  mov.b32 %r268, {low,low};}

	// end inline asm
$L__BB11_53:
	setp.ge.s32 	%p35, %r28, %r82;
	@%p35 bra 	$L__BB11_55;
	add.s32 	%r115, %r18, %r29;
	ld.shared.u16 	%rs81, [%r115+448];
	ld.shared.u16 	%rs82, [%r30+448];
	// begin inline asm
	{  mov.b32 %r267, {%rs81,%rs82};}

	// end inline asm
	bra.uni 	$L__BB11_56;
$L__BB11_55:
	mov.f32 	%f19, 0f00000000;
	// begin inline asm
	{.reg .f16 low;
  cvt.rn.f16.f32 low, %f19;
  mov.b32 %r267, {low,low};}

	// end inline asm
$L__BB11_56:
	setp.lt.s32 	%p36, %r82, 1;
	@%p36 bra 	$L__BB11_102;
	mov.f32 	%f20, 0f00000000;
	// begin inline asm
	{.reg .f16 low;
  cvt.rn.f16.f32 low, %f20;
  mov.b32 %r116, {low,low};}

	// end inline asm
	// begin inline asm
	{mov.u32 %r117, WARP_SZ;
}
	// end inline asm
	shl.b32 	%r119, %r117, 8;
	add.s32 	%r38, %r119, -8161;
	add.s32 	%r39, %r18, %r29;
	mov.b32 	%r257, 0;
$L__BB11_58:
	mov.b32 	%r260, 0;
$L__BB11_59:
	mov.u32 	%r43, %r260;
	or.b32  	%r121, %r3, 128;
	setp.ge.s32 	%p37, %r121, %r82;
	add.s32 	%r46, %r43, %r257;
	shl.b32 	%r122, %r43, 9;
	mov.u32 	%r123, _ZZ30A12_trsm_kernel_half_optimizedILi256EEvP6__halfiiiiiE7L11_col;
	add.s32 	%r124, %r123, %r122;
	shl.b32 	%r125, %r3, 1;
	add.s32 	%r47, %r124, %r125;
	@%p37 bra 	$L__BB11_61;
	ld.shared.u16 	%rs161, [%r47+256];
	bra.uni 	$L__BB11_62;
$L__BB11_61:
	mov.f32 	%f21, 0f00000000;
	// begin inline asm
	{  cvt.rn.f16.f32 %rs161, %f21;}

	// end inline asm
$L__BB11_62:
	or.b32  	%r126, %r3, 160;
	setp.ge.s32 	%p38, %r126, %r82;
	@%p38 bra 	$L__BB11_64;
	ld.shared.u16 	%rs162, [%r47+320];
	bra.uni 	$L__BB11_65;
$L__BB11_64:
	mov.f32 	%f22, 0f00000000;
	// begin inline asm
	{  cvt.rn.f16.f32 %rs162, %f22;}

	// end inline asm
$L__BB11_65:
	setp.ge.s32 	%p39, %r27, %r82;
	@%p39 bra 	$L__BB11_67;
	ld.shared.u16 	%rs163, [%r47+384];
	bra.uni 	$L__BB11_68;
$L__BB11_67:
	mov.f32 	%f23, 0f00000000;
	// begin inline asm
	{  cvt.rn.f16.f32 %rs163, %f23;}

	// end inline asm
$L__BB11_68:
	setp.ge.s32 	%p40, %r28, %r82;
	@%p40 bra 	$L__BB11_70;
	ld.shared.u16 	%rs164, [%r47+448];
	bra.uni 	$L__BB11_71;
$L__BB11_70:
	mov.f32 	%f24, 0f00000000;
	// begin inline asm
	{  cvt.rn.f16.f32 %rs164, %f24;}

	// end inline asm
$L__BB11_71:
	and.b32  	%r127, %r46, 31;
	setp.eq.s32 	%p41, %r3, %r127;
	setp.lt.u32 	%p42, %r46, 256;
	and.pred  	%p2, %p41, %p42;
	not.pred 	%p43, %p2;
	mov.u32 	%r263, %r116;
	@%p43 bra 	$L__BB11_75;
	setp.eq.s32 	%p44, %r46, %r27;
	mov.u32 	%r263, %r268;
	@%p44 bra 	$L__BB11_75;
	setp.eq.s32 	%p45, %r46, %r28;
	mov.u32 	%r263, %r267;
	@%p45 bra 	$L__BB11_75;
	shl.b32 	%r129, %r46, 1;
	add.s32 	%r130, %r17, %r129;
	ld.shared.u16 	%rs87, [%r130];
	ld.shared.u16 	%rs88, [%r130+4096];
	// begin inline asm
	{  mov.b32 %r263, {%rs87,%rs88};}

	// end inline asm
$L__BB11_75:
	// begin inline asm
	{.reg .f16 low,high;
 mov.b32 {low,high}, %r263;
 mov.b16 %rs89, low;}
	// end inline asm
	// begin inline asm
	{  mov.b32 %r132, {%rs89,%rs89};}

	// end inline asm
	mov.b32 	%r145, -1;
	// begin inline asm
	{shfl.sync.idx.b32 %r133,%r132,%r127,%r38,%r145;
}
	// end inline asm
	// begin inline asm
	{.reg .f16 low,high;
 mov.b32 {low,high}, %r133;
 mov.b16 %rs92, low;}
	// end inline asm
	// begin inline asm
	{.reg .f16 low,high;
 mov.b32 {low,high}, %r263;
 mov.b16 %rs93, high;}
	// end inline asm
	// begin inline asm
	{  mov.b32 %r140, {%rs93,%rs93};}

	// end inline asm
	// begin inline asm
	{shfl.sync.idx.b32 %r141,%r140,%r127,%r38,%r145;
}
	// end inline asm
	// begin inline asm
	{.reg .f16 low,high;
 mov.b32 {low,high}, %r141;
 mov.b16 %rs96, low;}
	// end inline asm
	// begin inline asm
	{  mov.b32 %r147, {%rs92,%rs96};}

	// end inline asm
	setp.lt.u32 	%p46, %r46, %r3;
	sub.s32 	%r148, %r46, %r3;
	shr.u32 	%r149, %r148, 5;
	add.s32 	%r150, %r149, 1;
	selp.b32 	%r51, 0, %r150, %p46;
	setp.gt.u32 	%p47, %r51, 3;
	@%p47 bra 	$L__BB11_81;
	mov.u32 	%r264, %r51;
$L__BB11_77:
	.pragma "nounroll";
	shl.b32 	%r53, %r264, 5;
	or.b32  	%r54, %r53, %r3;
	setp.ge.s32 	%p48, %r54, %r82;
	@%p48 bra 	$L__BB11_81;
	shl.b32 	%r161, %r53, 1;
	add.s32 	%r55, %r47, %r161;
	ld.shared.u16 	%rs99, [%r55];
	// begin inline asm
	{  mov.b32 %r151, {%rs99,%rs99};}

	// end inline asm
	add.s32 	%r56, %r39, %r161;
	ld.shared.u16 	%rs100, [%r56];
	ld.shared.u16 	%rs101, [%r56+4096];
	// begin inline asm
	{  mov.b32 %r152, {%rs100,%rs101};}

	// end inline asm
	// begin inline asm
	{mul.f16x2 %r153,%r147,%r151;
}
	// end inline asm
	// begin inline asm
	{sub.f16x2 %r156,%r152,%r153;
}
	// end inline asm
	// begin inline asm
	{.reg .f16 low,high;
 mov.b32 {low,high}, %r156;
 mov.b16 %rs102, low;}
	// end inline asm
	st.shared.u16 	[%r56], %rs102;
	// begin inline asm
	{.reg .f16 low,high;
 mov.b32 {low,high}, %r156;
 mov.b16 %rs103, high;}
	// end inline asm
	st.shared.u16 	[%r56+4096], %rs103;
	setp.eq.s32 	%p49, %r264, 3;
	@%p49 bra 	$L__BB11_81;
	add.s32 	%r162, %r54, 32;
	setp.ge.s32 	%p50, %r162, %r82;
	@%p50 bra 	$L__BB11_81;
	ld.shared.u16 	%rs104, [%r55+64];
	// begin inline asm
	{  mov.b32 %r163, {%rs104,%rs104};}

	// end inline asm
	ld.shared.u16 	%rs105, [%r56+64];
	ld.shared.u16 	%rs106, [%r56+4160];
	// begin inline asm
	{  mov.b32 %r164, {%rs105,%rs106};}

	// end inline asm
	// begin inline asm
	{mul.f16x2 %r165,%r147,%r163;
}
	// end inline asm
	// begin inline asm
	{sub.f16x2 %r168,%r164,%r165;
}
	// end inline asm
	// begin inline asm
	{.reg .f16 low,high;
 mov.b32 {low,high}, %r168;
 mov.b16 %rs107, low;}
	// end inline asm
	st.shared.u16 	[%r56+64], %rs107;
	// begin inline asm
	{.reg .f16 low,high;
 mov.b32 {low,high}, %r168;
 mov.b16 %rs108, high;}
	// end inline asm
	st.shared.u16 	[%r56+4160], %rs108;
	add.s32 	%r264, %r264, 2;
	setp.ne.s32 	%p51, %r264, 4;
	@%p51 bra 	$L__BB11_77;
$L__BB11_81:
	or.b32  	%r173, %r3, 128;
	setp.ge.s32 	%p52, %r173, %r82;
	setp.gt.u32 	%p53, %r51, 4;
	or.pred  	%p54, %p52, %p53;
	@%p54 bra 	$L__BB11_83;
	// begin inline asm
	{  mov.b32 %r174, {%rs161,%rs161};}

	// end inline asm
	ld.shared.u16 	%rs110, [%r39+256];
	add.s32 	%r184, %r26, %r29;
	ld.shared.u16 	%rs111, [%r184+256];
	// begin inline asm
	{  mov.b32 %r175, {%rs110,%rs111};}

	// end inline asm
	// begin inline asm
	{mul.f16x2 %r176,%r147,%r174;
}
	// end inline asm
	// begin inline asm
	{sub.f16x2 %r179,%r175,%r176;
}
	// end inline asm
	// begin inline asm
	{.reg .f16 low,high;
 mov.b32 {low,high}, %r179;
 mov.b16 %rs112, low;}
	// end inline asm
	st.shared.u16 	[%r39+256], %rs112;
	// begin inline asm
	{.reg .f16 low,high;
 mov.b32 {low,high}, %r179;
 mov.b16 %rs113, high;}
	// end inline asm
	st.shared.u16 	[%r184+256], %rs113;
$L__BB11_83:
	or.b32  	%r185, %r3, 160;
	setp.ge.s32 	%p55, %r185, %r82;
	setp.gt.u32 	%p56, %r51, 5;
	or.pred  	%p57, %p55, %p56;
	@%p57 bra 	$L__BB11_85;
	// begin inline asm
	{  mov.b32 %r186, {%rs162,%rs162};}

	// end inline asm
	ld.shared.u16 	%rs115, [%r39+320];
	add.s32 	%r196, %r26, %r29;
	ld.shared.u16 	%rs116, [%r196+320];
	// begin inline asm
	{  mov.b32 %r187, {%rs115,%rs116};}

	// end inline asm
	// begin inline asm
	{mul.f16x2 %r188,%r147,%r186;
}
	// end inline asm
	// begin inline asm
	{sub.f16x2 %r191,%r187,%r188;
}
	// end inline asm
	// begin inline asm
	{.reg .f16 low,high;
 mov.b32 {low,high}, %r191;
 mov.b16 %rs117, low;}
	// end inline asm
	st.shared.u16 	[%r39+320], %rs117;
	// begin inline asm
	{.reg .f16 low,high;
 mov.b32 {low,high}, %r191;
 mov.b16 %rs118, high;}
	// end inline asm
	st.shared.u16 	[%r196+320], %rs118;
$L__BB11_85:
	setp.gt.u32 	%p59, %r51, 6;
	or.pred  	%p60, %p39, %p59;
	@%p60 bra 	$L__BB11_87;
	// begin inline asm
	{  mov.b32 %r197, {%rs163,%rs163};}

	// end inline asm
	// begin inline asm
	{mul.f16x2 %r198,%r147,%r197;
}
	// end inline asm
	// begin inline asm
	{sub.f16x2 %r268,%r268,%r198;
}
	// end inline asm
$L__BB11_87:
	mov.u32 	%r59, %r268;
	setp.gt.u32 	%p62, %r51, 7;
	or.pred  	%p63, %p40, %p62;
	@%p63 bra 	$L__BB11_89;
	// begin inline asm
	{  mov.b32 %r204, {%rs164,%rs164};}

	// end inline asm
	// begin inline asm
	{mul.f16x2 %r205,%r147,%r204;
}
	// end inline asm
	// begin inline asm
	{sub.f16x2 %r267,%r267,%r205;
}
	// end inline asm
$L__BB11_89:
	mov.u32 	%r61, %r267;
	mov.u32 	%r268, %r59;
	@%p43 bra 	$L__BB11_93;
	setp.eq.s32 	%p65, %r46, %r27;
	mov.u32 	%r267, %r61;
	mov.u32 	%r268, %r147;
	@%p65 bra 	$L__BB11_93;
	setp.eq.s32 	%p66, %r46, %r28;
	mov.u32 	%r267, %r147;
	mov.u32 	%r268, %r59;
	@%p66 bra 	$L__BB11_93;
	// begin inline asm
	{.reg .f16 low,high;
 mov.b32 {low,high}, %r147;
 mov.b16 %rs121, low;}
	// end inline asm
	shl.b32 	%r213, %r46, 1;
	add.s32 	%r214, %r17, %r213;
	st.shared.u16 	[%r214], %rs121;
	// begin inline asm
	{.reg .f16 low,high;
 mov.b32 {low,high}, %r147;
 mov.b16 %rs122, high;}
	// end inline asm
	st.shared.u16 	[%r214+4096], %rs122;
	mov.u32 	%r267, %r61;
	mov.u32 	%r268, %r59;
$L__BB11_93:
	bar.sync 	0;
	add.s32 	%r260, %r43, 1;
	setp.lt.u32 	%p67, %r43, 3;
	add.s32 	%r215, %r46, 1;
	setp.lt.s32 	%p68, %r215, %r82;
	and.pred  	%p69, %p67, %p68;
	@%p69 bra 	$L__BB11_59;
	setp.gt.u32 	%p70, %r257, 251;
	@%p70 bra 	$L__BB11_101;
	mov.u32 	%r216, %tid.x;
	shr.u32 	%r217, %r216, 5;
	and.b32  	%r218, %r217, 3;
	add.s32 	%r219, %r218, %r257;
	add.s32 	%r65, %r219, 4;
	setp.ge.s32 	%p71, %r65, %r82;
	@%p71 bra 	$L__BB11_101;
	shr.u32 	%r221, %r216, 2;
	and.b32  	%r222, %r221, 32;
	or.b32  	%r269, %r222, %r3;
	add.s32 	%r67, %r65, %r81;
	mul.wide.s32 	%rd3, %r67, %r80;
$L__BB11_97:
	setp.ge.s32 	%p72, %r67, %r79;
	setp.ge.s32 	%p73, %r269, %r82;
	add.s32 	%r69, %r269, %r81;
	setp.ge.s32 	%p74, %r69, %r78;
	or.pred  	%p75, %p73, %p74;
	or.pred  	%p76, %p75, %p72;
	@%p76 bra 	$L__BB11_99;
	ld.param.u64 	%rd42, [_Z30A12_trsm_kernel_half_optimizedILi256EEvP6__halfiiiii_param_0];
	cvt.s64.s32 	%rd24, %r69;
	add.s64 	%rd25, %rd3, %rd24;
	shl.b64 	%rd26, %rd25, 1;
	add.s64 	%rd23, %rd42, %rd26;
	// begin inline asm
	ld.global.nc.b16 %rs124, [%rd23];
	// end inline asm
	shl.b32 	%r225, %r269, 1;
	add.s32 	%r226, %r11, %r225;
	st.shared.u16 	[%r226], %rs124;
	bra.uni 	$L__BB11_100;
$L__BB11_99:
	mov.f32 	%f25, 0f00000000;
	// begin inline asm
	{  cvt.rn.f16.f32 %rs123, %f25;}

	// end inline asm
	shl.b32 	%r223, %r269, 1;
	add.s32 	%r224, %r11, %r223;
	st.shared.u16 	[%r224], %rs123;
$L__BB11_100:
	add.s32 	%r70, %r269, 64;
	setp.lt.u32 	%p77, %r269, 192;
	mov.u32 	%r269, %r70;
	@%p77 bra 	$L__BB11_97;
$L__BB11_101:
	bar.sync 	0;
	add.s32 	%r257, %r257, 4;
	setp.lt.s32 	%p78, %r257, %r82;
	@%p78 bra 	$L__BB11_58;
$L__BB11_102:
	add.s32 	%r74, %r26, %r29;
	setp.ge.s32 	%p79, %r27, %r82;
	@%p79 bra 	$L__BB11_104;
	// begin inline asm
	{.reg .f16 low,high;
 mov.b32 {low,high}, %r268;
 mov.b16 %rs125, low;}
	// end inline asm
	add.s32 	%r229, %r18, %r29;
	st.shared.u16 	[%r229+384], %rs125;
	// begin inline asm
	{.reg .f16 low,high;
 mov.b32 {low,high}, %r268;
 mov.b16 %rs126, high;}
	// end inline asm
	st.shared.u16 	[%r74+384], %rs126;
$L__BB11_104:
	setp.ge.s32 	%p80, %r28, %r82;
	@%p80 bra 	$L__BB11_106;
	// begin inline asm
	{.reg .f16 low,high;
 mov.b32 {low,high}, %r267;
 mov.b16 %rs127, low;}
	// end inline asm
	add.s32 	%r232, %r18, %r29;
	st.shared.u16 	[%r232+448], %rs127;
	// begin inline asm
	{.reg .f16 low,high;
 mov.b32 {low,high}, %r267;
 mov.b16 %rs128, high;}
	// end inline asm
	st.shared.u16 	[%r74+448], %rs128;
$L__BB11_106:
	ld.param.u64 	%rd43, [_Z30A12_trsm_kernel_half_optimizedILi256EEvP6__halfiiiii_param_0];
	cvta.to.global.u64 	%rd4, %rd43;
	setp.ge.s32 	%p81, %r5, %r79;
	add.s32 	%r233, %r81, %r6;
	bar.sync 	0;
	cvt.s64.s32 	%rd5, %r81;
	add.s32 	%r75, %r233, 7;
	@%p81 bra 	$L__BB11_125;
	setp.ge.s32 	%p82, %r75, %r78;
	setp.ge.s32 	%p83, %r6, %r82;
	mul.wide.s32 	%rd27, %r5, %r80;
	add.s64 	%rd28, %rd27, %rd5;
	shl.b64 	%rd29, %rd28, 1;
	add.s64 	%rd6, %rd4, %rd29;
	or.pred  	%p84, %p83, %p82;
	@%p84 bra 	$L__BB11_109;
	ld.shared.v4.b32 	{%r234, %r235, %r236, %r237}, [%r18];
	mul.wide.u32 	%rd30, %r6, 2;
	add.s64 	%rd31, %rd6, %rd30;
	st.global.v4.b32 	[%rd31], {%r234, %r235, %r236, %r237};
	bra.uni 	$L__BB11_125;
$L__BB11_109:
	mul.wide.u32 	%rd32, %r6, 2;
	add.s64 	%rd7, %rd6, %rd32;
	not.pred 	%p85, %p1;
	@%p85 bra 	$L__BB11_111;
	ld.shared.u16 	%rs129, [%r18];
	st.global.u16 	[%rd7], %rs129;
$L__BB11_111:
	setp.ge.s32 	%p86, %r19, %r82;
	add.s32 	%r76, %r19, %r81;
	setp.ge.s32 	%p87, %r76, %r78;
	or.pred  	%p88, %p86, %p87;
	@%p88 bra 	$L__BB11_113;
	ld.shared.u16 	%rs130, [%r18+2];
	st.global.u16 	[%rd7+2], %rs130;
$L__BB11_113:
	setp.ge.s32 	%p89, %r20, %r82;
	add.s32 	%r238, %r76, 1;
	setp.ge.s32 	%p90, %r238, %r78;
	or.pred  	%p91, %p89, %p90;
	@%p91 bra 	$L__BB11_115;
	ld.shared.u16 	%rs131, [%r18+4];
	st.global.u16 	[%rd7+4], %rs131;
$L__BB11_115:
	setp.ge.s32 	%p92, %r21, %r82;
	add.s32 	%r239, %r76, 2;
	setp.ge.s32 	%p93, %r239, %r78;
	or.pred  	%p94, %p92, %p93;
	@%p94 bra 	$L__BB11_117;
	ld.shared.u16 	%rs132, [%r18+6];
	st.global.u16 	[%rd7+6], %rs132;
$L__BB11_117:
	setp.ge.s32 	%p95, %r22, %r82;
	add.s32 	%r240, %r76, 3;
	setp.ge.s32 	%p96, %r240, %r78;
	or.pred  	%p97, %p95, %p96;
	@%p97 bra 	$L__BB11_119;
	ld.shared.u16 	%rs133, [%r18+8];
	st.global.u16 	[%rd7+8], %rs133;
$L__BB11_119:
	setp.ge.s32 	%p98, %r23, %r82;
	add.s32 	%r241, %r76, 4;
	setp.ge.s32 	%p99, %r241, %r78;
	or.pred  	%p100, %p98, %p99;
	@%p100 bra 	$L__BB11_121;
	ld.shared.u16 	%rs134, [%r18+10];
	st.global.u16 	[%rd7+10], %rs134;
$L__BB11_121:
	setp.ge.s32 	%p101, %r24, %r82;
	add.s32 	%r242, %r76, 5;
	setp.ge.s32 	%p102, %r242, %r78;
	or.pred  	%p103, %p101, %p102;
	@%p103 bra 	$L__BB11_123;
	ld.shared.u16 	%rs135, [%r18+12];
	st.global.u16 	[%rd7+12], %rs135;
$L__BB11_123:
	setp.ge.s32 	%p104, %r25, %r82;
	add.s32 	%r243, %r76, 6;
	setp.ge.s32 	%p105, %r243, %r78;
	or.pred  	%p106, %p104, %p105;
	@%p106 bra 	$L__BB11_125;
	ld.shared.u16 	%rs136, [%r18+14];
	st.global.u16 	[%rd7+14], %rs136;
$L__BB11_125:
	setp.ge.s32 	%p107, %r8, %r79;
	@%p107 bra 	$L__BB11_144;
	setp.lt.s32 	%p108, %r75, %r78;
	setp.lt.s32 	%p109, %r6, %r82;
	mul.wide.s32 	%rd33, %r8, %r80;
	add.s64 	%rd34, %rd33, %rd5;
	shl.b64 	%rd35, %rd34, 1;
	add.s64 	%rd8, %rd4, %rd35;
	and.pred  	%p110, %p109, %p108;
	@%p110 bra 	$L__BB11_143;
	mul.wide.u32 	%rd38, %r6, 2;
	add.s64 	%rd9, %rd8, %rd38;
	not.pred 	%p111, %p1;
	@%p111 bra 	$L__BB11_129;
	ld.shared.u16 	%rs137, [%r26];
	st.global.u16 	[%rd9], %rs137;
$L__BB11_129:
	setp.ge.s32 	%p112, %r19, %r82;
	add.s32 	%r77, %r19, %r81;
	setp.ge.s32 	%p113, %r77, %r78;
	or.pred  	%p114, %p112, %p113;
	@%p114 bra 	$L__BB11_131;
	ld.shared.u16 	%rs138, [%r18+4098];
	st.global.u16 	[%rd9+2], %rs138;
$L__BB11_131:
	setp.ge.s32 	%p115, %r20, %r82;
	add.s32 	%r248, %r77, 1;
	setp.ge.s32 	%p116, %r248, %r78;
	or.pred  	%p117, %p115, %p116;
	@%p117 bra 	$L__BB11_133;
	ld.shared.u16 	%rs139, [%r18+4100];
	st.global.u16 	[%rd9+4], %rs139;
$L__BB11_133:
	setp.ge.s32 	%p118, %r21, %r82;
	add.s32 	%r249, %r77, 2;
	setp.ge.s32 	%p119, %r249, %r78;
	or.pred  	%p120, %p118, %p119;
	@%p120 bra 	$L__BB11_135;
	ld.shared.u16 	%rs140, [%r18+4102];
	st.global.u16 	[%rd9+6], %rs140;
$L__BB11_135:
	setp.ge.s32 	%p121, %r22, %r82;
	add.s32 	%r250, %r77, 3;
	setp.ge.s32 	%p122, %r250, %r78;
	or.pred  	%p123, %p121, %p122;
	@%p123 bra 	$L__BB11_137;
	ld.shared.u16 	%rs141, [%r18+4104];
	st.global.u16 	[%rd9+8], %rs141;
$L__BB11_137:
	setp.ge.s32 	%p124, %r23, %r82;
	add.s32 	%r251, %r77, 4;
	setp.ge.s32 	%p125, %r251, %r78;
	or.pred  	%p126, %p124, %p125;
	@%p126 bra 	$L__BB11_139;
	ld.shared.u16 	%rs142, [%r18+4106];
	st.global.u16 	[%rd9+10], %rs142;
$L__BB11_139:
	setp.ge.s32 	%p127, %r24, %r82;
	add.s32 	%r252, %r77, 5;
	setp.ge.s32 	%p128, %r252, %r78;
	or.pred  	%p129, %p127, %p128;
	@%p129 bra 	$L__BB11_141;
	ld.shared.u16 	%rs143, [%r18+4108];
	st.global.u16 	[%rd9+12], %rs143;
$L__BB11_141:
	setp.ge.s32 	%p130, %r25, %r82;
	add.s32 	%r253, %r77, 6;
	setp.ge.s32 	%p131, %r253, %r78;
	or.pred  	%p132, %p130, %p131;
	@%p132 bra 	$L__BB11_144;
	ld.shared.u16 	%rs144, [%r18+4110];
	st.global.u16 	[%rd9+14], %rs144;
	bra.uni 	$L__BB11_144;
$L__BB11_143:
	ld.shared.v4.b32 	{%r244, %r245, %r246, %r247}, [%r26];
	mul.wide.u32 	%rd36, %r6, 2;
	add.s64 	%rd37, %rd8, %rd36;
	st.global.v4.b32 	[%rd37], {%r244, %r245, %r246, %r247};
$L__BB11_144:
	ret;

}
	// .globl	_Z37hgetrf_check_panel_pivots_zero_kernelPK6__halfiiiPKiPi
.visible .entry _Z37hgetrf_check_panel_pivots_zero_kernelPK6__halfiiiPKiPi(
	.param .u64 .ptr .align 1 _Z37hgetrf_check_panel_pivots_zero_kernelPK6__halfiiiPKiPi_param_0,
	.param .u32 _Z37hgetrf_check_panel_pivots_zero_kernelPK6__halfiiiPKiPi_param_1,
	.param .u32 _Z37hgetrf_check_panel_pivots_zero_kernelPK6__halfiiiPKiPi_param_2,
	.param .u32 _Z37hgetrf_check_panel_pivots_zero_kernelPK6__halfiiiPKiPi_param_3,
	.param .u64 .ptr .align 1 _Z37hgetrf_check_panel_pivots_zero_kernelPK6__halfiiiPKiPi_param_4,
	.param .u64 .ptr .align 1 _Z37hgetrf_check_panel_pivots_zero_kernelPK6__halfiiiPKiPi_param_5
)
{
	.reg .pred 	%p<6>;
	.reg .b16 	%rs<6>;
	.reg .b32 	%r<14>;
	.reg .b32 	%f<2>;
	.reg .b64 	%rd<14>;

	ld.param.u64 	%rd4, [_Z37hgetrf_check_panel_pivots_zero_kernelPK6__halfiiiPKiPi_param_0];
	ld.param.u32 	%r6, [_Z37hgetrf_check_panel_pivots_zero_kernelPK6__halfiiiPKiPi_param_1];
	ld.param.u32 	%r7, [_Z37hgetrf_check_panel_pivots_zero_kernelPK6__halfiiiPKiPi_param_2];
	ld.param.u32 	%r8, [_Z37hgetrf_check_panel_pivots_zero_kernelPK6__halfiiiPKiPi_param_3];
	ld.param.u64 	%rd5, [_Z37hgetrf_check_panel_pivots_zero_kernelPK6__halfiiiPKiPi_param_4];
	ld.param.u64 	%rd6, [_Z37hgetrf_check_panel_pivots_zero_kernelPK6__halfiiiPKiPi_param_5];
	cvta.to.global.u64 	%rd1, %rd6;
	mov.u32 	%r13, %tid.x;
	ld.global.u32 	%r9, [%rd1];
	setp.ne.s32 	%p1, %r9, 0;
	setp.ge.s32 	%p2, %r13, %r8;
	or.pred  	%p3, %p1, %p2;
	@%p3 bra 	$L__BB12_5;
	mov.f32 	%f1, 0f00000000;
	// begin inline asm
	{  cvt.rn.f16.f32 %rs2, %f1;}

	// end inline asm
	mov.u32 	%r2, %ntid.x;
	cvta.to.global.u64 	%rd2, %rd5;
	cvta.to.global.u64 	%rd3, %rd4;
$L__BB12_2:
	add.s32 	%r4, %r13, %r7;
	mul.wide.s32 	%rd7, %r4, 4;
	add.s64 	%rd8, %rd2, %rd7;
	ld.global.nc.u32 	%r10, [%rd8];
	cvt.s64.s32 	%rd9, %r10;
	mul.wide.s32 	%rd10, %r4, %r6;
	add.s64 	%rd11, %rd10, %rd9;
	shl.b64 	%rd12, %rd11, 1;
	add.s64 	%rd13, %rd3, %rd12;
	ld.global.nc.u16 	%rs4, [%rd13+-2];
	// begin inline asm
	{ .reg .pred __$temp3;
  setp.eq.f16  __$temp3, %rs4, %rs2;
  selp.u16 %rs3, 1, 0, __$temp3;}
	// end inline asm
	setp.eq.s16 	%p4, %rs3, 0;
	@%p4 bra 	$L__BB12_4;
	add.s32 	%r11, %r4, 1;
	atom.relaxed.global.cas.b32 	%r12, [%rd1], 0, %r11;
$L__BB12_4:
	add.s32 	%r13, %r13, %r2;
	setp.lt.s32 	%p5, %r13, %r8;
	@%p5 bra 	$L__BB12_2;
$L__BB12_5:
	ret;

}


// ===== COMPILED SASS (sm_100) =====

	.target	sm_100

	.elftype	@"ET_EXEC"


//--------------------- .note.nv.tkinfo           --------------------------
	.section	.note.nv.tkinfo,"",@"SHT_NOTE"
	.sectionflags	@"SHF_NOTE_NV_TKINFO"
	.tkinfo
        /*0018*/ 	.word	0x00000002
        /*0030*/ 	.string	""
        /*0030*/ 	.string	"ptxas"
        /*0030*/ 	.string	"Cuda compilation tools, release 13.0, V13.0.88"
        /*0030*/ 	.string	"Build cuda_13.0.r13.0/compiler.36424714_0"
        /*0030*/ 	.string	"-arch sm_100 -m 64 "



//--------------------- .note.nv.cuinfo           --------------------------
	.section	.note.nv.cuinfo,"",@"SHT_NOTE"
	.sectionflags	@"SHF_NOTE_NV_CUINFO"
        /*0018*/ 	.short	0x0002
        /*001a*/ 	.short	0x0064
        /*001c*/ 	.short	0x0082
	.zero		2


//--------------------- .nv.info                  --------------------------
	.section	.nv.info,"",@"SHT_CUDA_INFO"
	.align	4


	//----- nvinfo : EIATTR_REGCOUNT
	.align		4
        /*0000*/ 	.byte	0x04, 0x2f
        /*0002*/ 	.short	(.L_1 - .L_0)
	.align		4
.L_0:
        /*0004*/ 	.word	index@(_Z14set_identity_fPfii)
        /*0008*/ 	.word	0x00000011


	//----- nvinfo : EIATTR_FRAME_SIZE
	.align		4
.L_1:
        /*000c*/ 	.byte	0x04, 0x11
        /*000e*/ 	.short	(.L_3 - .L_2)
	.align		4
.L_2:
        /*0010*/ 	.word	index@(_Z14set_identity_fPfii)
        /*0014*/ 	.word	0x00000000


	//----- nvinfo : EIATTR_REGCOUNT
	.align		4
.L_3:
        /*0018*/ 	.byte	0x04, 0x2f
        /*001a*/ 	.short	(.L_5 - .L_4)
	.align		4
.L_4:
        /*001c*/ 	.word	index@(_Z14f16_to_f32_matPK6__halfiPfii)
        /*0020*/ 	.word	0x00000014


	//----- nvinfo : EIATTR_FRAME_SIZE
	.align		4
.L_5:
        /*0024*/ 	.byte	0x04, 0x11
        /*0026*/ 	.short	(.L_7 - .L_6)
	.align		4
.L_6:
        /*0028*/ 	.word	index@(_Z14f16_to_f32_matPK6__halfiPfii)
        /*002c*/ 	.word	0x00000000


	//----- nvinfo : EIATTR_REGCOUNT
	.align		4
.L_7:
        /*0030*/ 	.byte	0x04, 0x2f
        /*0032*/ 	.short	(.L_9 - .L_8)
	.align		4
.L_8:
        /*0034*/ 	.word	index@(_Z14f32_to_f16_matPKfiP6__halfii)
        /*0038*/ 	.word	0x00000013


	//----- nvinfo : EIATTR_FRAME_SIZE
	.align		4
.L_9:
        /*003c*/ 	.byte	0x04, 0x11
        /*003e*/ 	.short	(.L_11 - .L_10)
	.align		4
.L_10:
        /*0040*/ 	.word	index@(_Z14f32_to_f16_matPKfiP6__halfii)
        /*0044*/ 	.word	0x00000000


	//----- nvinfo : EIATTR_REGCOUNT
	.align		4
.L_11:
        /*0048*/ 	.byte	0x04, 0x2f
        /*004a*/ 	.short	(.L_13 - .L_12)
	.align		4
.L_12:
        /*004c*/ 	.word	index@(_Z34batch_swap_rows_kernel_range_ib256ILi256ELi8EEvP6__halfiiiiPKiii)
        /*0050*/ 	.word	0x0000001a


	//----- nvinfo : EIATTR_FRAME_SIZE
	.align		4
.L_13:
        /*0054*/ 	.byte	0x04, 0x11
        /*0056*/ 	.short	(.L_15 - .L_14)
	.align		4
.L_14:
        /*0058*/ 	.word	index@(_Z34batch_swap_rows_kernel_range_ib256ILi256ELi8EEvP6__halfiiiiPKiii)
        /*005c*/ 	.word	0x00000000


	//----- nvinfo : EIATTR_REGCOUNT
	.align		4
.L_15:
        /*0060*/ 	.byte	0x04, 0x2f
        /*0062*/ 	.short	(.L_17 - .L_16)
	.align		4
.L_16:
        /*0064*/ 	.word	index@(_Z34batch_swap_rows_kernel_range_ib128ILi256ELi8EEvP6__halfiiiiPKiii)
        /*0068*/ 	.word	0x0000001a


	//----- nvinfo : EIATTR_FRAME_SIZE
	.align		4
.L_17:
        /*006c*/ 	.byte	0x04, 0x11
        /*006e*/ 	.short	(.L_19 - .L_18)
	.align		4
.L_18:
        /*0070*/ 	.word	index@(_Z34batch_swap_rows_kernel_range_ib128ILi256ELi8EEvP6__halfiiiiPKiii)
        /*0074*/ 	.word	0x00000000


	//----- nvinfo : EIATTR_REGCOUNT
	.align		4
.L_19:
        /*0078*/ 	.byte	0x04, 0x2f
        /*007a*/ 	.short	(.L_21 - .L_20)
	.align		4
.L_20:
        /*007c*/ 	.word	index@(_Z36batch_swap_rows_kernel_range_genericILi256ELi8EEvP6__halfiiiiiPKiii)
        /*0080*/ 	.word	0x00000020


	//----- nvinfo : EIATTR_FRAME_SIZE
	.align		4
.L_21:
        /*0084*/ 	.byte	0x04, 0x11
        /*0086*/ 	.short	(.L_23 - .L_22)
	.align		4
.L_22:
        /*0088*/ 	.word	index@(_Z36batch_swap_rows_kernel_range_genericILi256ELi8EEvP6__halfiiiiiPKiii)
        /*008c*/ 	.word	0x00000000


	//----- nvinfo : EIATTR_REGCOUNT
	.align		4
.L_23:
        /*0090*/ 	.byte	0x04, 0x2f
        /*0092*/ 	.short	(.L_25 - .L_24)
	.align		4
.L_24:
        /*0094*/ 	.word	index@(_Z34panel_getf2_microblock_coop_kernelP6__halfiiiiiiS0_PiiS1_)
        /*0098*/ 	.word	0x00000028


	//----- nvinfo : EIATTR_FRAME_SIZE
	.align		4
.L_25:
        /*009c*/ 	.byte	0x04, 0x11
        /*009e*/ 	.short	(.L_27 - .L_26)
	.align		4
.L_26:
        /*00a0*/ 	.word	index@(_Z34panel_getf2_microblock_coop_kernelP6__halfiiiiiiS0_PiiS1_)
        /*00a4*/ 	.word	0x00000000


	//----- nvinfo : EIATTR_REGCOUNT
	.align		4
.L_27:
        /*00a8*/ 	.byte	0x04, 0x2f
        /*00aa*/ 	.short	(.L_29 - .L_28)
	.align		4
.L_28:
        /*00ac*/ 	.word	index@(_Z26panel_trsm_u12_warp_kernelILi32EEvPK6__halfPS0_iiii)
        /*00b0*/ 	.word	0x0000001f


	//----- nvinfo : EIATTR_FRAME_SIZE
	.align		4
.L_29:
        /*00b4*/ 	.byte	0x04, 0x11
        /*00b6*/ 	.short	(.L_31 - .L_30)
	.align		4
.L_30:
        /*00b8*/ 	.word	index@(_Z26panel_trsm_u12_warp_kernelILi32EEvPK6__halfPS0_iiii)
        /*00bc*/ 	.word	0x00000000


	//----- nvinfo : EIATTR_REGCOUNT
	.align		4
.L_31:
        /*00c0*/ 	.byte	0x04, 0x2f
        /*00c2*/ 	.short	(.L_33 - .L_32)
	.align		4
.L_32:
        /*00c4*/ 	.word	index@(_Z30A12_trsm_kernel_half_optimizedILi32EEvP6__halfiiiii)
        /*00c8*/ 	.word	0x00000020


	//----- nvinfo : EIATTR_FRAME_SIZE
	.align		4
.L_33:
        /*00cc*/ 	.byte	0x04, 0x11
        /*00ce*/ 	.short	(.L_35 - .L_34)
	.align		4
.L_34:
        /*00d0*/ 	.word	index@(_Z30A12_trsm_kernel_half_optimizedILi32EEvP6__halfiiiii)
        /*00d4*/ 	.word	0x00000000


	//----- nvinfo : EIATTR_REGCOUNT
	.align		4
.L_35:
        /*00d8*/ 	.byte	0x04, 0x2f
        /*00da*/ 	.short	(.L_37 - .L_36)
	.align		4
.L_36:
        /*00dc*/ 	.word	index@(_Z30A12_trsm_kernel_half_optimizedILi64EEvP6__halfiiiii)
        /*00e0*/ 	.word	0x00000020


	//----- nvinfo : EIATTR_FRAME_SIZE
	.align		4
.L_37:
        /*00e4*/ 	.byte	0x04, 0x11
        /*00e6*/ 	.short	(.L_39 - .L_38)
	.align		4
.L_38:
        /*00e8*/ 	.word	index@(_Z30A12_trsm_kernel_half_optimizedILi64EEvP6__halfiiiii)
        /*00ec*/ 	.word	0x00000000


	//----- nvinfo : EIATTR_REGCOUNT
	.align		4
.L_39:
        /*00f0*/ 	.byte	0x04, 0x2f
        /*00f2*/ 	.short	(.L_41 - .L_40)
	.align		4
.L_40:
        /*00f4*/ 	.word	index@(_Z30A12_trsm_kernel_half_optimizedILi128EEvP6__halfiiiii)
        /*00f8*/ 	.word	0x00000028


	//----- nvinfo : EIATTR_FRAME_SIZE
	.align		4
.L_41:
        /*00fc*/ 	.byte	0x04, 0x11
        /*00fe*/ 	.short	(.L_43 - .L_42)
	.align		4
.L_42:
        /*0100*/ 	.word	index@(_Z30A12_trsm_kernel_half_optimizedILi128EEvP6__halfiiiii)
        /*0104*/ 	.word	0x00000000


	//----- nvinfo : EIATTR_REGCOUNT
	.align		4
.L_43:
        /*0108*/ 	.byte	0x04, 0x2f
        /*010a*/ 	.short	(.L_45 - .L_44)
	.align		4
.L_44:
        /*010c*/ 	.word	index@(_Z30A12_trsm_kernel_half_optimizedILi256EEvP6__halfiiiii)
        /*0110*/ 	.word	0x0000001f


	//----- nvinfo : EIATTR_FRAME_SIZE
	.align		4
.L_45:
        /*0114*/ 	.byte	0x04, 0x11
        /*0116*/ 	.short	(.L_47 - .L_46)
	.align		4
.L_46:
        /*0118*/ 	.word	index@(_Z30A12_trsm_kernel_half_optimizedILi256EEvP6__halfiiiii)
        /*011c*/ 	.word	0x00000000


	//----- nvinfo : EIATTR_REGCOUNT
	.align		4
.L_47:
        /*0120*/ 	.byte	0x04, 0x2f
        /*0122*/ 	.short	(.L_49 - .L_48)
	.align		4
.L_48:
        /*0124*/ 	.word	index@(_Z37hgetrf_check_panel_pivots_zero_kernelPK6__halfiiiPKiPi)
        /*0128*/ 	.word	0x0000000e


	//----- nvinfo : EIATTR_FRAME_SIZE
	.align		4
.L_49:
        /*012c*/ 	.byte	0x04, 0x11
        /*012e*/ 	.short	(.L_51 - .L_50)
	.align		4
.L_50:
        /*0130*/ 	.word	index@(_Z37hgetrf_check_panel_pivots_zero_kernelPK6__halfiiiPKiPi)
        /*0134*/ 	.word	0x00000000


	//----- nvinfo : EIATTR_MIN_STACK_SIZE
	.align		4
.L_51:
        /*0138*/ 	.byte	0x04, 0x12
        /*013a*/ 	.short	(.L_53 - .L_52)
	.align		4
.L_52:
        /*013c*/ 	.word	index@(_Z37hgetrf_check_panel_pivots_zero_kernelPK6__halfiiiPKiPi)
        /*0140*/ 	.word	0x00000000


	//----- nvinfo : EIATTR_MIN_STACK_SIZE
	.align		4
.L_53:
        /*0144*/ 	.byte	0x04, 0x12
        /*0146*/ 	.short	(.L_55 - .L_54)
	.align		4
.L_54:
        /*0148*/ 	.word	index@(_Z30A12_trsm_kernel_half_optimizedILi256EEvP6__halfiiiii)
        /*014c*/ 	.word	0x00000000


	//----- nvinfo : EIATTR_MIN_STACK_SIZE
	.align		4
.L_55:
        /*0150*/ 	.byte	0x04, 0x12
        /*0152*/ 	.short	(.L_57 - .L_56)
	.align		4
.L_56:
        /*0154*/ 	.word	index@(_Z30A12_trsm_kernel_half_optimizedILi128EEvP6__halfiiiii)
        /*0158*/ 	.word	0x00000000


	//----- nvinfo : EIATTR_MIN_STACK_SIZE
	.align		4
.L_57:
        /*015c*/ 	.byte	0x04, 0x12
        /*015e*/ 	.short	(.L_59 - .L_58)
	.align		4
.L_58:
        /*0160*/ 	.word	index@(_Z30A12_trsm_kernel_half_optimizedILi64EEvP6__halfiiiii)
        /*0164*/ 	.word	0x00000000


	//----- nvinfo : EIATTR_MIN_STACK_SIZE
	.align		4
.L_59:
        /*0168*/ 	.byte	0x04, 0x12
        /*016a*/ 	.short	(.L_61 - .L_60)
	.align		4
.L_60:
        /*016c*/ 	.word	index@(_Z30A12_trsm_kernel_half_optimizedILi32EEvP6__halfiiiii)
        /*0170*/ 	.word	0x00000000


	//----- nvinfo : EIATTR_MIN_STACK_SIZE
	.align		4
.L_61:
        /*0174*/ 	.byte	0x04, 0x12
        /*0176*/ 	.short	(.L_63 - .L_62)
	.align		4
.L_62:
        /*0178*/ 	.word	index@(_Z26panel_trsm_u12_warp_kernelILi32EEvPK6__halfPS0_iiii)
        /*017c*/ 	.word	0x00000000


	//----- nvinfo : EIATTR_MIN_STACK_SIZE
	.align		4
.L_63:
        /*0180*/ 	.byte	0x04, 0x12
        /*0182*/ 	.short	(.L_65 - .L_64)
	.align		4
.L_64:
        /*0184*/ 	.word	index@(_Z34panel_getf2_microblock_coop_kernelP6__halfiiiiiiS0_PiiS1_)
        /*0188*/ 	.word	0x00000000


	//----- nvinfo : EIATTR_MIN_STACK_SIZE
	.align		4
.L_65:
        /*018c*/ 	.byte	0x04, 0x12
        /*018e*/ 	.short	(.L_67 - .L_66)
	.align		4
.L_66:
        /*0190*/ 	.word	index@(_Z36batch_swap_rows_kernel_range_genericILi256ELi8EEvP6__halfiiiiiPKiii)
        /*0194*/ 	.word	0x00000000


	//----- nvinfo : EIATTR_MIN_STACK_SIZE
	.align		4
.L_67:
        /*0198*/ 	.byte	0x04, 0x12
        /*019a*/ 	.short	(.L_69 - .L_68)
	.align		4
.L_68:
        /*019c*/ 	.word	index@(_Z34batch_swap_rows_kernel_range_ib128ILi256ELi8EEvP6__halfiiiiPKiii)
        /*01a0*/ 	.word	0x00000000


	//----- nvinfo : EIATTR_MIN_STACK_SIZE
	.align		4
.L_69:
        /*01a4*/ 	.byte	0x04, 0x12
        /*01a6*/ 	.short	(.L_71 - .L_70)
	.align		4
.L_70:
        /*01a8*/ 	.word	index@(_Z34batch_swap_rows_kernel_range_ib256ILi256ELi8EEvP6__halfiiiiPKiii)
        /*01ac*/ 	.word	0x00000000


	//----- nvinfo : EIATTR_MIN_STACK_SIZE
	.align		4
.L_71:
        /*01b0*/ 	.byte	0x04, 0x12
        /*01b2*/ 	.short	(.L_73 - .L_72)
	.align		4
.L_72:
        /*01b4*/ 	.word	index@(_Z14f32_to_f16_matPKfiP6__halfii)
        /*01b8*/ 	.word	0x00000000


	//----- nvinfo : EIATTR_MIN_STACK_SIZE
	.align		4
.L_73:
        /*01bc*/ 	.byte	0x04, 0x12
        /*01be*/ 	.short	(.L_75 - .L_74)
	.align		4
.L_74:
        /*01c0*/ 	.word	index@(_Z14f16_to_f32_matPK6__halfiPfii)
        /*01c4*/ 	.word	0x00000000


	//----- nvinfo : EIATTR_MIN_STACK_SIZE
	.align		4
.L_75:
        /*01c8*/ 	.byte	0x04, 0x12
        /*01ca*/ 	.short	(.L_77 - .L_76)
	.align		4
.L_76:
        /*01cc*/ 	.word	index@(_Z14set_identity_fPfii)
        /*01d0*/ 	.word	0x00000000
.L_77:


//--------------------- .nv.compat                --------------------------
	.section	.nv.compat,"",@"SHT_CUDA_COMPAT_INFO"
	.align	4
        /*0000*/ 	.byte	0x02, 0x09, 0x00, 0x00, 0x02, 0x02, 0x01, 0x00, 0x02, 0x05, 0x05, 0x00, 0x03, 0x07, 0x01, 0x01
        /*0010*/ 	.byte	0x02, 0x03, 0x00, 0x00, 0x02, 0x06, 0x01, 0x00, 0x04, 0x0b, 0x08, 0x00, 0x01, 0x00, 0x00, 0x00
        /*0020*/ 	.byte	0x00, 0x00, 0x00, 0x00


//--------------------- .nv.info._Z37hgetrf_check_panel_pivots_zero_kernelPK6__halfiiiPKiPi --------------------------
	.section	.nv.info._Z37hgetrf_check_panel_pivots_zero_kernelPK6__halfiiiPKiPi,"",@"SHT_CUDA_INFO"
	.sectionflags	@""
	.align	4


	//----- nvinfo : EIATTR_CUDA_API_VERSION
	.align		4
        /*0000*/ 	.byte	0x04, 0x37
        /*0002*/ 	.short	(.L_79 - .L_78)
.L_78:
        /*0004*/ 	.word	0x00000082


	//----- nvinfo : EIATTR_KPARAM_INFO
	.align		4
.L_79:
        /*0008*/ 	.byte	0x04, 0x17
        /*000a*/ 	.short	(.L_81 - .L_80)
.L_80:
        /*000c*/ 	.word	0x00000000
        /*0010*/ 	.short	0x0005
        /*0012*/ 	.short	0x0020
        /*0014*/ 	.byte	0x00, 0xf5, 0x21, 0x00


	//----- nvinfo : EIATTR_KPARAM_INFO
	.align		4
.L_81:
        /*0018*/ 	.byte	0x04, 0x17
        /*001a*/ 	.short	(.L_83 - .L_82)
.L_82:
        /*001c*/ 	.word	0x00000000
        /*0020*/ 	.short	0x0004
        /*0022*/ 	.short	0x0018
        /*0024*/ 	.byte	0x00, 0xf5, 0x21, 0x00


	//----- nvinfo : EIATTR_KPARAM_INFO
	.align		4
.L_83:
        /*0028*/ 	.byte	0x04, 0x17
        /*002a*/ 	.short	(.L_85 - .L_84)
.L_84:
        /*002c*/ 	.word	0x00000000
        /*0030*/ 	.short	0x0003
        /*0032*/ 	.short	0x0010
        /*0034*/ 	.byte	0x00, 0xf0, 0x11, 0x00


	//----- nvinfo : EIATTR_KPARAM_INFO
	.align		4
.L_85:
        /*0038*/ 	.byte	0x04, 0x17
        /*003a*/ 	.short	(.L_87 - .L_86)
.L_86:
        /*003c*/ 	.word	0x00000000
        /*0040*/ 	.short	0x0002
        /*0042*/ 	.short	0x000c
        /*0044*/ 	.byte	0x00, 0xf0, 0x11, 0x00


	//----- nvinfo : EIATTR_KPARAM_INFO
	.align		4
.L_87:
        /*0048*/ 	.byte	0x04, 0x17
        /*004a*/ 	.short	(.L_89 - .L_88)
.L_88:
        /*004c*/ 	.word	0x00000000
        /*0050*/ 	.short	0x0001
        /*0052*/ 	.short	0x0008
        /*0054*/ 	.byte	0x00, 0xf0, 0x11, 0x00


	//----- nvinfo : EIATTR_KPARAM_INFO
	.align		4
.L_89:
        /*0058*/ 	.byte	0x04, 0x17
        /*005a*/ 	.short	(.L_91 - .L_90)
.L_90:
        /*005c*/ 	.word	0x00000000
        /*0060*/ 	.short	0x0000
        /*0062*/ 	.short	0x0000
        /*0064*/ 	.byte	0x00, 0xf5, 0x21, 0x00


	//----- nvinfo : EIATTR_SPARSE_MMA_MASK
	.align		4
.L_91:
        /*0068*/ 	.byte	0x03, 0x50
        /*006a*/ 	.short	0x0000


	//----- nvinfo : EIATTR_MAXREG_COUNT
	.align		4
        /*006c*/ 	.byte	0x03, 0x1b
        /*006e*/ 	.short	0x00ff


	//----- nvinfo : EIATTR_MERCURY_ISA_VERSION
	.align		4
        /*0070*/ 	.byte	0x03, 0x5f
        /*0072*/ 	.short	0x0101


	//----- nvinfo : EIATTR_VRC_CTA_INIT_COUNT
	.align		4
        /*0074*/ 	.byte	0x02, 0x4a
	.zero		1
	.zero		1


	//----- nvinfo : EIATTR_EXIT_INSTR_OFFSETS
	.align		4
        /*0078*/ 	.byte	0x04, 0x1c
        /*007a*/ 	.short	(.L_93 - .L_92)


	//   ....[0]....
.L_92:
        /*007c*/ 	.word	0x00000080


	//   ....[1]....
        /*0080*/ 	.word	0x00000220


	//----- nvinfo : EIATTR_CRS_STACK_SIZE
	.align		4
.L_93:
        /*0084*/ 	.byte	0x04, 0x1e
        /*0086*/ 	.short	(.L_95 - .L_94)
.L_94:
        /*0088*/ 	.word	0x00000000


	//----- nvinfo : EIATTR_CBANK_PARAM_SIZE
	.align		4
.L_95:
        /*008c*/ 	.byte	0x03, 0x19
        /*008e*/ 	.short	0x0028


	//----- nvinfo : EIATTR_PARAM_CBANK
	.align		4
        /*0090*/ 	.byte	0x04, 0x0a
        /*0092*/ 	.short	(.L_97 - .L_96)
	.align		4
.L_96:
        /*0094*/ 	.word	index@(.nv.constant0._Z37hgetrf_check_panel_pivots_zero_kernelPK6__halfiiiPKiPi)
        /*0098*/ 	.short	0x0380
        /*009a*/ 	.short	0x0028


	//----- nvinfo : EIATTR_SW_WAR
	.align		4
.L_97:
        /*009c*/ 	.byte	0x04, 0x36
        /*009e*/ 	.short	(.L_99 - .L_98)
.L_98:
        /*00a0*/ 	.word	0x00000008
.L_99:


//--------------------- .nv.info._Z30A12_trsm_kernel_half_optimizedILi256EEvP6__halfiiiii --------------------------
	.section	.nv.info._Z30A12_trsm_kernel_half_optimizedILi256EEvP6__halfiiiii,"",@"SHT_CUDA_INFO"
	.sectionflags	@""
	.align	4


	//----- nvinfo : EIATTR_CUDA_API_VERSION
	.align		4
        /*0000*/ 	.byte	0x04, 0x37
        /*0002*/ 	.short	(.L_101 - .L_100)
.L_100:
        /*0004*/ 	.word	0x00000082


	//----- nvinfo : EIATTR_KPARAM_INFO
	.align		4
.L_101:
        /*0008*/ 	.byte	0x04, 0x17
        /*000a*/ 	.short	(.L_103 - .L_102)
.L_102:
        /*000c*/ 	.word	0x00000000
        /*0010*/ 	.short	0x0005
        /*0012*/ 	.short	0x0018
        /*0014*/ 	.byte	0x00, 0xf0, 0x11, 0x00


	//----- nvinfo : EIATTR_KPARAM_INFO
	.align		4
.L_103:
        /*0018*/ 	.byte	0x04, 0x17
        /*001a*/ 	.short	(.L_105 - .L_104)
.L_104:
        /*001c*/ 	.word	0x00000000
        /*0020*/ 	.short	0x0004
        /*0022*/ 	.short	0x0014
        /*0024*/ 	.byte	0x00, 0xf0, 0x11, 0x00


	//----- nvinfo : EIATTR_KPARAM_INFO
	.align		4
.L_105:
        /*0028*/ 	.byte	0x04, 0x17
        /*002a*/ 	.short	(.L_107 - .L_106)
.L_106:
        /*002c*/ 	.word	0x00000000
        /*0030*/ 	.short	0x0003
        /*0032*/ 	.short	0x0010
        /*0034*/ 	.byte	0x00, 0xf0, 0x11, 0x00


	//----- nvinfo : EIATTR_KPARAM_INFO
	.align		4
.L_107:
        /*0038*/ 	.byte	0x04, 0x17
        /*003a*/ 	.short	(.L_109 - .L_108)
.L_108:
        /*003c*/ 	.word	0x00000000
        /*0040*/ 	.short	0x0002
        /*0042*/ 	.short	0x000c
        /*0044*/ 	.byte	0x00, 0xf0, 0x11, 0x00


	//----- nvinfo : EIATTR_KPARAM_INFO
	.align		4
.L_109:
        /*0048*/ 	.byte	0x04, 0x17
        /*004a*/ 	.short	(.L_111 - .L_110)
.L_110:
        /*004c*/ 	.word	0x00000000
        /*0050*/ 	.short	0x0001
        /*0052*/ 	.short	0x0008
        /*0054*/ 	.byte	0x00, 0xf0, 0x11, 0x00


	//----- nvinfo : EIATTR_KPARAM_INFO
	.align		4
.L_111:
        /*0058*/ 	.byte	0x04, 0x17
        /*005a*/ 	.short	(.L_113 - .L_112)
.L_112:
        /*005c*/ 	.word	0x00000000
        /*0060*/ 	.short	0x0000
        /*0062*/ 	.short	0x0000
        /*0064*/ 	.byte	0x00, 0xf5, 0x21, 0x00


	//----- nvinfo : EIATTR_SPARSE_MMA_MASK
	.align		4
.L_113:
        /*0068*/ 	.byte	0x03, 0x50
        /*006a*/ 	.short	0x0000


	//----- nvinfo : EIATTR_MAXREG_COUNT
	.align		4
        /*006c*/ 	.byte	0x03, 0x1b
        /*006e*/ 	.short	0x00ff


	//----- nvinfo : EIATTR_NUM_BARRIERS
	.align		4
        /*0070*/ 	.byte	0x02, 0x4c
        /*0072*/ 	.byte	0x01
	.zero		1


	//----- nvinfo : EIATTR_MERCURY_ISA_VERSION
	.align		4
        /*0074*/ 	.byte	0x03, 0x5f
        /*0076*/ 	.short	0x0101


	//----- nvinfo : EIATTR_UNUSED_LOAD_BYTE_OFFSET
	.align		4
        /*0078*/ 	.byte	0x04, 0x44
        /*007a*/ 	.short	(.L_115 - .L_114)


	//   ....[0]....
.L_114:
        /*007c*/ 	.word	0x000007a0
        /*0080*/ 	.word	0x0000fff0


	//   ....[1]....
        /*0084*/ 	.word	0x000009d0
        /*0088*/ 	.word	0x0000fff0


	//----- nvinfo : EIATTR_COOP_GROUP_MASK_REGIDS
	.align		4
.L_115:
        /*008c*/ 	.byte	0x04, 0x29
        /*008e*/ 	.short	(.L_117 - .L_116)


	//   ....[0]....
.L_116:
        /*0090*/ 	.word	0xffffffff


	//   ....[1]....
        /*0094*/ 	.word	0xffffffff


	//----- nvinfo : EIATTR_COOP_GROUP_INSTR_OFFSETS
	.align		4
.L_117:
        /*0098*/ 	.byte	0x04, 0x28
        /*009a*/ 	.short	(.L_119 - .L_118)


	//   ....[0]....
.L_118:
        /*009c*/ 	.word	0x00000f00


	//   ....[1]....
        /*00a0*/ 	.word	0x00000f30


	//----- nvinfo : EIATTR_VRC_CTA_INIT_COUNT
	.align		4
.L_119:
        /*00a4*/ 	.byte	0x02, 0x4a
	.zero		1
	.zero		1


	//----- nvinfo : EIATTR_EXIT_INSTR_OFFSETS
	.align		4
        /*00a8*/ 	.byte	0x04, 0x1c
        /*00aa*/ 	.short	(.L_121 - .L_120)


	//   ....[0]....
.L_120:
        /*00ac*/ 	.word	0x00000050


	//   ....[1]....
        /*00b0*/ 	.word	0x000000a0


	//   ....[2]....
        /*00b4*/ 	.word	0x00001d00


	//   ....[3]....
        /*00b8*/ 	.word	0x00001fd0


	//   ....[4]....
        /*00bc*/ 	.word	0x00002000


	//   ....[5]....
        /*00c0*/ 	.word	0x00002040


	//----- nvinfo : EIATTR_MAX_THREADS
	.align		4
.L_121:
        /*00c4*/ 	.byte	0x04, 0x05
        /*00c6*/ 	.short	(.L_123 - .L_122)
.L_122:
        /*00c8*/ 	.word	0x00000100
        /*00cc*/ 	.word	0x00000001
        /*00d0*/ 	.word	0x00000001


	//----- nvinfo : EIATTR_CRS_STACK_SIZE
	.align		4
.L_123:
        /*00d4*/ 	.byte	0x04, 0x1e
        /*00d6*/ 	.short	(.L_125 - .L_124)
.L_124:
        /*00d8*/ 	.word	0x00000000


	//----- nvinfo : EIATTR_CBANK_PARAM_SIZE
	.align		4
.L_125:
        /*00dc*/ 	.byte	0x03, 0x19
        /*00de*/ 	.short	0x001c


	//----- nvinfo : EIATTR_PARAM_CBANK
	.align		4
        /*00e0*/ 	.byte	0x04, 0x0a
        /*00e2*/ 	.short	(.L_127 - .L_126)
	.align		4
.L_126:
        /*00e4*/ 	.word	index@(.nv.constant0._Z30A12_trsm_kernel_half_optimizedILi256EEvP6__halfiiiii)
        /*00e8*/ 	.short	0x0380
        /*00ea*/ 	.short	0x001c


	//----- nvinfo : EIATTR_SW_WAR
	.align		4
.L_127:
        /*00ec*/ 	.byte	0x04, 0x36
        /*00ee*/ 	.short	(.L_129 - .L_128)
.L_128:
        /*00f0*/ 	.word	0x00000008
.L_129:


//--------------------- .nv.info._Z30A12_trsm_kernel_half_optimizedILi128EEvP6__halfiiiii --------------------------
	.section	.nv.info._Z30A12_trsm_kernel_half_optimizedILi128EEvP6__halfiiiii,"",@"SHT_CUDA_INFO"
	.sectionflags	@""
	.align	4


	//----- nvinfo : EIATTR_CUDA_API_VERSION
	.align		4
        /*0000*/ 	.byte	0x04, 0x37
        /*0002*/ 	.short	(.L_131 - .L_130)
.L_130:
        /*0004*/ 	.word	0x00000082


	//----- nvinfo : EIATTR_KPARAM_INFO
	.align		4
.L_131:
        /*0008*/ 	.byte	0x04, 0x17
        /*000a*/ 	.short	(.L_133 - .L_132)
.L_132:
        /*000c*/ 	.word	0x00000000
        /*0010*/ 	.short	0x0005
        /*0012*/ 	.short	0x0018
        /*0014*/ 	.byte	0x00, 0xf0, 0x11, 0x00


	//----- nvinfo : EIATTR_KPARAM_INFO
	.align		4
.L_133:
        /*0018*/ 	.byte	0x04, 0x17
        /*001a*/ 	.short	(.L_135 - .L_134)
.L_134:
        /*001c*/ 	.word	0x00000000
        /*0020*/ 	.short	0x0004
        /*0022*/ 	.short	0x0014
        /*0024*/ 	.byte	0x00, 0xf0, 0x11, 0x00


	//----- nvinfo : EIATTR_KPARAM_INFO
	.align		4
.L_135:
        /*0028*/ 	.byte	0x04, 0x17
        /*002a*/ 	.short	(.L_137 - .L_136)
.L_136:
        /*002c*/ 	.word	0x00000000
        /*0030*/ 	.short	0x0003
        /*0032*/ 	.short	0x0010
        /*0034*/ 	.byte	0x00, 0xf0, 0x11, 0x00


	//----- nvinfo : EIATTR_KPARAM_INFO
	.align		4
.L_137:
        /*0038*/ 	.byte	0x04, 0x17
        /*003a*/ 	.short	(.L_139 - .L_138)
.L_138:
        /*003c*/ 	.word	0x00000000
        /*0040*/ 	.short	0x0002
        /*0042*/ 	.short	0x000c
        /*0044*/ 	.byte	0x00, 0xf0, 0x11, 0x00


	//----- nvinfo : EIATTR_KPARAM_INFO
	.align		4
.L_139:
        /*0048*/ 	.byte	0x04, 0x17
        /*004a*/ 	.short	(.L_141 - .L_140)
.L_140:
        /*004c*/ 	.word	0x00000000
        /*0050*/ 	.short	0x0001
        /*0052*/ 	.short	0x0008
        /*0054*/ 	.byte	0x00, 0xf0, 0x11, 0x00


	//----- nvinfo : EIATTR_KPARAM_INFO
	.align		4
.L_141:
        /*0058*/ 	.byte	0x04, 0x17
        /*005a*/ 	.short	(.L_143 - .L_142)
.L_142:
        /*005c*/ 	.word	0x00000000
        /*0060*/ 	.short	0x0000
        /*0062*/ 	.short	0x0000
        /*0064*/ 	.byte	0x00, 0xf5, 0x21, 0x00


	//----- nvinfo : EIATTR_SPARSE_MMA_MASK
	.align		4
.L_143:
        /*0068*/ 	.byte	0x03, 0x50
        /*006a*/ 	.short	0x0000


	//----- nvinfo : EIATTR_MAXREG_COUNT
	.align		4
        /*006c*/ 	.byte	0x03, 0x1b
        /*006e*/ 	.short	0x00ff


	//----- nvinfo : EIATTR_NUM_BARRIERS
	.align		4
        /*0070*/ 	.byte	0x02, 0x4c
        /*0072*/ 	.byte	0x01
	.zero		1


	//----- nvinfo : EIATTR_MERCURY_ISA_VERSION
	.align		4
        /*0074*/ 	.byte	0x03, 0x5f
        /*0076*/ 	.short	0x0101


	//----- nvinfo : EIATTR_UNUSED_LOAD_BYTE_OFFSET
	.align		4
        /*0078*/ 	.byte	0x04, 0x44
        /*007a*/ 	.short	(.L_145 - .L_144)


	//   ....[0]....
.L_144:
        /*007c*/ 	.word	0x000009a0
        /*0080*/ 	.word	0x0000fff0


	//   ....[1]....
        /*0084*/ 	.word	0x00000c20
        /*0088*/ 	.word	0x0000fff0


	//----- nvinfo : EIATTR_COOP_GROUP_MASK_REGIDS
	.align		4
.L_145:
        /*008c*/ 	.byte	0x04, 0x29
        /*008e*/ 	.short	(.L_147 - .L_146)


	//   ....[0]....
.L_146:
        /*0090*/ 	.word	0xffffffff


	//   ....[1]....
        /*0094*/ 	.word	0xffffffff


	//----- nvinfo : EIATTR_COOP_GROUP_INSTR_OFFSETS
	.align		4
.L_147:
        /*0098*/ 	.byte	0x04, 0x28
        /*009a*/ 	.short	(.L_149 - .L_148)


	//   ....[0]....
.L_148:
        /*009c*/ 	.word	0x000011f0


	//   ....[1]....
        /*00a0*/ 	.word	0x00001220


	//----- nvinfo : EIATTR_VRC_CTA_INIT_COUNT
	.align		4
.L_149:
        /*00a4*/ 	.byte	0x02, 0x4a
	.zero		1
	.zero		1


	//----- nvinfo : EIATTR_EXIT_INSTR_OFFSETS
	.align		4
        /*00a8*/ 	.byte	0x04, 0x1c
        /*00aa*/ 	.short	(.L_151 - .L_150)


	//   ....[0]....
.L_150:
        /*00ac*/ 	.word	0x00000050


	//   ....[1]....
        /*00b0*/ 	.word	0x000000b0


	//   ....[2]....
        /*00b4*/ 	.word	0x00001d50


	//   ....[3]....
        /*00b8*/ 	.word	0x00001dc0


	//   ....[4]....
        /*00bc*/ 	.word	0x00002140


	//   ....[5]....
        /*00c0*/ 	.word	0x00002180


	//   ....[6]....
        /*00c4*/ 	.word	0x000021d0


	//----- nvinfo : EIATTR_MAX_THREADS
	.align		4
.L_151:
        /*00c8*/ 	.byte	0x04, 0x05
        /*00ca*/ 	.short	(.L_153 - .L_152)
.L_152:
        /*00cc*/ 	.word	0x00000100
        /*00d0*/ 	.word	0x00000001
        /*00d4*/ 	.word	0x00000001


	//----- nvinfo : EIATTR_CRS_STACK_SIZE
	.align		4
.L_153:
        /*00d8*/ 	.byte	0x04, 0x1e
        /*00da*/ 	.short	(.L_155 - .L_154)
.L_154:
        /*00dc*/ 	.word	0x00000000


	//----- nvinfo : EIATTR_CBANK_PARAM_SIZE
	.align		4
.L_155:
        /*00e0*/ 	.byte	0x03, 0x19
        /*00e2*/ 	.short	0x001c


	//----- nvinfo : EIATTR_PARAM_CBANK
	.align		4
        /*00e4*/ 	.byte	0x04, 0x0a
        /*00e6*/ 	.short	(.L_157 - .L_156)
	.align		4
.L_156:
        /*00e8*/ 	.word	index@(.nv.constant0._Z30A12_trsm_kernel_half_optimizedILi128EEvP6__halfiiiii)
        /*00ec*/ 	.short	0x0380
        /*00ee*/ 	.short	0x001c


	//----- nvinfo : EIATTR_SW_WAR
	.align		4
.L_157:
        /*00f0*/ 	.byte	0x04, 0x36
        /*00f2*/ 	.short	(.L_159 - .L_158)
.L_158:
        /*00f4*/ 	.word	0x00000008
.L_159:


//--------------------- .nv.info._Z30A12_trsm_kernel_half_optimizedILi64EEvP6__halfiiiii --------------------------
	.section	.nv.info._Z30A12_trsm_kernel_half_optimizedILi64EEvP6__halfiiiii,"",@"SHT_CUDA_INFO"
	.sectionflags	@""
	.align	4


	//----- nvinfo : EIATTR_CUDA_API_VERSION
	.align		4
        /*0000*/ 	.byte	0x04, 0x37
        /*0002*/ 	.short	(.L_161 - .L_160)
.L_160:
        /*0004*/ 	.word	0x00000082


	//----- nvinfo : EIATTR_KPARAM_INFO
	.align		4
.L_161:
        /*0008*/ 	.byte	0x04, 0x17
        /*000a*/ 	.short	(.L_163 - .L_162)
.L_162:
        /*000c*/ 	.word	0x00000000
        /*0010*/ 	.short	0x0005
        /*0012*/ 	.short	0x0018
        /*0014*/ 	.byte	0x00, 0xf0, 0x11, 0x00


	//----- nvinfo : EIATTR_KPARAM_INFO
	.align		4
.L_163:
        /*0018*/ 	.byte	0x04, 0x17
        /*001a*/ 	.short	(.L_165 - .L_164)
.L_164:
        /*001c*/ 	.word	0x00000000
        /*0020*/ 	.short	0x0004
        /*0022*/ 	.short	0x0014
        /*0024*/ 	.byte	0x00, 0xf0, 0x11, 0x00


	//----- nvinfo : EIATTR_KPARAM_INFO
	.align		4
.L_165:
        /*0028*/ 	.byte	0x04, 0x17
        /*002a*/ 	.short	(.L_167 - .L_166)
.L_166:
        /*002c*/ 	.word	0x00000000
        /*0030*/ 	.short	0x0003
        /*0032*/ 	.short	0x0010
        /*0034*/ 	.byte	0x00, 0xf0, 0x11, 0x00


	//----- nvinfo : EIATTR_KPARAM_INFO
	.align		4
.L_167:
        /*0038*/ 	.byte	0x04, 0x17
        /*003a*/ 	.short	(.L_169 - .L_168)
.L_168:
        /*003c*/ 	.word	0x00000000
        /*0040*/ 	.short	0x0002
        /*0042*/ 	.short	0x000c
        /*0044*/ 	.byte	0x00, 0xf0, 0x11, 0x00


	//----- nvinfo : EIATTR_KPARAM_INFO
	.align		4
.L_169:
        /*0048*/ 	.byte	0x04, 0x17
        /*004a*/ 	.short	(.L_171 - .L_170)
.L_170:
        /*004c*/ 	.word	0x00000000
        /*0050*/ 	.short	0x0001
        /*0052*/ 	.short	0x0008
        /*0054*/ 	.byte	0x00, 0xf0, 0x11, 0x00


	//----- nvinfo : EIATTR_KPARAM_INFO
	.align		4
.L_171:
        /*0058*/ 	.byte	0x04, 0x17
        /*005a*/ 	.short	(.L_173 - .L_172)
.L_172:
        /*005c*/ 	.word	0x00000000
        /*0060*/ 	.short	0x0000
        /*0062*/ 	.short	0x0000
        /*0064*/ 	.byte	0x00, 0xf5, 0x21, 0x00


	//----- nvinfo : EIATTR_SPARSE_MMA_MASK
	.align		4
.L_173:
        /*0068*/ 	.byte	0x03, 0x50
        /*006a*/ 	.short	0x0000


	//----- nvinfo : EIATTR_MAXREG_COUNT
	.align		4
        /*006c*/ 	.byte	0x03, 0x1b
        /*006e*/ 	.short	0x00ff


	//----- nvinfo : EIATTR_NUM_BARRIERS
	.align		4
        /*0070*/ 	.byte	0x02, 0x4c
        /*0072*/ 	.byte	0x01
	.zero		1


	//----- nvinfo : EIATTR_MERCURY_ISA_VERSION
	.align		4
        /*0074*/ 	.byte	0x03, 0x5f
        /*0076*/ 	.short	0x0101


	//----- nvinfo : EIATTR_UNUSED_LOAD_BYTE_OFFSET
	.align		4
        /*0078*/ 	.byte	0x04, 0x44
        /*007a*/ 	.short	(.L_175 - .L_174)


	//   ....[0]....
.L_174:
        /*007c*/ 	.word	0x00000830
        /*0080*/ 	.word	0x0000fff0


	//   ....[1]....
        /*0084*/ 	.word	0x00000ab0
        /*0088*/ 	.word	0x0000fff0


	//----- nvinfo : EIATTR_COOP_GROUP_MASK_REGIDS
	.align		4
.L_175:
        /*008c*/ 	.byte	0x04, 0x29
        /*008e*/ 	.short	(.L_177 - .L_176)


	//   ....[0]....
.L_176:
        /*0090*/ 	.word	0xffffffff


	//   ....[1]....
        /*0094*/ 	.word	0xffffffff


	//----- nvinfo : EIATTR_COOP_GROUP_INSTR_OFFSETS
	.align		4
.L_177:
        /*0098*/ 	.byte	0x04, 0x28
        /*009a*/ 	.short	(.L_179 - .L_178)


	//   ....[0]....
.L_178:
        /*009c*/ 	.word	0x00001010


	//   ....[1]....
        /*00a0*/ 	.word	0x00001040


	//----- nvinfo : EIATTR_VRC_CTA_INIT_COUNT
	.align		4
.L_179:
        /*00a4*/ 	.byte	0x02, 0x4a
	.zero		1
	.zero		1


	//----- nvinfo : EIATTR_EXIT_INSTR_OFFSETS
	.align		4
        /*00a8*/ 	.byte	0x04, 0x1c
        /*00aa*/ 	.short	(.L_181 - .L_180)


	//   ....[0]....
.L_180:
        /*00ac*/ 	.word	0x00000040


	//   ....[1]....
        /*00b0*/ 	.word	0x00000090


	//   ....[2]....
        /*00b4*/ 	.word	0x00001a00


	//   ....[3]....
        /*00b8*/ 	.word	0x00001a70


	//   ....[4]....
        /*00bc*/ 	.word	0x00001df0


	//   ....[5]....
        /*00c0*/ 	.word	0x00001e30


	//   ....[6]....
        /*00c4*/ 	.word	0x00001e80


	//----- nvinfo : EIATTR_MAX_THREADS
	.align		4
.L_181:
        /*00c8*/ 	.byte	0x04, 0x05
        /*00ca*/ 	.short	(.L_183 - .L_182)
.L_182:
        /*00cc*/ 	.word	0x00000100
        /*00d0*/ 	.word	0x00000001
        /*00d4*/ 	.word	0x00000001


	//----- nvinfo : EIATTR_CRS_STACK_SIZE
	.align		4
.L_183:
        /*00d8*/ 	.byte	0x04, 0x1e
        /*00da*/ 	.short	(.L_185 - .L_184)
.L_184:
        /*00dc*/ 	.word	0x00000000


	//----- nvinfo : EIATTR_CBANK_PARAM_SIZE
	.align		4
.L_185:
        /*00e0*/ 	.byte	0x03, 0x19
        /*00e2*/ 	.short	0x001c


	//----- nvinfo : EIATTR_PARAM_CBANK
	.align		4
        /*00e4*/ 	.byte	0x04, 0x0a
        /*00e6*/ 	.short	(.L_187 - .L_186)
	.align		4
.L_186:
        /*00e8*/ 	.word	index@(.nv.constant0._Z30A12_trsm_kernel_half_optimizedILi64EEvP6__halfiiiii)
        /*00ec*/ 	.short	0x0380
        /*00ee*/ 	.short	0x001c


	//----- nvinfo : EIATTR_SW_WAR
	.align		4
.L_187:
        /*00f0*/ 	.byte	0x04, 0x36
        /*00f2*/ 	.short	(.L_189 - .L_188)
.L_188:
        /*00f4*/ 	.word	0x00000008
.L_189:


//--------------------- .nv.info._Z30A12_trsm_kernel_half_optimizedILi32EEvP6__halfiiiii --------------------------
	.section	.nv.info._Z30A12_trsm_kernel_half_optimizedILi32EEvP6__halfiiiii,"",@"SHT_CUDA_INFO"
	.sectionflags	@""
	.align	4


	//----- nvinfo : EIATTR_CUDA_API_VERSION
	.align		4
        /*0000*/ 	.byte	0x04, 0x37
        /*0002*/ 	.short	(.L_191 - .L_190)
.L_190:
        /*0004*/ 	.word	0x00000082


	//----- nvinfo : EIATTR_KPARAM_INFO
	.align		4
.L_191:
        /*0008*/ 	.byte	0x04, 0x17
        /*000a*/ 	.short	(.L_193 - .L_192)
.L_192:
        /*000c*/ 	.word	0x00000000
        /*0010*/ 	.short	0x0005
        /*0012*/ 	.short	0x0018
        /*0014*/ 	.byte	0x00, 0xf0, 0x11, 0x00


	//----- nvinfo : EIATTR_KPARAM_INFO
	.align		4
.L_193:
        /*0018*/ 	.byte	0x04, 0x17
        /*001a*/ 	.short	(.L_195 - .L_194)
.L_194:
        /*001c*/ 	.word	0x00000000
        /*0020*/ 	.short	0x0004
        /*0022*/ 	.short	0x0014
        /*0024*/ 	.byte	0x00, 0xf0, 0x11, 0x00


	//----- nvinfo : EIATTR_KPARAM_INFO
	.align		4
.L_195:
        /*0028*/ 	.byte	0x04, 0x17
        /*002a*/ 	.short	(.L_197 - .L_196)
.L_196:
        /*002c*/ 	.word	0x00000000
        /*0030*/ 	.short	0x0003
        /*0032*/ 	.short	0x0010
        /*0034*/ 	.byte	0x00, 0xf0, 0x11, 0x00


	//----- nvinfo : EIATTR_KPARAM_INFO
	.align		4
.L_197:
        /*0038*/ 	.byte	0x04, 0x17
        /*003a*/ 	.short	(.L_199 - .L_198)
.L_198:
        /*003c*/ 	.word	0x00000000
        /*0040*/ 	.short	0x0002
        /*0042*/ 	.short	0x000c
        /*0044*/ 	.byte	0x00, 0xf0, 0x11, 0x00


	//----- nvinfo : EIATTR_KPARAM_INFO
	.align		4
.L_199:
        /*0048*/ 	.byte	0x04, 0x17
        /*004a*/ 	.short	(.L_201 - .L_200)
.L_200:
        /*004c*/ 	.word	0x00000000
        /*0050*/ 	.short	0x0001
        /*0052*/ 	.short	0x0008
        /*0054*/ 	.byte	0x00, 0xf0, 0x11, 0x00


	//----- nvinfo : EIATTR_KPARAM_INFO
	.align		4
.L_201:
        /*0058*/ 	.byte	0x04, 0x17
        /*005a*/ 	.short	(.L_203 - .L_202)
.L_202:
        /*005c*/ 	.word	0x00000000
        /*0060*/ 	.short	0x0000
        /*0062*/ 	.short	0x0000
        /*0064*/ 	.byte	0x00, 0xf5, 0x21, 0x00


	//----- nvinfo : EIATTR_SPARSE_MMA_MASK
	.align		4
.L_203:
        /*0068*/ 	.byte	0x03, 0x50
        /*006a*/ 	.short	0x0000


	//----- nvinfo : EIATTR_MAXREG_COUNT
	.align		4
        /*006c*/ 	.byte	0x03, 0x1b
        /*006e*/ 	.short	0x00ff


	//----- nvinfo : EIATTR_NUM_BARRIERS
	.align		4
        /*0070*/ 	.byte	0x02, 0x4c
        /*0072*/ 	.byte	0x01
	.zero		1


	//----- nvinfo : EIATTR_MERCURY_ISA_VERSION
	.align		4
        /*0074*/ 	.byte	0x03, 0x5f
        /*0076*/ 	.short	0x0101


	//----- nvinfo : EIATTR_UNUSED_LOAD_BYTE_OFFSET
	.align		4
        /*0078*/ 	.byte	0x04, 0x44
        /*007a*/ 	.short	(.L_205 - .L_204)


	//   ....[0]....
.L_204:
        /*007c*/ 	.word	0x00000890
        /*0080*/ 	.word	0x0000fff0


	//   ....[1]....
        /*0084*/ 	.word	0x00000b10
        /*0088*/ 	.word	0x0000fff0


	//----- nvinfo : EIATTR_COOP_GROUP_MASK_REGIDS
	.align		4
.L_205:
        /*008c*/ 	.byte	0x04, 0x29
        /*008e*/ 	.short	(.L_207 - .L_206)


	//   ....[0]....
.L_206:
        /*0090*/ 	.word	0xffffffff


	//   ....[1]....
        /*0094*/ 	.word	0xffffffff


	//----- nvinfo : EIATTR_COOP_GROUP_INSTR_OFFSETS
	.align		4
.L_207:
        /*0098*/ 	.byte	0x04, 0x28
        /*009a*/ 	.short	(.L_209 - .L_208)


	//   ....[0]....
.L_208:
        /*009c*/ 	.word	0x00000f90


	//   ....[1]....
        /*00a0*/ 	.word	0x00000fd0


	//----- nvinfo : EIATTR_VRC_CTA_INIT_COUNT
	.align		4
.L_209:
        /*00a4*/ 	.byte	0x02, 0x4a
	.zero		1
	.zero		1


	//----- nvinfo : EIATTR_EXIT_INSTR_OFFSETS
	.align		4
        /*00a8*/ 	.byte	0x04, 0x1c
        /*00aa*/ 	.short	(.L_211 - .L_210)


	//   ....[0]....
.L_210:
        /*00ac*/ 	.word	0x00000040


	//   ....[1]....
        /*00b0*/ 	.word	0x00000090


	//   ....[2]....
        /*00b4*/ 	.word	0x00001840


	//   ....[3]....
        /*00b8*/ 	.word	0x000018b0


	//   ....[4]....
        /*00bc*/ 	.word	0x00001bc0


	//   ....[5]....
        /*00c0*/ 	.word	0x00001bf0


	//   ....[6]....
        /*00c4*/ 	.word	0x00001c30


	//----- nvinfo : EIATTR_MAX_THREADS
	.align		4
.L_211:
        /*00c8*/ 	.byte	0x04, 0x05
        /*00ca*/ 	.short	(.L_213 - .L_212)
.L_212:
        /*00cc*/ 	.word	0x00000100
        /*00d0*/ 	.word	0x00000001
        /*00d4*/ 	.word	0x00000001


	//----- nvinfo : EIATTR_CRS_STACK_SIZE
	.align		4
.L_213:
        /*00d8*/ 	.byte	0x04, 0x1e
        /*00da*/ 	.short	(.L_215 - .L_214)
.L_214:
        /*00dc*/ 	.word	0x00000000


	//----- nvinfo : EIATTR_CBANK_PARAM_SIZE
	.align		4
.L_215:
        /*00e0*/ 	.byte	0x03, 0x19
        /*00e2*/ 	.short	0x001c


	//----- nvinfo : EIATTR_PARAM_CBANK
	.align		4
        /*00e4*/ 	.byte	0x04, 0x0a
        /*00e6*/ 	.short	(.L_217 - .L_216)
	.align		4
.L_216:
        /*00e8*/ 	.word	index@(.nv.constant0._Z30A12_trsm_kernel_half_optimizedILi32EEvP6__halfiiiii)
        /*00ec*/ 	.short	0x0380
        /*00ee*/ 	.short	0x001c


	//----- nvinfo : EIATTR_SW_WAR
	.align		4
.L_217:
        /*00f0*/ 	.byte	0x04, 0x36
        /*00f2*/ 	.short	(.L_219 - .L_218)
.L_218:
        /*00f4*/ 	.word	0x00000008
.L_219:


//--------------------- .nv.info._Z26panel_trsm_u12_warp_kernelILi32EEvPK6__halfPS0_iiii --------------------------
	.section	.nv.info._Z26panel_trsm_u12_warp_kernelILi32EEvPK6__halfPS0_iiii,"",@"SHT_CUDA_INFO"
	.sectionflags	@""
	.align	4


	//----- nvinfo : EIATTR_CUDA_API_VERSION
	.align		4
        /*0000*/ 	.byte	0x04, 0x37
        /*0002*/ 	.short	(.L_221 - .L_220)
.L_220:
        /*0004*/ 	.word	0x00000082


	//----- nvinfo : EIATTR_KPARAM_INFO
	.align		4
.L_221:
        /*0008*/ 	.byte	0x04, 0x17
        /*000a*/ 	.short	(.L_223 - .L_222)
.L_222:
        /*000c*/ 	.word	0x00000000
        /*0010*/ 	.short	0x0005
        /*0012*/ 	.short	0x001c
        /*0014*/ 	.byte	0x00, 0xf0, 0x11, 0x00


	//----- nvinfo : EIATTR_KPARAM_INFO
	.align		4
.L_223:
        /*0018*/ 	.byte	0x04, 0x17
        /*001a*/ 	.short	(.L_225 - .L_224)
.L_224:
        /*001c*/ 	.word	0x00000000
        /*0020*/ 	.short	0x0004
        /*0022*/ 	.short	0x0018
        /*0024*/ 	.byte	0x00, 0xf0, 0x11, 0x00


	//----- nvinfo : EIATTR_KPARAM_INFO
	.align		4
.L_225:
        /*0028*/ 	.byte	0x04, 0x17
        /*002a*/ 	.short	(.L_227 - .L_226)
.L_226:
        /*002c*/ 	.word	0x00000000
        /*0030*/ 	.short	0x0003
        /*0032*/ 	.short	0x0014
        /*0034*/ 	.byte	0x00, 0xf0, 0x11, 0x00


	//----- nvinfo : EIATTR_KPARAM_INFO
	.align		4
.L_227:
        /*0038*/ 	.byte	0x04, 0x17
        /*003a*/ 	.short	(.L_229 - .L_228)
.L_228:
        /*003c*/ 	.word	0x00000000
        /*0040*/ 	.short	0x0002
        /*0042*/ 	.short	0x0010
        /*0044*/ 	.byte	0x00, 0xf0, 0x11, 0x00


	//----- nvinfo : EIATTR_KPARAM_INFO
	.align		4
.L_229:
        /*0048*/ 	.byte	0x04, 0x17
        /*004a*/ 	.short	(.L_231 - .L_230)
.L_230:
        /*004c*/ 	.word	0x00000000
        /*0050*/ 	.short	0x0001
        /*0052*/ 	.short	0x0008
        /*0054*/ 	.byte	0x00, 0xf5, 0x21, 0x00


	//----- nvinfo : EIATTR_KPARAM_INFO
	.align		4
.L_231:
        /*0058*/ 	.byte	0x04, 0x17
        /*005a*/ 	.short	(.L_233 - .L_232)
.L_232:
        /*005c*/ 	.word	0x00000000
        /*0060*/ 	.short	0x0000
        /*0062*/ 	.short	0x0000
        /*0064*/ 	.byte	0x00, 0xf5, 0x21, 0x00


	//----- nvinfo : EIATTR_SPARSE_MMA_MASK
	.align		4
.L_233:
        /*0068*/ 	.byte	0x03, 0x50
        /*006a*/ 	.short	0x0000


	//----- nvinfo : EIATTR_MAXREG_COUNT
	.align		4
        /*006c*/ 	.byte	0x03, 0x1b
        /*006e*/ 	.short	0x00ff


	//----- nvinfo : EIATTR_NUM_BARRIERS
	.align		4
        /*0070*/ 	.byte	0x02, 0x4c
        /*0072*/ 	.byte	0x01
	.zero		1


	//----- nvinfo : EIATTR_MERCURY_ISA_VERSION
	.align		4
        /*0074*/ 	.byte	0x03, 0x5f
        /*0076*/ 	.short	0x0101


	//----- nvinfo : EIATTR_COOP_GROUP_MASK_REGIDS
	.align		4
        /*0078*/ 	.byte	0x04, 0x29
        /*007a*/ 	.short	(.L_235 - .L_234)


	//   ....[0]....
.L_234:
        /*007c*/ 	.word	0xffffffff


	//   ....[1]....
        /*0080*/ 	.word	0xffffffff


	//   ....[2]....
        /*0084*/ 	.word	0xffffffff


	//   ....[3]....
        /*0088*/ 	.word	0xffffffff


	//   ....[4]....
        /*008c*/ 	.word	0xffffffff


	//   ....[5]....
        /*0090*/ 	.word	0xffffffff


	//----- nvinfo : EIATTR_COOP_GROUP_INSTR_OFFSETS
	.align		4
.L_235:
        /*0094*/ 	.byte	0x04, 0x28
        /*0096*/ 	.short	(.L_237 - .L_236)


	//   ....[0]....
.L_236:
        /*0098*/ 	.word	0x000012d0


	//   ....[1]....
        /*009c*/ 	.word	0x00001310


	//   ....[2]....
        /*00a0*/ 	.word	0x00001330


	//   ....[3]....
        /*00a4*/ 	.word	0x00001350


	//   ....[4]....
        /*00a8*/ 	.word	0x00001370


	//   ....[5]....
        /*00ac*/ 	.word	0x000013d0


	//----- nvinfo : EIATTR_VRC_CTA_INIT_COUNT
	.align		4
.L_237:
        /*00b0*/ 	.byte	0x02, 0x4a
	.zero		1
	.zero		1


	//----- nvinfo : EIATTR_EXIT_INSTR_OFFSETS
	.align		4
        /*00b4*/ 	.byte	0x04, 0x1c
        /*00b6*/ 	.short	(.L_239 - .L_238)


	//   ....[0]....
.L_238:
        /*00b8*/ 	.word	0x00000430


	//   ....[1]....
        /*00bc*/ 	.word	0x000004d0


	//   ....[2]....
        /*00c0*/ 	.word	0x000013f0


	//----- nvinfo : EIATTR_CRS_STACK_SIZE
	.align		4
.L_239:
        /*00c4*/ 	.byte	0x04, 0x1e
        /*00c6*/ 	.short	(.L_241 - .L_240)
.L_240:
        /*00c8*/ 	.word	0x00000000


	//----- nvinfo : EIATTR_CBANK_PARAM_SIZE
	.align		4
.L_241:
        /*00cc*/ 	.byte	0x03, 0x19
        /*00ce*/ 	.short	0x0020


	//----- nvinfo : EIATTR_PARAM_CBANK
	.align		4
        /*00d0*/ 	.byte	0x04, 0x0a
        /*00d2*/ 	.short	(.L_243 - .L_242)
	.align		4
.L_242:
        /*00d4*/ 	.word	index@(.nv.constant0._Z26panel_trsm_u12_warp_kernelILi32EEvPK6__halfPS0_iiii)
        /*00d8*/ 	.short	0x0380
        /*00da*/ 	.short	0x0020


	//----- nvinfo : EIATTR_SW_WAR
	.align		4
.L_243:
        /*00dc*/ 	.byte	0x04, 0x36
        /*00de*/ 	.short	(.L_245 - .L_244)
.L_244:
        /*00e0*/ 	.word	0x00000008
.L_245:


//--------------------- .nv.info._Z34panel_getf2_microblock_coop_kernelP6__halfiiiiiiS0_PiiS1_ --------------------------
	.section	.nv.info._Z34panel_getf2_microblock_coop_kernelP6__halfiiiiiiS0_PiiS1_,"",@"SHT_CUDA_INFO"
	.sectionflags	@""
	.align	4


	//----- nvinfo : EIATTR_CUDA_API_VERSION
	.align		4
        /*0000*/ 	.byte	0x04, 0x37
        /*0002*/ 	.short	(.L_247 - .L_246)
.L_246:
        /*0004*/ 	.word	0x00000082


	//----- nvinfo : EIATTR_KPARAM_INFO
	.align		4
.L_247:
        /*0008*/ 	.byte	0x04, 0x17
        /*000a*/ 	.short	(.L_249 - .L_248)
.L_248:
        /*000c*/ 	.word	0x00000000
        /*0010*/ 	.short	0x000a
        /*0012*/ 	.short	0x0038
        /*0014*/ 	.byte	0x00, 0xf5, 0x21, 0x00


	//----- nvinfo : EIATTR_KPARAM_INFO
	.align		4
.L_249:
        /*0018*/ 	.byte	0x04, 0x17
        /*001a*/ 	.short	(.L_251 - .L_250)
.L_250:
        /*001c*/ 	.word	0x00000000
        /*0020*/ 	.short	0x0009
        /*0022*/ 	.short	0x0030
        /*0024*/ 	.byte	0x00, 0xf0, 0x11, 0x00


	//----- nvinfo : EIATTR_KPARAM_INFO
	.align		4
.L_251:
        /*0028*/ 	.byte	0x04, 0x17
        /*002a*/ 	.short	(.L_253 - .L_252)
.L_252:
        /*002c*/ 	.word	0x00000000
        /*0030*/ 	.short	0x0008
        /*0032*/ 	.short	0x0028
        /*0034*/ 	.byte	0x00, 0xf5, 0x21, 0x00


	//----- nvinfo : EIATTR_KPARAM_INFO
	.align		4
.L_253:
        /*0038*/ 	.byte	0x04, 0x17
        /*003a*/ 	.short	(.L_255 - .L_254)
.L_254:
        /*003c*/ 	.word	0x00000000
        /*0040*/ 	.short	0x0007
        /*0042*/ 	.short	0x0020
        /*0044*/ 	.byte	0x00, 0xf5, 0x21, 0x00


	//----- nvinfo : EIATTR_KPARAM_INFO
	.align		4
.L_255:
        /*0048*/ 	.byte	0x04, 0x17
        /*004a*/ 	.short	(.L_257 - .L_256)
.L_256:
        /*004c*/ 	.word	0x00000000
        /*0050*/ 	.short	0x0006
        /*0052*/ 	.short	0x001c
        /*0054*/ 	.byte	0x00, 0xf0, 0x11, 0x00


	//----- nvinfo : EIATTR_KPARAM_INFO
	.align		4
.L_257:
        /*0058*/ 	.byte	0x04, 0x17
        /*005a*/ 	.short	(.L_259 - .L_258)
.L_258:
        /*005c*/ 	.word	0x00000000
        /*0060*/ 	.short	0x0005
        /*0062*/ 	.short	0x0018
        /*0064*/ 	.byte	0x00, 0xf0, 0x11, 0x00


	//----- nvinfo : EIATTR_KPARAM_INFO
	.align		4
.L_259:
        /*0068*/ 	.byte	0x04, 0x17
        /*006a*/ 	.short	(.L_261 - .L_260)
.L_260:
        /*006c*/ 	.word	0x00000000
        /*0070*/ 	.short	0x0004
        /*0072*/ 	.short	0x0014
        /*0074*/ 	.byte	0x00, 0xf0, 0x11, 0x00


	//----- nvinfo : EIATTR_KPARAM_INFO
	.align		4
.L_261:
        /*0078*/ 	.byte	0x04, 0x17
        /*007a*/ 	.short	(.L_263 - .L_262)
.L_262:
        /*007c*/ 	.word	0x00000000
        /*0080*/ 	.short	0x0003
        /*0082*/ 	.short	0x0010
        /*0084*/ 	.byte	0x00, 0xf0, 0x11, 0x00


	//----- nvinfo : EIATTR_KPARAM_INFO
	.align		4
.L_263:
        /*0088*/ 	.byte	0x04, 0x17
        /*008a*/ 	.short	(.L_265 - .L_264)
.L_264:
        /*008c*/ 	.word	0x00000000
        /*0090*/ 	.short	0x0002
        /*0092*/ 	.short	0x000c
        /*0094*/ 	.byte	0x00, 0xf0, 0x11, 0x00


	//----- nvinfo : EIATTR_KPARAM_INFO
	.align		4
.L_265:
        /*0098*/ 	.byte	0x04, 0x17
        /*009a*/ 	.short	(.L_267 - .L_266)
.L_266:
        /*009c*/ 	.word	0x00000000
        /*00a0*/ 	.short	0x0001
        /*00a2*/ 	.short	0x0008
        /*00a4*/ 	.byte	0x00, 0xf0, 0x11, 0x00


	//----- nvinfo : EIATTR_KPARAM_INFO
	.align		4
.L_267:
        /*00a8*/ 	.byte	0x04, 0x17
        /*00aa*/ 	.short	(.L_269 - .L_268)
.L_268:
        /*00ac*/ 	.word	0x00000000
        /*00b0*/ 	.short	0x0000
        /*00b2*/ 	.short	0x0000
        /*00b4*/ 	.byte	0x00, 0xf5, 0x21, 0x00


	//----- nvinfo : EIATTR_SPARSE_MMA_MASK
	.align		4
.L_269:
        /*00b8*/ 	.byte	0x03, 0x50
        /*00ba*/ 	.short	0x0000


	//----- nvinfo : EIATTR_MAXREG_COUNT
	.align		4
        /*00bc*/ 	.byte	0x03, 0x1b
        /*00be*/ 	.short	0x00ff


	//----- nvinfo : EIATTR_NUM_BARRIERS
	.align		4
        /*00c0*/ 	.byte	0x02, 0x4c
        /*00c2*/ 	.byte	0x01
	.zero		1


	//----- nvinfo : EIATTR_MERCURY_ISA_VERSION
	.align		4
        /*00c4*/ 	.byte	0x03, 0x5f
        /*00c6*/ 	.short	0x0101


	//----- nvinfo : EIATTR_INT_WARP_WIDE_INSTR_OFFSETS
	.align		4
        /*00c8*/ 	.byte	0x04, 0x31
        /*00ca*/ 	.short	(.L_271 - .L_270)


	//   ....[0]....
.L_270:
        /*00cc*/ 	.word	0x00000ca0


	//   ....[1]....
        /*00d0*/ 	.word	0x00000d70


	//   ....[2]....
        /*00d4*/ 	.word	0x00002620


	//   ....[3]....
        /*00d8*/ 	.word	0x000026f0


	//----- nvinfo : EIATTR_COOP_GROUP_MASK_REGIDS
	.align		4
.L_271:
        /*00dc*/ 	.byte	0x04, 0x29
        /*00de*/ 	.short	(.L_273 - .L_272)


	//   ....[0]....
.L_272:
        /*00e0*/ 	.word	0xffffffff


	//   ....[1]....
        /*00e4*/ 	.word	0xffffffff


	//   ....[2]....
        /*00e8*/ 	.word	0xffffffff


	//   ....[3]....
        /*00ec*/ 	.word	0xffffffff


	//   ....[4]....
        /*00f0*/ 	.word	0xffffffff


	//   ....[5]....
        /*00f4*/ 	.word	0xffffffff


	//   ....[6]....
        /*00f8*/ 	.word	0xffffffff


	//   ....[7]....
        /*00fc*/ 	.word	0xffffffff


	//   ....[8]....
        /*0100*/ 	.word	0xffffffff


	//   ....[9]....
        /*0104*/ 	.word	0xffffffff


	//   ....[10]....
        /*0108*/ 	.word	0xffffffff


	//   ....[11]....
        /*010c*/ 	.word	0xffffffff


	//   ....[12]....
        /*0110*/ 	.word	0xffffffff


	//   ....[13]....
        /*0114*/ 	.word	0xffffffff


	//   ....[14]....
        /*0118*/ 	.word	0xffffffff


	//   ....[15]....
        /*011c*/ 	.word	0xffffffff


	//   ....[16]....
        /*0120*/ 	.word	0xffffffff


	//   ....[17]....
        /*0124*/ 	.word	0xffffffff


	//   ....[18]....
        /*0128*/ 	.word	0xffffffff


	//   ....[19]....
        /*012c*/ 	.word	0xffffffff


	//   ....[20]....
        /*0130*/ 	.word	0xffffffff


	//   ....[21]....
        /*0134*/ 	.word	0xffffffff


	//   ....[22]....
        /*0138*/ 	.word	0xffffffff


	//   ....[23]....
        /*013c*/ 	.word	0xffffffff


	//   ....[24]....
        /*0140*/ 	.word	0xffffffff


	//   ....[25]....
        /*0144*/ 	.word	0xffffffff


	//   ....[26]....
        /*0148*/ 	.word	0xffffffff


	//   ....[27]....
        /*014c*/ 	.word	0xffffffff


	//   ....[28]....
        /*0150*/ 	.word	0xffffffff


	//   ....[29]....
        /*0154*/ 	.word	0xffffffff


	//   ....[30]....
        /*0158*/ 	.word	0xffffffff


	//   ....[31]....
        /*015c*/ 	.word	0xffffffff


	//   ....[32]....
        /*0160*/ 	.word	0xffffffff


	//   ....[33]....
        /*0164*/ 	.word	0xffffffff


	//   ....[34]....
        /*0168*/ 	.word	0x05000014


	//   ....[35]....
        /*016c*/ 	.word	0x05000014


	//   ....[36]....
        /*0170*/ 	.word	0x05000014


	//   ....[37]....
        /*0174*/ 	.word	0x05000014


	//   ....[38]....
        /*0178*/ 	.word	0x05000014


	//   ....[39]....
        /*017c*/ 	.word	0x05000014


	//   ....[40]....
        /*0180*/ 	.word	0x05000014


	//   ....[41]....
        /*0184*/ 	.word	0x05000014


	//   ....[42]....
        /*0188*/ 	.word	0x05000014


	//   ....[43]....
        /*018c*/ 	.word	0x05000014


	//   ....[44]....
        /*0190*/ 	.word	0x05000014


	//   ....[45]....
        /*0194*/ 	.word	0x05000014


	//   ....[46]....
        /*0198*/ 	.word	0x05000014


	//   ....[47]....
        /*019c*/ 	.word	0x05000014


	//   ....[48]....
        /*01a0*/ 	.word	0x05000014


	//   ....[49]....
        /*01a4*/ 	.word	0x05000014


	//   ....[50]....
        /*01a8*/ 	.word	0x05000014


	//   ....[51]....
        /*01ac*/ 	.word	0x05000014


	//   ....[52]....
        /*01b0*/ 	.word	0x05000014


	//   ....[53]....
        /*01b4*/ 	.word	0x05000014


	//   ....[54]....
        /*01b8*/ 	.word	0x05000014


	//   ....[55]....
        /*01bc*/ 	.word	0x05000014


	//   ....[56]....
        /*01c0*/ 	.word	0x05000014


	//   ....[57]....
        /*01c4*/ 	.word	0x05000014


	//----- nvinfo : EIATTR_COOP_GROUP_INSTR_OFFSETS
	.align		4
.L_273:
        /*01c8*/ 	.byte	0x04, 0x28
        /*01ca*/ 	.short	(.L_275 - .L_274)


	//   ....[0]....
.L_274:
        /*01cc*/ 	.word	0x00000600


	//   ....[1]....
        /*01d0*/ 	.word	0x00000630


	//   ....[2]....
        /*01d4*/ 	.word	0x00000670


	//   ....[3]....
        /*01d8*/ 	.word	0x00000680


	//   ....[4]....
        /*01dc*/ 	.word	0x000006c0


	//   ....[5]....
        /*01e0*/ 	.word	0x000006d0


	//   ....[6]....
        /*01e4*/ 	.word	0x00000710


	//   ....[7]....
        /*01e8*/ 	.word	0x00000720


	//   ....[8]....
        /*01ec*/ 	.word	0x00000760


	//   ....[9]....
        /*01f0*/ 	.word	0x00000770


	//   ....[10]....
        /*01f4*/ 	.word	0x000009b0


	//   ....[11]....
        /*01f8*/ 	.word	0x000009c0


	//   ....[12]....
        /*01fc*/ 	.word	0x00000a00


	//   ....[13]....
        /*0200*/ 	.word	0x00000a10


	//   ....[14]....
        /*0204*/ 	.word	0x00000a50


	//   ....[15]....
        /*0208*/ 	.word	0x00000a60


	//   ....[16]....
        /*020c*/ 	.word	0x00000aa0


	//   ....[17]....
        /*0210*/ 	.word	0x00000ab0


	//   ....[18]....
        /*0214*/ 	.word	0x00000af0


	//   ....[19]....
        /*0218*/ 	.word	0x00000b00


	//   ....[20]....
        /*021c*/ 	.word	0x00000c50


	//   ....[21]....
        /*0220*/ 	.word	0x00000e20


	//   ....[22]....
        /*0224*/ 	.word	0x00001cd0


	//   ....[23]....
        /*0228*/ 	.word	0x00001ce0


	//   ....[24]....
        /*022c*/ 	.word	0x00001d20


	//   ....[25]....
        /*0230*/ 	.word	0x00001d30


	//   ....[26]....
        /*0234*/ 	.word	0x00001d70


	//   ....[27]....
        /*0238*/ 	.word	0x00001d80


	//   ....[28]....
        /*023c*/ 	.word	0x00001dc0


	//   ....[29]....
        /*0240*/ 	.word	0x00001dd0


	//   ....[30]....
        /*0244*/ 	.word	0x00001e10


	//   ....[31]....
        /*0248*/ 	.word	0x00001e20


	//   ....[32]....
        /*024c*/ 	.word	0x000025e0


	//   ....[33]....
        /*0250*/ 	.word	0x000027a0


	//   ....[34]....
        /*0254*/ 	.word	0x00003340


	//   ....[35]....
        /*0258*/ 	.word	0x000033a0


	//   ....[36]....
        /*025c*/ 	.word	0x00003400


	//   ....[37]....
        /*0260*/ 	.word	0x00003470


	//   ....[38]....
        /*0264*/ 	.word	0x000034d0


	//   ....[39]....
        /*0268*/ 	.word	0x00003540


	//   ....[40]....
        /*026c*/ 	.word	0x000035a0


	//   ....[41]....
        /*0270*/ 	.word	0x00003610


	//   ....[42]....
        /*0274*/ 	.word	0x00003670


	//   ....[43]....
        /*0278*/ 	.word	0x000036d0


	//   ....[44]....
        /*027c*/ 	.word	0x00003760


	//   ....[45]....
        /*0280*/ 	.word	0x00003810


	//   ....[46]....
        /*0284*/ 	.word	0x000038b0


	//   ....[47]....
        /*0288*/ 	.word	0x00003950


	//   ....[48]....
        /*028c*/ 	.word	0x000039b0


	//   ....[49]....
        /*0290*/ 	.word	0x00003a20


	//   ....[50]....
        /*0294*/ 	.word	0x00003a80


	//   ....[51]....
        /*0298*/ 	.word	0x00003af0


	//   ....[52]....
        /*029c*/ 	.word	0x00003b50


	//   ....[53]....
        /*02a0*/ 	.word	0x00003bc0


	//   ....[54]....
        /*02a4*/ 	.word	0x00003c20


	//   ....[55]....
        /*02a8*/ 	.word	0x00003c80


	//   ....[56]....
        /*02ac*/ 	.word	0x00003d10


	//   ....[57]....
        /*02b0*/ 	.word	0x00003dc0


	//----- nvinfo : EIATTR_VRC_CTA_INIT_COUNT
	.align		4
.L_275:
        /*02b4*/ 	.byte	0x02, 0x4a
	.zero		1
	.zero		1


	//----- nvinfo : EIATTR_EXIT_INSTR_OFFSETS
	.align		4
        /*02b8*/ 	.byte	0x04, 0x1c
        /*02ba*/ 	.short	(.L_277 - .L_276)


	//   ....[0]....
.L_276:
        /*02bc*/ 	.word	0x00000030


	//   ....[1]....
        /*02c0*/ 	.word	0x00000300


	//   ....[2]....
        /*02c4*/ 	.word	0x000032e0


	//----- nvinfo : EIATTR_CRS_STACK_SIZE
	.align		4
.L_277:
        /*02c8*/ 	.byte	0x04, 0x1e
        /*02ca*/ 	.short	(.L_279 - .L_278)
.L_278:
        /*02cc*/ 	.word	0x00000000


	//----- nvinfo : EIATTR_CBANK_PARAM_SIZE
	.align		4
.L_279:
        /*02d0*/ 	.byte	0x03, 0x19
        /*02d2*/ 	.short	0x0040


	//----- nvinfo : EIATTR_PARAM_CBANK
	.align		4
        /*02d4*/ 	.byte	0x04, 0x0a
        /*02d6*/ 	.short	(.L_281 - .L_280)
	.align		4
.L_280:
        /*02d8*/ 	.word	index@(.nv.constant0._Z34panel_getf2_microblock_coop_kernelP6__halfiiiiiiS0_PiiS1_)
        /*02dc*/ 	.short	0x0380
        /*02de*/ 	.short	0x0040


	//----- nvinfo : EIATTR_SW_WAR
	.align		4
.L_281:
        /*02e0*/ 	.byte	0x04, 0x36
        /*02e2*/ 	.short	(.L_283 - .L_282)
.L_282:
        /*02e4*/ 	.word	0x00000008
.L_283:


//--------------------- .nv.info._Z36batch_swap_rows_kernel_range_genericILi256ELi8EEvP6__halfiiiiiPKiii --------------------------
	.section	.nv.info._Z36batch_swap_rows_kernel_range_genericILi256ELi8EEvP6__halfiiiiiPKiii,"",@"SHT_CUDA_INFO"
	.sectionflags	@""
	.align	4


	//----- nvinfo : EIATTR_CUDA_API_VERSION
	.align		4
        /*0000*/ 	.byte	0x04, 0x37
        /*0002*/ 	.short	(.L_285 - .L_284)
.L_284:
        /*0004*/ 	.word	0x00000082


	//----- nvinfo : EIATTR_KPARAM_INFO
	.align		4
.L_285:
        /*0008*/ 	.byte	0x04, 0x17
        /*000a*/ 	.short	(.L_287 - .L_286)
.L_286:
        /*000c*/ 	.word	0x00000000
        /*0010*/ 	.short	0x0008
        /*0012*/ 	.short	0x002c
        /*0014*/ 	.byte	0x00, 0xf0, 0x11, 0x00


	//----- nvinfo : EIATTR_KPARAM_INFO
	.align		4
.L_287:
        /*0018*/ 	.byte	0x04, 0x17
        /*001a*/ 	.short	(.L_289 - .L_288)
.L_288:
        /*001c*/ 	.word	0x00000000
        /*0020*/ 	.short	0x0007
        /*0022*/ 	.short	0x0028
        /*0024*/ 	.byte	0x00, 0xf0, 0x11, 0x00


	//----- nvinfo : EIATTR_KPARAM_INFO
	.align		4
.L_289:
        /*0028*/ 	.byte	0x04, 0x17
        /*002a*/ 	.short	(.L_291 - .L_290)
.L_290:
        /*002c*/ 	.word	0x00000000
        /*0030*/ 	.short	0x0006
        /*0032*/ 	.short	0x0020
        /*0034*/ 	.byte	0x00, 0xf5, 0x21, 0x00


	//----- nvinfo : EIATTR_KPARAM_INFO
	.align		4
.L_291:
        /*0038*/ 	.byte	0x04, 0x17
        /*003a*/ 	.short	(.L_293 - .L_292)
.L_292:
        /*003c*/ 	.word	0x00000000
        /*0040*/ 	.short	0x0005
        /*0042*/ 	.short	0x0018
        /*0044*/ 	.byte	0x00, 0xf0, 0x11, 0x00


	//----- nvinfo : EIATTR_KPARAM_INFO
	.align		4
.L_293:
        /*0048*/ 	.byte	0x04, 0x17
        /*004a*/ 	.short	(.L_295 - .L_294)
.L_294:
        /*004c*/ 	.word	0x00000000
        /*0050*/ 	.short	0x0004
        /*0052*/ 	.short	0x0014
        /*0054*/ 	.byte	0x00, 0xf0, 0x11, 0x00


	//----- nvinfo : EIATTR_KPARAM_INFO
	.align		4
.L_295:
        /*0058*/ 	.byte	0x04, 0x17
        /*005a*/ 	.short	(.L_297 - .L_296)
.L_296:
        /*005c*/ 	.word	0x00000000
        /*0060*/ 	.short	0x0003
        /*0062*/ 	.short	0x0010
        /*0064*/ 	.byte	0x00, 0xf0, 0x11, 0x00


	//----- nvinfo : EIATTR_KPARAM_INFO
	.align		4
.L_297:
        /*0068*/ 	.byte	0x04, 0x17
        /*006a*/ 	.short	(.L_299 - .L_298)
.L_298:
        /*006c*/ 	.word	0x00000000
        /*0070*/ 	.short	0x0002
        /*0072*/ 	.short	0x000c
        /*0074*/ 	.byte	0x00, 0xf0, 0x11, 0x00


	//----- nvinfo : EIATTR_KPARAM_INFO
	.align		4
.L_299:
        /*0078*/ 	.byte	0x04, 0x17
        /*007a*/ 	.short	(.L_301 - .L_300)
.L_300:
        /*007c*/ 	.word	0x00000000
        /*0080*/ 	.short	0x0001
        /*0082*/ 	.short	0x0008
        /*0084*/ 	.byte	0x00, 0xf0, 0x11, 0x00


	//----- nvinfo : EIATTR_KPARAM_INFO
	.align		4
.L_301:
        /*0088*/ 	.byte	0x04, 0x17
        /*008a*/ 	.short	(.L_303 - .L_302)
.L_302:
        /*008c*/ 	.word	0x00000000
        /*0090*/ 	.short	0x0000
        /*0092*/ 	.short	0x0000
        /*0094*/ 	.byte	0x00, 0xf5, 0x21, 0x00


	//----- nvinfo : EIATTR_SPARSE_MMA_MASK
	.align		4
.L_303:
        /*0098*/ 	.byte	0x03, 0x50
        /*009a*/ 	.short	0x0000


	//----- nvinfo : EIATTR_MAXREG_COUNT
	.align		4
        /*009c*/ 	.byte	0x03, 0x1b
        /*009e*/ 	.short	0x00ff


	//----- nvinfo : EIATTR_NUM_BARRIERS
	.align		4
        /*00a0*/ 	.byte	0x02, 0x4c
        /*00a2*/ 	.byte	0x01
	.zero		1


	//----- nvinfo : EIATTR_MERCURY_ISA_VERSION
	.align		4
        /*00a4*/ 	.byte	0x03, 0x5f
        /*00a6*/ 	.short	0x0101


	//----- nvinfo : EIATTR_VRC_CTA_INIT_COUNT
	.align		4
        /*00a8*/ 	.byte	0x02, 0x4a
	.zero		1
	.zero		1


	//----- nvinfo : EIATTR_EXIT_INSTR_OFFSETS
	.align		4
        /*00ac*/ 	.byte	0x04, 0x1c
        /*00ae*/ 	.short	(.L_305 - .L_304)


	//   ....[0]....
.L_304:
        /*00b0*/ 	.word	0x00000b30


	//   ....[1]....
        /*00b4*/ 	.word	0x00000b50


	//   ....[2]....
        /*00b8*/ 	.word	0x000014a0


	//----- nvinfo : EIATTR_CRS_STACK_SIZE
	.align		4
.L_305:
        /*00bc*/ 	.byte	0x04, 0x1e
        /*00be*/ 	.short	(.L_307 - .L_306)
.L_306:
        /*00c0*/ 	.word	0x00000000


	//----- nvinfo : EIATTR_CBANK_PARAM_SIZE
	.align		4
.L_307:
        /*00c4*/ 	.byte	0x03, 0x19
        /*00c6*/ 	.short	0x0030


	//----- nvinfo : EIATTR_PARAM_CBANK
	.align		4
        /*00c8*/ 	.byte	0x04, 0x0a
        /*00ca*/ 	.short	(.L_309 - .L_308)
	.align		4
.L_308:
        /*00cc*/ 	.word	index@(.nv.constant0._Z36batch_swap_rows_kernel_range_genericILi256ELi8EEvP6__halfiiiiiPKiii)
        /*00d0*/ 	.short	0x0380
        /*00d2*/ 	.short	0x0030


	//----- nvinfo : EIATTR_SW_WAR
	.align		4
.L_309:
        /*00d4*/ 	.byte	0x04, 0x36
        /*00d6*/ 	.short	(.L_311 - .L_310)
.L_310:
        /*00d8*/ 	.word	0x00000008
.L_311:


//--------------------- .nv.info._Z34batch_swap_rows_kernel_range_ib128ILi256ELi8EEvP6__halfiiiiPKiii --------------------------
	.section	.nv.info._Z34batch_swap_rows_kernel_range_ib128ILi256ELi8EEvP6__halfiiiiPKiii,"",@"SHT_CUDA_INFO"
	.sectionflags	@""
	.align	4


	//----- nvinfo : EIATTR_CUDA_API_VERSION
	.align		4
        /*0000*/ 	.byte	0x04, 0x37
        /*0002*/ 	.short	(.L_313 - .L_312)
.L_312:
        /*0004*/ 	.word	0x00000082


	//----- nvinfo : EIATTR_KPARAM_INFO
	.align		4
.L_313:
        /*0008*/ 	.byte	0x04, 0x17
        /*000a*/ 	.short	(.L_315 - .L_314)
.L_314:
        /*000c*/ 	.word	0x00000000
        /*0010*/ 	.short	0x0007
        /*0012*/ 	.short	0x0024
        /*0014*/ 	.byte	0x00, 0xf0, 0x11, 0x00


	//----- nvinfo : EIATTR_KPARAM_INFO
	.align		4
.L_315:
        /*0018*/ 	.byte	0x04, 0x17
        /*001a*/ 	.short	(.L_317 - .L_316)
.L_316:
        /*001c*/ 	.word	0x00000000
        /*0020*/ 	.short	0x0006
        /*0022*/ 	.short	0x0020
        /*0024*/ 	.byte	0x00, 0xf0, 0x11, 0x00


	//----- nvinfo : EIATTR_KPARAM_INFO
	.align		4
.L_317:
        /*0028*/ 	.byte	0x04, 0x17
        /*002a*/ 	.short	(.L_319 - .L_318)
.L_318:
        /*002c*/ 	.word	0x00000000
        /*0030*/ 	.short	0x0005
        /*0032*/ 	.short	0x0018
        /*0034*/ 	.byte	0x00, 0xf5, 0x21, 0x00


	//----- nvinfo : EIATTR_KPARAM_INFO
	.align		4
.L_319:
        /*0038*/ 	.byte	0x04, 0x17
        /*003a*/ 	.short	(.L_321 - .L_320)
.L_320:
        /*003c*/ 	.word	0x00000000
        /*0040*/ 	.short	0x0004
        /*0042*/ 	.short	0x0014
        /*0044*/ 	.byte	0x00, 0xf0, 0x11, 0x00


	//----- nvinfo : EIATTR_KPARAM_INFO
	.align		4
.L_321:
        /*0048*/ 	.byte	0x04, 0x17
        /*004a*/ 	.short	(.L_323 - .L_322)
.L_322:
        /*004c*/ 	.word	0x00000000
        /*0050*/ 	.short	0x0003
        /*0052*/ 	.short	0x0010
        /*0054*/ 	.byte	0x00, 0xf0, 0x11, 0x00


	//----- nvinfo : EIATTR_KPARAM_INFO
	.align		4
.L_323:
        /*0058*/ 	.byte	0x04, 0x17
        /*005a*/ 	.short	(.L_325 - .L_324)
.L_324:
        /*005c*/ 	.word	0x00000000
        /*0060*/ 	.short	0x0002
        /*0062*/ 	.short	0x000c
        /*0064*/ 	.byte	0x00, 0xf0, 0x11, 0x00


	//----- nvinfo : EIATTR_KPARAM_INFO
	.align		4
.L_325:
        /*0068*/ 	.byte	0x04, 0x17
        /*006a*/ 	.short	(.L_327 - .L_326)
.L_326:
        /*006c*/ 	.word	0x00000000
        /*0070*/ 	.short	0x0001
        /*0072*/ 	.short	0x0008
        /*0074*/ 	.byte	0x00, 0xf0, 0x11, 0x00


	//----- nvinfo : EIATTR_KPARAM_INFO
	.align		4
.L_327:
        /*0078*/ 	.byte	0x04, 0x17
        /*007a*/ 	.short	(.L_329 - .L_328)
.L_328:
        /*007c*/ 	.word	0x00000000
        /*0080*/ 	.short	0x0000
        /*0082*/ 	.short	0x0000
        /*0084*/ 	.byte	0x00, 0xf5, 0x21, 0x00


	//----- nvinfo : EIATTR_SPARSE_MMA_MASK
	.align		4
.L_329:
        /*0088*/ 	.byte	0x03, 0x50
        /*008a*/ 	.short	0x0000


	//----- nvinfo : EIATTR_MAXREG_COUNT
	.align		4
        /*008c*/ 	.byte	0x03, 0x1b
        /*008e*/ 	.short	0x00ff


	//----- nvinfo : EIATTR_NUM_BARRIERS
	.align		4
        /*0090*/ 	.byte	0x02, 0x4c
        /*0092*/ 	.byte	0x01
	.zero		1


	//----- nvinfo : EIATTR_MERCURY_ISA_VERSION
	.align		4
        /*0094*/ 	.byte	0x03, 0x5f
        /*0096*/ 	.short	0x0101


	//----- nvinfo : EIATTR_VRC_CTA_INIT_COUNT
	.align		4
        /*0098*/ 	.byte	0x02, 0x4a
	.zero		1
	.zero		1


	//----- nvinfo : EIATTR_EXIT_INSTR_OFFSETS
	.align		4
        /*009c*/ 	.byte	0x04, 0x1c
        /*009e*/ 	.short	(.L_331 - .L_330)


	//   ....[0]....
.L_330:
        /*00a0*/ 	.word	0x00000170


	//   ....[1]....
        /*00a4*/ 	.word	0x000008c0


	//----- nvinfo : EIATTR_CBANK_PARAM_SIZE
	.align		4
.L_331:
        /*00a8*/ 	.byte	0x03, 0x19
        /*00aa*/ 	.short	0x0028


	//----- nvinfo : EIATTR_PARAM_CBANK
	.align		4
        /*00ac*/ 	.byte	0x04, 0x0a
        /*00ae*/ 	.short	(.L_333 - .L_332)
	.align		4
.L_332:
        /*00b0*/ 	.word	index@(.nv.constant0._Z34batch_swap_rows_kernel_range_ib128ILi256ELi8EEvP6__halfiiiiPKiii)
        /*00b4*/ 	.short	0x0380
        /*00b6*/ 	.short	0x0028


	//----- nvinfo : EIATTR_SW_WAR
	.align		4
.L_333:
        /*00b8*/ 	.byte	0x04, 0x36
        /*00ba*/ 	.short	(.L_335 - .L_334)
.L_334:
        /*00bc*/ 	.word	0x00000008
.L_335:


//--------------------- .nv.info._Z34batch_swap_rows_kernel_range_ib256ILi256ELi8EEvP6__halfiiiiPKiii --------------------------
	.section	.nv.info._Z34batch_swap_rows_kernel_range_ib256ILi256ELi8EEvP6__halfiiiiPKiii,"",@"SHT_CUDA_INFO"
	.sectionflags	@""
	.align	4


	//----- nvinfo : EIATTR_CUDA_API_VERSION
	.align		4
        /*0000*/ 	.byte	0x04, 0x37
        /*0002*/ 	.short	(.L_337 - .L_336)
.L_336:
        /*0004*/ 	.word	0x00000082


	//----- nvinfo : EIATTR_KPARAM_INFO
	.align		4
.L_337:
        /*0008*/ 	.byte	0x04, 0x17
        /*000a*/ 	.short	(.L_339 - .L_338)
.L_338:
        /*000c*/ 	.word	0x00000000
        /*0010*/ 	.short	0x0007
        /*0012*/ 	.short	0x0024
        /*0014*/ 	.byte	0x00, 0xf0, 0x11, 0x00


	//----- nvinfo : EIATTR_KPARAM_INFO
	.align		4
.L_339:
        /*0018*/ 	.byte	0x04, 0x17
        /*001a*/ 	.short	(.L_341 - .L_340)
.L_340:
        /*001c*/ 	.word	0x00000000
        /*0020*/ 	.short	0x0006
        /*0022*/ 	.short	0x0020
        /*0024*/ 	.byte	0x00, 0xf0, 0x11, 0x00


	//----- nvinfo : EIATTR_KPARAM_INFO
	.align		4
.L_341:
        /*0028*/ 	.byte	0x04, 0x17
        /*002a*/ 	.short	(.L_343 - .L_342)
.L_342:
        /*002c*/ 	.word	0x00000000
        /*0030*/ 	.short	0x0005
        /*0032*/ 	.short	0x0018
        /*0034*/ 	.byte	0x00, 0xf5, 0x21, 0x00


	//----- nvinfo : EIATTR_KPARAM_INFO
	.align		4
.L_343:
        /*0038*/ 	.byte	0x04, 0x17
        /*003a*/ 	.short	(.L_345 - .L_344)
.L_344:
        /*003c*/ 	.word	0x00000000
        /*0040*/ 	.short	0x0004
        /*0042*/ 	.short	0x0014
        /*0044*/ 	.byte	0x00, 0xf0, 0x11, 0x00


	//----- nvinfo : EIATTR_KPARAM_INFO
	.align		4
.L_345:
        /*0048*/ 	.byte	0x04, 0x17
        /*004a*/ 	.short	(.L_347 - .L_346)
.L_346:
        /*004c*/ 	.word	0x00000000
        /*0050*/ 	.short	0x0003
        /*0052*/ 	.short	0x0010
        /*0054*/ 	.byte	0x00, 0xf0, 0x11, 0x00


	//----- nvinfo : EIATTR_KPARAM_INFO
	.align		4
.L_347:
        /*0058*/ 	.byte	0x04, 0x17
        /*005a*/ 	.short	(.L_349 - .L_348)
.L_348:
        /*005c*/ 	.word	0x00000000
        /*0060*/ 	.short	0x0002
        /*0062*/ 	.short	0x000c
        /*0064*/ 	.byte	0x00, 0xf0, 0x11, 0x00


	//----- nvinfo : EIATTR_KPARAM_INFO
	.align		4
.L_349:
        /*0068*/ 	.byte	0x04, 0x17
        /*006a*/ 	.short	(.L_351 - .L_350)
.L_350:
        /*006c*/ 	.word	0x00000000
        /*0070*/ 	.short	0x0001
        /*0072*/ 	.short	0x0008
        /*0074*/ 	.byte	0x00, 0xf0, 0x11, 0x00


	//----- nvinfo : EIATTR_KPARAM_INFO
	.align		4
.L_351:
        /*0078*/ 	.byte	0x04, 0x17
        /*007a*/ 	.short	(.L_353 - .L_352)
.L_352:
        /*007c*/ 	.word	0x00000000
        /*0080*/ 	.short	0x0000
        /*0082*/ 	.short	0x0000
        /*0084*/ 	.byte	0x00, 0xf5, 0x21, 0x00


	//----- nvinfo : EIATTR_SPARSE_MMA_MASK
	.align		4
.L_353:
        /*0088*/ 	.byte	0x03, 0x50
        /*008a*/ 	.short	0x0000


	//----- nvinfo : EIATTR_MAXREG_COUNT
	.align		4
        /*008c*/ 	.byte	0x03, 0x1b
        /*008e*/ 	.short	0x00ff


	//----- nvinfo : EIATTR_NUM_BARRIERS
	.align		4
        /*0090*/ 	.byte	0x02, 0x4c
        /*0092*/ 	.byte	0x01
	.zero		1


	//----- nvinfo : EIATTR_MERCURY_ISA_VERSION
	.align		4
        /*0094*/ 	.byte	0x03, 0x5f
        /*0096*/ 	.short	0x0101


	//----- nvinfo : EIATTR_VRC_CTA_INIT_COUNT
	.align		4
        /*0098*/ 	.byte	0x02, 0x4a
	.zero		1
	.zero		1


	//----- nvinfo : EIATTR_EXIT_INSTR_OFFSETS
	.align		4
        /*009c*/ 	.byte	0x04, 0x1c
        /*009e*/ 	.short	(.L_355 - .L_354)


	//   ....[0]....
.L_354:
        /*00a0*/ 	.word	0x00000170


	//   ....[1]....
        /*00a4*/ 	.word	0x000008c0


	//----- nvinfo : EIATTR_CBANK_PARAM_SIZE
	.align		4
.L_355:
        /*00a8*/ 	.byte	0x03, 0x19
        /*00aa*/ 	.short	0x0028


	//----- nvinfo : EIATTR_PARAM_CBANK
	.align		4
        /*00ac*/ 	.byte	0x04, 0x0a
        /*00ae*/ 	.short	(.L_357 - .L_356)
	.align		4
.L_356:
        /*00b0*/ 	.word	index@(.nv.constant0._Z34batch_swap_rows_kernel_range_ib256ILi256ELi8EEvP6__halfiiiiPKiii)
        /*00b4*/ 	.short	0x0380
        /*00b6*/ 	.short	0x0028


	//----- nvinfo : EIATTR_SW_WAR
	.align		4
.L_357:
        /*00b8*/ 	.byte	0x04, 0x36
        /*00ba*/ 	.short	(.L_359 - .L_358)
.L_358:
        /*00bc*/ 	.word	0x00000008
.L_359:


//--------------------- .nv.info._Z14f32_to_f16_matPKfiP6__halfii --------------------------
	.section	.nv.info._Z14f32_to_f16_matPKfiP6__halfii,"",@"SHT_CUDA_INFO"
	.sectionflags	@""
	.align	4


	//----- nvinfo : EIATTR_CUDA_API_VERSION
	.align		4
        /*0000*/ 	.byte	0x04, 0x37
        /*0002*/ 	.short	(.L_361 - .L_360)
.L_360:
        /*0004*/ 	.word	0x00000082


	//----- nvinfo : EIATTR_KPARAM_INFO
	.align		4
.L_361:
        /*0008*/ 	.byte	0x04, 0x17
        /*000a*/ 	.short	(.L_363 - .L_362)
.L_362:
        /*000c*/ 	.word	0x00000000
        /*0010*/ 	.short	0x0004
        /*0012*/ 	.short	0x001c
        /*0014*/ 	.byte	0x00, 0xf0, 0x11, 0x00


	//----- nvinfo : EIATTR_KPARAM_INFO
	.align		4
.L_363:
        /*0018*/ 	.byte	0x04, 0x17
        /*001a*/ 	.short	(.L_365 - .L_364)
.L_364:
        /*001c*/ 	.word	0x00000000
        /*0020*/ 	.short	0x0003
        /*0022*/ 	.short	0x0018
        /*0024*/ 	.byte	0x00, 0xf0, 0x11, 0x00


	//----- nvinfo : EIATTR_KPARAM_INFO
	.align		4
.L_365:
        /*0028*/ 	.byte	0x04, 0x17
        /*002a*/ 	.short	(.L_367 - .L_366)
.L_366:
        /*002c*/ 	.word	0x00000000
        /*0030*/ 	.short	0x0002
        /*0032*/ 	.short	0x0010
        /*0034*/ 	.byte	0x00, 0xf5, 0x21, 0x00


	//----- nvinfo : EIATTR_KPARAM_INFO
	.align		4
.L_367:
        /*0038*/ 	.byte	0x04, 0x17
        /*003a*/ 	.short	(.L_369 - .L_368)
.L_368:
        /*003c*/ 	.word	0x00000000
        /*0040*/ 	.short	0x0001
        /*0042*/ 	.short	0x0008
        /*0044*/ 	.byte	0x00, 0xf0, 0x11, 0x00


	//----- nvinfo : EIATTR_KPARAM_INFO
	.align		4
.L_369:
        /*0048*/ 	.byte	0x04, 0x17
        /*004a*/ 	.short	(.L_371 - .L_370)
.L_370:
        /*004c*/ 	.word	0x00000000
        /*0050*/ 	.short	0x0000
        /*0052*/ 	.short	0x0000
        /*0054*/ 	.byte	0x00, 0xf5, 0x21, 0x00


	//----- nvinfo : EIATTR_SPARSE_MMA_MASK
	.align		4
.L_371:
        /*0058*/ 	.byte	0x03, 0x50
        /*005a*/ 	.short	0x0000


	//----- nvinfo : EIATTR_MAXREG_COUNT
	.align		4
        /*005c*/ 	.byte	0x03, 0x1b
        /*005e*/ 	.short	0x00ff


	//----- nvinfo : EIATTR_MERCURY_ISA_VERSION
	.align		4
        /*0060*/ 	.byte	0x03, 0x5f
        /*0062*/ 	.short	0x0101


	//----- nvinfo : EIATTR_VRC_CTA_INIT_COUNT
	.align		4
        /*0064*/ 	.byte	0x02, 0x4a
	.zero		1
	.zero		1


	//----- nvinfo : EIATTR_EXIT_INSTR_OFFSETS
	.align		4
        /*0068*/ 	.byte	0x04, 0x1c
        /*006a*/ 	.short	(.L_373 - .L_372)


	//   ....[0]....
.L_372:
        /*006c*/ 	.word	0x00000080


	//   ....[1]....
        /*0070*/ 	.word	0x00000360


	//----- nvinfo : EIATTR_CRS_STACK_SIZE
	.align		4
.L_373:
        /*0074*/ 	.byte	0x04, 0x1e
        /*0076*/ 	.short	(.L_375 - .L_374)
.L_374:
        /*0078*/ 	.word	0x00000000


	//----- nvinfo : EIATTR_CBANK_PARAM_SIZE
	.align		4
.L_375:
        /*007c*/ 	.byte	0x03, 0x19
        /*007e*/ 	.short	0x0020


	//----- nvinfo : EIATTR_PARAM_CBANK
	.align		4
        /*0080*/ 	.byte	0x04, 0x0a
        /*0082*/ 	.short	(.L_377 - .L_376)
	.align		4
.L_376:
        /*0084*/ 	.word	index@(.nv.constant0._Z14f32_to_f16_matPKfiP6__halfii)
        /*0088*/ 	.short	0x0380
        /*008a*/ 	.short	0x0020


	//----- nvinfo : EIATTR_SW_WAR
	.align		4
.L_377:
        /*008c*/ 	.byte	0x04, 0x36
        /*008e*/ 	.short	(.L_379 - .L_378)
.L_378:
        /*0090*/ 	.word	0x00000008
.L_379:


//--------------------- .nv.info._Z14f16_to_f32_matPK6__halfiPfii --------------------------
	.section	.nv.info._Z14f16_to_f32_matPK6__halfiPfii,"",@"SHT_CUDA_INFO"
	.sectionflags	@""
	.align	4


	//----- nvinfo : EIATTR_CUDA_API_VERSION
	.align		4
        /*0000*/ 	.byte	0x04, 0x37
        /*0002*/ 	.short	(.L_381 - .L_380)
.L_380:
        /*0004*/ 	.word	0x00000082


	//----- nvinfo : EIATTR_KPARAM_INFO
	.align		4
.L_381:
        /*0008*/ 	.byte	0x04, 0x17
        /*000a*/ 	.short	(.L_383 - .L_382)
.L_382:
        /*000c*/ 	.word	0x00000000
        /*0010*/ 	.short	0x0004
        /*0012*/ 	.short	0x001c
        /*0014*/ 	.byte	0x00, 0xf0, 0x11, 0x00


	//----- nvinfo : EIATTR_KPARAM_INFO
	.align		4
.L_383:
        /*0018*/ 	.byte	0x04, 0x17
        /*001a*/ 	.short	(.L_385 - .L_384)
.L_384:
        /*001c*/ 	.word	0x00000000
        /*0020*/ 	.short	0x0003
        /*0022*/ 	.short	0x0018
        /*0024*/ 	.byte	0x00, 0xf0, 0x11, 0x00


	//----- nvinfo : EIATTR_KPARAM_INFO
	.align		4
.L_385:
        /*0028*/ 	.byte	0x04, 0x17
        /*002a*/ 	.short	(.L_387 - .L_386)
.L_386:
        /*002c*/ 	.word	0x00000000
        /*0030*/ 	.short	0x0002
        /*0032*/ 	.short	0x0010
        /*0034*/ 	.byte	0x00, 0xf5, 0x21, 0x00


	//----- nvinfo : EIATTR_KPARAM_INFO
	.align		4
.L_387:
        /*0038*/ 	.byte	0x04, 0x17
        /*003a*/ 	.short	(.L_389 - .L_388)
.L_388:
        /*003c*/ 	.word	0x00000000
        /*0040*/ 	.short	0x0001
        /*0042*/ 	.short	0x0008
        /*0044*/ 	.byte	0x00, 0xf0, 0x11, 0x00


	//----- nvinfo : EIATTR_KPARAM_INFO
	.align		4
.L_389:
        /*0048*/ 	.byte	0x04, 0x17
        /*004a*/ 	.short	(.L_391 - .L_390)
.L_390:
        /*004c*/ 	.word	0x00000000
        /*0050*/ 	.short	0x0000
        /*0052*/ 	.short	0x0000
        /*0054*/ 	.byte	0x00, 0xf5, 0x21, 0x00


	//----- nvinfo : EIATTR_SPARSE_MMA_MASK
	.align		4
.L_391:
        /*0058*/ 	.byte	0x03, 0x50
        /*005a*/ 	.short	0x0000


	//----- nvinfo : EIATTR_MAXREG_COUNT
	.align		4
        /*005c*/ 	.byte	0x03, 0x1b
        /*005e*/ 	.short	0x00ff


	//----- nvinfo : EIATTR_MERCURY_ISA_VERSION
	.align		4
        /*0060*/ 	.byte	0x03, 0x5f
        /*0062*/ 	.short	0x0101


	//----- nvinfo : EIATTR_VRC_CTA_INIT_COUNT
	.align		4
        /*0064*/ 	.byte	0x02, 0x4a
	.zero		1
	.zero		1


	//----- nvinfo : EIATTR_EXIT_INSTR_OFFSETS
	.align		4
        /*0068*/ 	.byte	0x04, 0x1c
        /*006a*/ 	.short	(.L_393 - .L_392)


	//   ....[0]....
.L_392:
        /*006c*/ 	.word	0x00000080


	//   ....[1]....
        /*0070*/ 	.word	0x00000360


	//----- nvinfo : EIATTR_CRS_STACK_SIZE
	.align		4
.L_393:
        /*0074*/ 	.byte	0x04, 0x1e
        /*0076*/ 	.short	(.L_395 - .L_394)
.L_394:
        /*0078*/ 	.word	0x00000000


	//----- nvinfo : EIATTR_CBANK_PARAM_SIZE
	.align		4
.L_395:
        /*007c*/ 	.byte	0x03, 0x19
        /*007e*/ 	.short	0x0020


	//----- nvinfo : EIATTR_PARAM_CBANK
	.align		4
        /*0080*/ 	.byte	0x04, 0x0a
        /*0082*/ 	.short	(.L_397 - .L_396)
	.align		4
.L_396:
        /*0084*/ 	.word	index@(.nv.constant0._Z14f16_to_f32_matPK6__halfiPfii)
        /*0088*/ 	.short	0x0380
        /*008a*/ 	.short	0x0020


	//----- nvinfo : EIATTR_SW_WAR
	.align		4
.L_397:
        /*008c*/ 	.byte	0x04, 0x36
        /*008e*/ 	.short	(.L_399 - .L_398)
.L_398:
        /*0090*/ 	.word	0x00000008
.L_399:


//--------------------- .nv.info._Z14set_identity_fPfii --------------------------
	.section	.nv.info._Z14set_identity_fPfii,"",@"SHT_CUDA_INFO"
	.sectionflags	@""
	.align	4


	//----- nvinfo : EIATTR_CUDA_API_VERSION
	.align		4
        /*0000*/ 	.byte	0x04, 0x37
        /*0002*/ 	.short	(.L_401 - .L_400)
.L_400:
        /*0004*/ 	.word	0x00000082


	//----- nvinfo : EIATTR_KPARAM_INFO
	.align		4
.L_401:
        /*0008*/ 	.byte	0x04, 0x17
        /*000a*/ 	.short	(.L_403 - .L_402)
.L_402:
        /*000c*/ 	.word	0x00000000
        /*0010*/ 	.short	0x0002
        /*0012*/ 	.short	0x000c
        /*0014*/ 	.byte	0x00, 0xf0, 0x11, 0x00


	//----- nvinfo : EIATTR_KPARAM_INFO
	.align		4
.L_403:
        /*0018*/ 	.byte	0x04, 0x17
        /*001a*/ 	.short	(.L_405 - .L_404)
.L_404:
        /*001c*/ 	.word	0x00000000
        /*0020*/ 	.short	0x0001
        /*0022*/ 	.short	0x0008
        /*0024*/ 	.byte	0x00, 0xf0, 0x11, 0x00


	//----- nvinfo : EIATTR_KPARAM_INFO
	.align		4
.L_405:
        /*0028*/ 	.byte	0x04, 0x17
        /*002a*/ 	.short	(.L_407 - .L_406)
.L_406:
        /*002c*/ 	.word	0x00000000
        /*0030*/ 	.short	0x0000
        /*0032*/ 	.short	0x0000
        /*0034*/ 	.byte	0x00, 0xf5, 0x21, 0x00


	//----- nvinfo : EIATTR_SPARSE_MMA_MASK
	.align		4
.L_407:
        /*0038*/ 	.byte	0x03, 0x50
        /*003a*/ 	.short	0x0000


	//----- nvinfo : EIATTR_MAXREG_COUNT
	.align		4
        /*003c*/ 	.byte	0x03, 0x1b
        /*003e*/ 	.short	0x00ff


	//----- nvinfo : EIATTR_MERCURY_ISA_VERSION
	.align		4
        /*0040*/ 	.byte	0x03, 0x5f
        /*0042*/ 	.short	0x0101


	//----- nvinfo : EIATTR_VRC_CTA_INIT_COUNT
	.align		4
        /*0044*/ 	.byte	0x02, 0x4a
	.zero		1
	.zero		1


	//----- nvinfo : EIATTR_EXIT_INSTR_OFFSETS
	.align		4
        /*0048*/ 	.byte	0x04, 0x1c
        /*004a*/ 	.short	(.L_409 - .L_408)


	//   ....[0]....
.L_408:
        /*004c*/ 	.word	0x00000080


	//   ....[1]....
        /*0050*/ 	.word	0x00000320


	//----- nvinfo : EIATTR_CRS_STACK_SIZE
	.align		4
.L_409:
        /*0054*/ 	.byte	0x04, 0x1e
        /*0056*/ 	.short	(.L_411 - .L_410)
.L_410:
        /*0058*/ 	.word	0x00000000


	//----- nvinfo : EIATTR_CBANK_PARAM_SIZE
	.align		4
.L_411:
        /*005c*/ 	.byte	0x03, 0x19
        /*005e*/ 	.short	0x0010


	//----- nvinfo : EIATTR_PARAM_CBANK
	.align		4
        /*0060*/ 	.byte	0x04, 0x0a
        /*0062*/ 	.short	(.L_413 - .L_412)
	.align		4
.L_412:
        /*0064*/ 	.word	index@(.nv.constant0._Z14set_identity_fPfii)
        /*0068*/ 	.short	0x0380
        /*006a*/ 	.short	0x0010


	//----- nvinfo : EIATTR_SW_WAR
	.align		4
.L_413:
        /*006c*/ 	.byte	0x04, 0x36
        /*006e*/ 	.short	(.L_415 - .L_414)
.L_414:
        /*0070*/ 	.word	0x00000008
.L_415:


//--------------------- .nv.callgraph             --------------------------
	.section	.nv.callgraph,"",@"SHT_CUDA_CALLGRAPH"
	.align	4
	.sectionentsize	8
	.align		4
        /*0000*/ 	.word	0x00000000
	.align		4
        /*0004*/ 	.word	0xffffffff
	.align		4
        /*0008*/ 	.word	0x00000000
	.align		4
        /*000c*/ 	.word	0xfffffffe
	.align		4
        /*0010*/ 	.word	0x00000000
	.align		4
        /*0014*/ 	.word	0xfffffffd
	.align		4
        /*0018*/ 	.word	0x00000000
	.align		4
        /*001c*/ 	.word	0xfffffffc


//--------------------- .text._Z37hgetrf_check_panel_pivots_zero_kernelPK6__halfiiiPKiPi --------------------------
	.section	.text._Z37hgetrf_check_panel_pivots_zero_kernelPK6__halfiiiPKiPi,"ax",@progbits
	.align	128
        .global         _Z37hgetrf_check_panel_pivots_zero_kernelPK6__halfiiiPKiPi
        .type           _Z37hgetrf_check_panel_pivots_zero_kernelPK6__halfiiiPKiPi,@function
        .size           _Z37hgetrf_check_panel_pivots_zero_kernelPK6__halfiiiPKiPi,(.L_x_265 - _Z37hgetrf_check_panel_pivots_zero_kernelPK6__halfiiiPKiPi)
        .other          _Z37hgetrf_check_panel_pivots_zero_kernelPK6__halfiiiPKiPi,@"STO_CUDA_ENTRY STV_DEFAULT"
_Z37hgetrf_check_panel_pivots_zero_kernelPK6__halfiiiPKiPi:
.text._Z37hgetrf_check_panel_pivots_zero_kernelPK6__halfiiiPKiPi:
[----:B------:R-:W-:Y:S08]  /*0000*/  LDC R1, c[0x0][0x37c] ;  /* 0x0000df00ff017b82 */ /* 0x000ff00000000800 */
[----:B------:R-:W0:Y:S01]  /*0010*/  LDC.64 R2, c[0x0][0x3a0] ;  /* 0x0000e800ff027b82 */ /* 0x000e220000000a00 */
[----:B------:R-:W0:Y:S01]  /*0020*/  LDCU.64 UR4, c[0x0][0x358] ;  /* 0x00006b00ff0477ac */ /* 0x000e220008000a00 */
[----:B------:R-:W1:Y:S01]  /*0030*/  S2R R0, SR_TID.X ;  /* 0x0000000000007919 */ /* 0x000e620000002100 */
[----:B------:R-:W1:Y:S01]  /*0040*/  LDCU UR6, c[0x0][0x390] ;  /* 0x00007200ff0677ac */ /* 0x000e620008000800 */
[----:B0-----:R-:W2:Y:S01]  /*0050*/  LDG.E R2, desc[UR4][R2.64] ;  /* 0x0000000402027981 */ /* 0x001ea2000c1e1900 */
[----:B-1----:R-:W-:-:S04]  /*0060*/  ISETP.GE.AND P0, PT, R0, UR6, PT ;  /* 0x0000000600007c0c */ /* 0x002fc8000bf06270 */
[----:B--2---:R-:W-:-:S13]  /*0070*/  ISETP.NE.OR P0, PT, R2, RZ, P0 ;  /* 0x000000ff0200720c */ /* 0x004fda0000705670 */
[----:B------:R-:W-:Y:S05]  /*0080*/  @P0 EXIT ;  /* 0x000000000000094d */ /* 0x000fea0003800000 */
[----:B------:R-:W0:Y:S01]  /*0090*/  LDC.64 R8, c[0x0][0x398] ;  /* 0x0000e600ff087b82 */ /* 0x000e220000000a00 */
[----:B------:R-:W1:Y:S01]  /*00a0*/  LDCU UR6, c[0x0][0x360] ;  /* 0x00006c00ff0677ac */ /* 0x000e620008000800 */
[----:B------:R-:W2:Y:S01]  /*00b0*/  LDCU UR7, c[0x0][0x390] ;  /* 0x00007200ff0777ac */ /* 0x000ea20008000800 */
[----:B------:R-:W3:Y:S02]  /*00c0*/  LDCU.128 UR8, c[0x0][0x380] ;  /* 0x00007000ff0877ac */ /* 0x000ee40008000c00 */
.L_x_2:
[----:B0--3--:R-:W-:-:S04]  /*00d0*/  VIADD R11, R0, UR11 ;  /* 0x0000000b000b7c36 */ /* 0x009fc80008000000 */
[----:B0-----:R-:W-:-:S05]  /*00e0*/  IMAD.WIDE R2, R11, 0x4, R8 ;  /* 0x000000040b027825 */ /* 0x001fca00078e0208 */
[----:B------:R-:W3:Y:S02]  /*00f0*/  LDG.E.CONSTANT R4, desc[UR4][R2.64] ;  /* 0x0000000402047981 */ /* 0x000ee4000c1e9900 */
[----:B---3--:R-:W-:-:S03]  /*0100*/  SHF.R.S32.HI R5, RZ, 0x1f, R4 ;  /* 0x0000001fff057819 */ /* 0x008fc60000011404 */
[----:B------:R-:W-:-:S03]  /*0110*/  IMAD.WIDE R4, R11, UR10, R4 ;  /* 0x0000000a0b047c25 */ /* 0x000fc6000f8e0204 */
[----:B------:R-:W-:-:S04]  /*0120*/  LEA R6, P0, R4, UR8, 0x1 ;  /* 0x0000000804067c11 */ /* 0x000fc8000f8008ff */
[----:B------:R-:W-:-:S05]  /*0130*/  LEA.HI.X R7, R4, UR9, R5, 0x1, P0 ;  /* 0x0000000904077c11 */ /* 0x000fca00080f0c05 */
[----:B------:R-:W3:Y:S01]  /*0140*/  LDG.E.U16.CONSTANT R6, desc[UR4][R6.64+-0x2] ;  /* 0xfffffe0406067981 */ /* 0x000ee2000c1e9500 */
[----:B-1----:R-:W-:Y:S01]  /*0150*/  VIADD R0, R0, UR6 ;  /* 0x0000000600007c36 */ /* 0x002fe20008000000 */
[----:B------:R-:W-:Y:S04]  /*0160*/  BSSY.RECONVERGENT B0, `(.L_x_0) ;  /* 0x000000a000007945 */ /* 0x000fe80003800200 */
[----:B--2---:R-:W-:Y:S02]  /*0170*/  ISETP.GE.AND P1, PT, R0, UR7, PT ;  /* 0x0000000700007c0c */ /* 0x004fe4000bf26270 */
[----:B---3--:R-:W-:-:S13]  /*0180*/  HSETP2.NEU.AND P0, PT, R6.H0_H0, RZ.H0_H0, PT ;  /* 0x200000ff06007234 */ /* 0x008fda0003f0d800 */
[----:B-----5:R-:W-:Y:S05]  /*0190*/  @P0 BRA `(.L_x_1) ;  /* 0x0000000000180947 */ /* 0x020fea0003800000 */
[----:B------:R-:W0:Y:S01]  /*01a0*/  LDCU.64 UR12, c[0x0][0x3a0] ;  /* 0x00007400ff0c77ac */ /* 0x000e220008000a00 */
[----:B------:R-:W-:Y:S02]  /*01b0*/  HFMA2 R10, -RZ, RZ, 0, 0 ;  /* 0x00000000ff0a7431 */ /* 0x000fe400000001ff */
[----:B------:R-:W-:Y:S02]  /*01c0*/  VIADD R11, R11, 0x1 ;  /* 0x000000010b0b7836 */ /* 0x000fe40000000000 */
[----:B0-----:R-:W-:Y:S01]  /*01d0*/  IMAD.U32 R2, RZ, RZ, UR12 ;  /* 0x0000000cff027e24 */ /* 0x001fe2000f8e00ff */
[----:B------:R-:W-:-:S05]  /*01e0*/  MOV R3, UR13 ;  /* 0x0000000d00037c02 */ /* 0x000fca0008000f00 */
[----:B------:R0:W5:Y:S02]  /*01f0*/  ATOMG.E.CAS.STRONG.GPU PT, RZ, [R2], R10, R11 ;  /* 0x0000000a02ff73a9 */ /* 0x00016400001ee10b */
.L_x_1:
[----:B------:R-:W-:Y:S05]  /*0200*/  BSYNC.RECONVERGENT B0 ;  /* 0x0000000000007941 */ /* 0x000fea0003800200 */
.L_x_0:
[----:B------:R-:W-:Y:S05]  /*0210*/  @!P1 BRA `(.L_x_2) ;  /* 0xfffffffc00ac9947 */ /* 0x000fea000383ffff */
[----:B------:R-:W-:Y:S05]  /*0220*/  EXIT ;  /* 0x000000000000794d */ /* 0x000fea0003800000 */
.L_x_3:
[----:B------:R-:W-:-:S00]  /*0230*/  BRA `(.L_x_3) ;  /* 0xfffffffc00fc7947 */ /* 0x000fc0000383ffff */
[----:B------:R-:W-:-:S00]  /*0240*/  NOP ;  /* 0x0000000000007918 */ /* 0x000fc00000000000 */
        /* <DEDUP_REMOVED lines=11> */
.L_x_265:


//--------------------- .text._Z30A12_trsm_kernel_half_optimizedILi256EEvP6__halfiiiii --------------------------
	.section	.text._Z30A12_trsm_kernel_half_optimizedILi256EEvP6__halfiiiii,"ax",@progbits
	.align	128
        .global         _Z30A12_trsm_kernel_half_optimizedILi256EEvP6__halfiiiii
        .type           _Z30A12_trsm_kernel_half_optimizedILi256EEvP6__halfiiiii,@function
        .size           _Z30A12_trsm_kernel_half_optimizedILi256EEvP6__halfiiiii,(.L_x_266 - _Z30A12_trsm_kernel_half_optimizedILi256EEvP6__halfiiiii)
        .other          _Z30A12_trsm_kernel_half_optimizedILi256EEvP6__halfiiiii,@"STO_CUDA_ENTRY STV_DEFAULT"
_Z30A12_trsm_kernel_half_optimizedILi256EEvP6__halfiiiii:
.text._Z30A12_trsm_kernel_half_optimizedILi256EEvP6__halfiiiii:
[----:B------:R-:W-:Y:S01]  /*0000*/  LDC R1, c[0x0][0x37c] ;  /* 0x0000df00ff017b82 */ /* 0x000fe20000000800 */
[----:B------:R-:W1:Y:S02]  /*0010*/  LDCU UR4, c[0x0][0x398] ;  /* 0x00007300ff0477ac */ /* 0x000e640008000800 */
[----:B-1----:R-:W-:-:S04]  /*0020*/  IMAD.U32 R11, RZ, RZ, UR4 ;  /* 0x00000004ff0b7e24 */ /* 0x002fc8000f8e00ff */
[----:B------:R-:W-:-:S05]  /*0030*/  VIADD R0, R11, 0xfffffeff ;  /* 0xfffffeff0b007836 */ /* 0x000fca0000000000 */
[----:B------:R-:W-:-:S13]  /*0040*/  ISETP.GE.U32.AND P0, PT, R0, -0x100, PT ;  /* 0xffffff000000780c */ /* 0x000fda0003f06070 */
[----:B------:R-:W-:Y:S05]  /*0050*/  @!P0 EXIT ;  /* 0x000000000000894d */ /* 0x000fea0003800000 */
[----:B------:R-:W1:Y:S01]  /*0060*/  LDCU UR7, c[0x0][0x394] ;  /* 0x00007280ff0777ac */ /* 0x000e620008000800 */
[----:B------:R-:W2:Y:S01]  /*0070*/  LDCU UR10, c[0x0][0x38c] ;  /* 0x00007180ff0a77ac */ /* 0x000ea20008000800 */
[----:B-1----:R-:W-:-:S05]  /*0080*/  VIADD R5, R11, UR7 ;  /* 0x000000070b057c36 */ /* 0x002fca0008000000 */
[----:B--2---:R-:W-:-:S13]  /*0090*/  ISETP.GE.AND P0, PT, R5, UR10, PT ;  /* 0x0000000a05007c0c */ /* 0x004fda000bf06270 */
[----:B------:R-:W-:Y:S05]  /*00a0*/  @P0 EXIT ;  /* 0x000000000000094d */ /* 0x000fea0003800000 */
[----:B------:R-:W1:Y:S01]  /*00b0*/  S2R R6, SR_TID.X ;  /* 0x0000000000067919 */ /* 0x000e620000002100 */
[----:B------:R-:W2:Y:S01]  /*00c0*/  S2UR UR6, SR_CgaCtaId ;  /* 0x00000000000679c3 */ /* 0x000ea20000008800 */
[----:B------:R-:W3:Y:S01]  /*00d0*/  LDCU UR11, c[0x0][0x388] ;  /* 0x00007100ff0b77ac */ /* 0x000ee20008000800 */
[----:B------:R-:W-:Y:S01]  /*00e0*/  BSSY.RECONVERGENT B0, `(.L_x_4) ;  /* 0x0000023000007945 */ /* 0x000fe20003800200 */
[----:B------:R-:W4:Y:S01]  /*00f0*/  S2R R3, SR_CTAID.X ;  /* 0x0000000000037919 */ /* 0x000f220000002500 */
[----:B------:R-:W-:Y:S01]  /*0100*/  UMOV UR4, 0x400 ;  /* 0x0000040000047882 */ /* 0x000fe20000000000 */
[----:B------:R-:W1:Y:S01]  /*0110*/  LDCU.64 UR8, c[0x0][0x358] ;  /* 0x00006b00ff0877ac */ /* 0x000e620008000a00 */
[----:B------:R-:W-:-:S04]  /*0120*/  UIADD3 UR5, UPT, UPT, UR4, 0x2000, URZ ;  /* 0x0000200004057890 */ /* 0x000fc8000fffe0ff */
[----:B--2---:R-:W-:Y:S01]  /*0130*/  ULEA UR5, UR6, UR5, 0x18 ;  /* 0x0000000506057291 */ /* 0x004fe2000f8ec0ff */
[----:B-1----:R-:W-:Y:S01]  /*0140*/  SHF.R.U32.HI R0, RZ, 0x5, R6 ;  /* 0x00000005ff007819 */ /* 0x002fe20000011606 */
[C---:B------:R-:W-:Y:S01]  /*0150*/  IMAD.SHL.U32 R2, R6.reuse, 0x8, RZ ;  /* 0x0000000806027824 */ /* 0x040fe200078e00ff */
[----:B------:R-:W-:-:S03]  /*0160*/  LOP3.LUT R9, R6, 0x1f, RZ, 0xc0, !PT ;  /* 0x0000001f06097812 */ /* 0x000fc600078ec0ff */
[----:B----4-:R-:W-:Y:S01]  /*0170*/  IMAD R10, R3, 0x10, R0 ;  /* 0x00000010030a7824 */ /* 0x010fe200078e0200 */
[----:B------:R-:W-:Y:S01]  /*0180*/  LOP3.LUT R2, R2, 0xf8, RZ, 0xc0, !PT ;  /* 0x000000f802027812 */ /* 0x000fe200078ec0ff */
[----:B------:R-:W-:Y:S02]  /*0190*/  IMAD.SHL.U32 R3, R6, 0x10, RZ ;  /* 0x0000001006037824 */ /* 0x000fe400078e00ff */
[----:B------:R-:W-:Y:S02]  /*01a0*/  IMAD.IADD R10, R5, 0x1, R10 ;  /* 0x00000001050a7824 */ /* 0x000fe400078e020a */
[----:B------:R-:W-:Y:S01]  /*01b0*/  VIADD R4, R2, UR7 ;  /* 0x0000000702047c36 */ /* 0x000fe20008000000 */
[----:B------:R-:W-:Y:S01]  /*01c0*/  LOP3.LUT R3, R3, 0x1f0, RZ, 0xc0, !PT ;  /* 0x000001f003037812 */ /* 0x000fe200078ec0ff */
[----:B------:R-:W-:Y:S01]  /*01d0*/  IMAD.SHL.U32 R12, R0, 0x200, RZ ;  /* 0x00000200000c7824 */ /* 0x000fe200078e00ff */
[----:B------:R-:W-:Y:S02]  /*01e0*/  ISETP.GE.AND P1, PT, R10, UR10, PT ;  /* 0x0000000a0a007c0c */ /* 0x000fe4000bf26270 */
[----:B---3--:R-:W-:-:S02]  /*01f0*/  ISETP.GE.AND P0, PT, R4, UR11, PT ;  /* 0x0000000b04007c0c */ /* 0x008fc4000bf06270 */
[----:B------:R-:W-:Y:S02]  /*0200*/  IADD3 R3, PT, PT, R3, UR5, R12 ;  /* 0x0000000503037c10 */ /* 0x000fe4000fffe00c */
[----:B------:R-:W-:Y:S02]  /*0210*/  ISETP.LT.U32.AND P0, PT, R2, R11, !P0 ;  /* 0x0000000b0200720c */ /* 0x000fe40004701070 */
[----:B------:R-:W-:-:S05]  /*0220*/  SHF.R.S32.HI R5, RZ, 0x1f, R4 ;  /* 0x0000001fff057819 */ /* 0x000fca0000011404 */
[----:B------:R-:W-:Y:S06]  /*0230*/  @P1 BRA `(.L_x_5) ;  /* 0x0000000000341947 */ /* 0x000fec0003800000 */
[----:B------:R-:W-:Y:S04]  /*0240*/  BSSY.RECONVERGENT B1, `(.L_x_6) ;  /* 0x000000b000017945 */ /* 0x000fe80003800200 */
[----:B------:R-:W-:Y:S05]  /*0250*/  @!P0 BRA `(.L_x_7) ;  /* 0x0000000000248947 */ /* 0x000fea0003800000 */
[----:B------:R-:W1:Y:S01]  /*0260*/  LDCU UR5, c[0x0][0x390] ;  /* 0x00007200ff0577ac */ /* 0x000e620008000800 */
[----:B------:R-:W2:Y:S01]  /*0270*/  LDCU.64 UR12, c[0x0][0x380] ;  /* 0x00007000ff0c77ac */ /* 0x000ea20008000a00 */
[----:B-1----:R-:W-:-:S03]  /*0280*/  IMAD.WIDE R16, R10, UR5, R4 ;  /* 0x000000050a107c25 */ /* 0x002fc6000f8e0204 */
[----:B--2---:R-:W-:-:S04]  /*0290*/  LEA R14, P1, R16, UR12, 0x1 ;  /* 0x0000000c100e7c11 */ /* 0x004fc8000f8208ff */
[----:B------:R-:W-:-:S05]  /*02a0*/  LEA.HI.X R15, R16, UR13, R17, 0x1, P1 ;  /* 0x0000000d100f7c11 */ /* 0x000fca00088f0c11 */
[----:B------:R-:W-:Y:S01]  /*02b0*/  @!PT LDS RZ, [RZ] ;  /* 0x00000000fffff984 */ /* 0x000fe20000000800 */
[----:B------:R-:W-:Y:S01]  /*02c0*/  @!PT LDS RZ, [RZ] ;  /* 0x00000000fffff984 */ /* 0x000fe20000000800 */
[----:B------:R-:W-:Y:S01]  /*02d0*/  @!PT LDS RZ, [RZ] ;  /* 0x00000000fffff984 */ /* 0x000fe20000000800 */
[----:B------:R1:W-:Y:S04]  /*02e0*/  LDGSTS.E.BYPASS.128 [R3], desc[UR8][R14.64] ;  /* 0x000000000e037fae */ /* 0x0003e8000b981808 */
.L_x_7:
[----:B------:R-:W-:Y:S05]  /*02f0*/  BSYNC.RECONVERGENT B1 ;  /* 0x0000000000017941 */ /* 0x000fea0003800200 */
.L_x_6:
[----:B------:R-:W0:Y:S02]  /*0300*/  LDGDEPBAR ;  /* 0x00000000000079af */ /* 0x000e240000000000 */
.L_x_5:
[----:B------:R-:W-:Y:S05]  /*0310*/  BSYNC.RECONVERGENT B0 ;  /* 0x0000000000007941 */ /* 0x000fea0003800200 */
.L_x_4:
[----:B------:R-:W-:Y:S01]  /*0320*/  VIADD R8, R10, 0x8 ;  /* 0x000000080a087836 */ /* 0x000fe20000000000 */
[----:B------:R-:W-:Y:S04]  /*0330*/  BSSY.RECONVERGENT B0, `(.L_x_8) ;  /* 0x0000010000007945 */ /* 0x000fe80003800200 */
[----:B------:R-:W-:-:S13]  /*0340*/  ISETP.GE.AND P1, PT, R8, UR10, PT ;  /* 0x0000000a08007c0c */ /* 0x000fda000bf26270 */
[----:B------:R-:W-:Y:S05]  /*0350*/  @P1 BRA `(.L_x_9) ;  /* 0x0000000000341947 */ /* 0x000fea0003800000 */
[----:B------:R-:W-:Y:S04]  /*0360*/  BSSY.RECONVERGENT B1, `(.L_x_10) ;  /* 0x000000b000017945 */ /* 0x000fe80003800200 */
[----:B------:R-:W-:Y:S05]  /*0370*/  @!P0 BRA `(.L_x_11) ;  /* 0x0000000000248947 */ /* 0x000fea0003800000 */
[----:B------:R-:W2:Y:S01]  /*0380*/  LDCU UR5, c[0x0][0x390] ;  /* 0x00007200ff0577ac */ /* 0x000ea20008000800 */
[----:B------:R-:W1:Y:S01]  /*0390*/  LDCU.64 UR10, c[0x0][0x380] ;  /* 0x00007000ff0a77ac */ /* 0x000e620008000a00 */
[----:B--2---:R-:W-:-:S03]  /*03a0*/  IMAD.WIDE R4, R8, UR5, R4 ;  /* 0x0000000508047c25 */ /* 0x004fc6000f8e0204 */
[----:B-1----:R-:W-:-:S04]  /*03b0*/  LEA R14, P1, R4, UR10, 0x1 ;  /* 0x0000000a040e7c11 */ /* 0x002fc8000f8208ff */
[----:B------:R-:W-:-:S05]  /*03c0*/  LEA.HI.X R15, R4, UR11, R5, 0x1, P1 ;  /* 0x0000000b040f7c11 */ /* 0x000fca00088f0c05 */
[----:B------:R-:W-:Y:S01]  /*03d0*/  @!PT LDS RZ, [RZ] ;  /* 0x00000000fffff984 */ /* 0x000fe20000000800 */
[----:B------:R-:W-:Y:S01]  /*03e0*/  @!PT LDS RZ, [RZ] ;  /* 0x00000000fffff984 */ /* 0x000fe20000000800 */
[----:B------:R-:W-:Y:S01]  /*03f0*/  @!PT LDS RZ, [RZ] ;  /* 0x00000000fffff984 */ /* 0x000fe20000000800 */
[----:B------:R2:W-:Y:S04]  /*0400*/  LDGSTS.E.BYPASS.128 [R3+0x1000], desc[UR8][R14.64] ;  /* 0x010000000e037fae */ /* 0x0005e8000b981808 */
.L_x_11:
[----:B------:R-:W-:Y:S05]  /*0410*/  BSYNC.RECONVERGENT B1 ;  /* 0x0000000000017941 */ /* 0x000fea0003800200 */
.L_x_10:
[----:B------:R-:W0:Y:S02]  /*0420*/  LDGDEPBAR ;  /* 0x00000000000079af */ /* 0x000e240000000000 */
.L_x_9:
[----:B------:R-:W-:Y:S05]  /*0430*/  BSYNC.RECONVERGENT B0 ;  /* 0x0000000000007941 */ /* 0x000fea0003800200 */
.L_x_8:
[----:B-12---:R-:W-:Y:S01]  /*0440*/  LOP3.LUT R14, R0, 0x3, RZ, 0xc0, !PT ;  /* 0x00000003000e7812 */ /* 0x006fe200078ec0ff */
[----:B------:R-:W-:Y:S01]  /*0450*/  UIADD3 UR4, UPT, UPT, UR4, 0x4000, URZ ;  /* 0x0000400004047890 */ /* 0x000fe2000fffe0ff */
[----:B------:R-:W-:Y:S01]  /*0460*/  LOP3.LUT R0, R12, 0x600, RZ, 0xc0, !PT ;  /* 0x000006000c007812 */ /* 0x000fe200078ec0ff */
[----:B------:R-:W1:Y:S01]  /*0470*/  LDCU UR5, c[0x0][0x390] ;  /* 0x00007200ff0577ac */ /* 0x000e620008000800 */
[----:B------:R-:W-:Y:S01]  /*0480*/  ISETP.GE.U32.AND P1, PT, R14, R11, PT ;  /* 0x0000000b0e00720c */ /* 0x000fe20003f26070 */
[----:B------:R-:W-:Y:S01]  /*0490*/  BSSY.RECONVERGENT B0, `(.L_x_12) ;  /* 0x000001f000007945 */ /* 0x000fe20003800200 */
[----:B------:R-:W-:Y:S01]  /*04a0*/  ULEA UR4, UR6, UR4, 0x18 ;  /* 0x0000000406047291 */ /* 0x000fe2000f8ec0ff */
[----:B------:R-:W2:Y:S05]  /*04b0*/  LDCU.64 UR10, c[0x0][0x380] ;  /* 0x00007000ff0a77ac */ /* 0x000eaa0008000a00 */
[----:B------:R-:W-:-:S05]  /*04c0*/  VIADD R0, R0, UR4 ;  /* 0x0000000400007c36 */ /* 0x000fca0008000000 */
[----:B------:R-:W-:Y:S05]  /*04d0*/  @P1 BRA `(.L_x_13) ;  /* 0x0000000000681947 */ /* 0x000fea0003800000 */
[----:B------:R-:W3:Y:S01]  /*04e0*/  LDC R16, c[0x0][0x394] ;  /* 0x0000e500ff107b82 */ /* 0x000ee20000000800 */
[----:B------:R-:W-:Y:S01]  /*04f0*/  SHF.R.U32.HI R6, RZ, 0x7, R6 ;  /* 0x00000007ff067819 */ /* 0x000fe20000011606 */
[----:B------:R-:W-:-:S04]  /*0500*/  VIADD R13, R14, UR7 ;  /* 0x000000070e0d7c36 */ /* 0x000fc80008000000 */
[----:B------:R-:W-:Y:S02]  /*0510*/  IMAD R17, R6, 0x20, R9 ;  /* 0x0000002006117824 */ /* 0x000fe400078e0209 */
[----:B------:R-:W4:Y:S08]  /*0520*/  LDC R11, c[0x0][0x398] ;  /* 0x0000e600ff0b7b82 */ /* 0x000f300000000800 */
[----:B------:R-:W1:Y:S02]  /*0530*/  LDC.64 R4, c[0x0][0x388] ;  /* 0x0000e200ff047b82 */ /* 0x000e640000000a00 */
.L_x_17:
[----:B-1-3--:R-:W-:Y:S01]  /*0540*/  IMAD.IADD R6, R17, 0x1, R16 ;  /* 0x0000000111067824 */ /* 0x00afe200078e0210 */
[----:B------:R-:W-:Y:S04]  /*0550*/  BSSY.RECONVERGENT B1, `(.L_x_14) ;  /* 0x000000f000017945 */ /* 0x000fe80003800200 */
[----:B-1----:R-:W-:-:S04]  /*0560*/  ISETP.GE.AND P1, PT, R6, R4, PT ;  /* 0x000000040600720c */ /* 0x002fc80003f26270 */
[----:B----4-:R-:W-:-:S04]  /*0570*/  ISETP.GE.OR P1, PT, R17, R11, P1 ;  /* 0x0000000b1100720c */ /* 0x010fc80000f26670 */
[----:B------:R-:W-:-:S13]  /*0580*/  ISETP.GE.OR P1, PT, R13, R5, P1 ;  /* 0x000000050d00720c */ /* 0x000fda0000f26670 */
[----:B------:R-:W-:Y:S05]  /*0590*/  @P1 BRA `(.L_x_15) ;  /* 0x0000000000201947 */ /* 0x000fea0003800000 */
[----:B------:R-:W-:-:S03]  /*05a0*/  SHF.R.S32.HI R7, RZ, 0x1f, R6 ;  /* 0x0000001fff077819 */ /* 0x000fc60000011406 */
[----:B------:R-:W-:-:S03]  /*05b0*/  IMAD.WIDE R6, R13, UR5, R6 ;  /* 0x000000050d067c25 */ /* 0x000fc6000f8e0206 */
[----:B--2---:R-:W-:-:S04]  /*05c0*/  LEA R14, P1, R6, UR10, 0x1 ;  /* 0x0000000a060e7c11 */ /* 0x004fc8000f8208ff */
[----:B------:R-:W-:-:S05]  /*05d0*/  LEA.HI.X R15, R6, UR11, R7, 0x1, P1 ;  /* 0x0000000b060f7c11 */ /* 0x000fca00088f0c07 */
[----:B------:R-:W2:Y:S01]  /*05e0*/  LDG.E.U16.CONSTANT R14, desc[UR8][R14.64] ;  /* 0x000000080e0e7981 */ /* 0x000ea2000c1e9500 */
[----:B------:R-:W-:-:S05]  /*05f0*/  IMAD R7, R17, 0x2, R0 ;  /* 0x0000000211077824 */ /* 0x000fca00078e0200 */
[----:B--2---:R3:W-:Y:S01]  /*0600*/  STS.U16 [R7], R14 ;  /* 0x0000000e07007388 */ /* 0x0047e20000000400 */
[----:B------:R-:W-:Y:S05]  /*0610*/  BRA `(.L_x_16) ;  /* 0x0000000000087947 */ /* 0x000fea0003800000 */
.L_x_15:
[----:B------:R-:W-:-:S05]  /*0620*/  IMAD R6, R17, 0x2, R0 ;  /* 0x0000000211067824 */ /* 0x000fca00078e0200 */
[----:B------:R1:W-:Y:S02]  /*0630*/  STS.U16 [R6], RZ ;  /* 0x000000ff06007388 */ /* 0x0003e40000000400 */
.L_x_16:
[----:B--2---:R-:W-:Y:S05]  /*0640*/  BSYNC.RECONVERGENT B1 ;  /* 0x0000000000017941 */ /* 0x004fea0003800200 */
.L_x_14:
[C---:B------:R-:W-:Y:S01]  /*0650*/  ISETP.GE.U32.AND P1, PT, R17.reuse, 0xc0, PT ;  /* 0x000000c01100780c */ /* 0x040fe20003f26070 */
[----:B------:R-:W-:-:S12]  /*0660*/  VIADD R17, R17, 0x40 ;  /* 0x0000004011117836 */ /* 0x000fd80000000000 */
[----:B------:R-:W-:Y:S05]  /*0670*/  @!P1 BRA `(.L_x_17) ;  /* 0xfffffffc00b09947 */ /* 0x000fea000383ffff */
.L_x_13:
[----:B-12---:R-:W-:Y:S05]  /*0680*/  BSYNC.RECONVERGENT B0 ;  /* 0x0000000000007941 */ /* 0x006fea0003800200 */
.L_x_12:
[----:B------:R-:W-:-:S04]  /*0690*/  DEPBAR.LE SB0, 0x0 ;  /* 0x000080000000791a */ /* 0x000fc80000000000 */
[----:B------:R-:W-:Y:S01]  /*06a0*/  BAR.SYNC.DEFER_BLOCKING 0x0 ;  /* 0x0000000000007b1d */ /* 0x000fe20000010000 */
[C---:B------:R-:W-:Y:S01]  /*06b0*/  ISETP.GE.U32.AND P4, PT, R2.reuse, R11, PT ;  /* 0x0000000b0200720c */ /* 0x040fe20003f86070 */
[C---:B---3--:R-:W-:Y:S02]  /*06c0*/  VIADD R14, R2.reuse, 0x2 ;  /* 0x00000002020e7836 */ /* 0x048fe40000000000 */
[----:B------:R-:W-:-:S04]  /*06d0*/  VIADD R16, R2, 0x3 ;  /* 0x0000000302107836 */ /* 0x000fc80000000000 */
[----:B------:R-:W1:Y:S01]  /*06e0*/  S2UR UR5, SR_CgaCtaId ;  /* 0x00000000000579c3 */ /* 0x000e620000008800 */
[-C--:B------:R-:W-:Y:S01]  /*06f0*/  ISETP.GE.AND P5, PT, R14, R11.reuse, PT ;  /* 0x0000000b0e00720c */ /* 0x080fe20003fa6270 */
[----:B------:R-:W-:Y:S01]  /*0700*/  VIADD R20, R2, 0x1 ;  /* 0x0000000102147836 */ /* 0x000fe20000000000 */
[-C--:B------:R-:W-:Y:S01]  /*0710*/  ISETP.GE.AND P1, PT, R16, R11.reuse, PT ;  /* 0x0000000b1000720c */ /* 0x080fe20003f26270 */
[C---:B------:R-:W-:Y:S01]  /*0720*/  VIADD R16, R2.reuse, 0x4 ;  /* 0x0000000402107836 */ /* 0x040fe20000000000 */
[----:B------:R-:W-:Y:S01]  /*0730*/  UMOV UR4, 0x400 ;  /* 0x0000040000047882 */ /* 0x000fe20000000000 */
[----:B------:R-:W-:Y:S01]  /*0740*/  VIADD R18, R2, 0x5 ;  /* 0x0000000502127836 */ /* 0x000fe20000000000 */
[-C--:B------:R-:W-:Y:S01]  /*0750*/  ISETP.GE.AND P6, PT, R20, R11.reuse, PT ;  /* 0x0000000b1400720c */ /* 0x080fe20003fc6270 */
[----:B------:R-:W-:Y:S01]  /*0760*/  VIADD R22, R2, 0x6 ;  /* 0x0000000602167836 */ /* 0x000fe20000000000 */
[-C--:B------:R-:W-:Y:S01]  /*0770*/  ISETP.GE.AND P2, PT, R16, R11.reuse, PT ;  /* 0x0000000b1000720c */ /* 0x080fe20003f46270 */
[----:B------:R-:W-:Y:S01]  /*0780*/  BSSY.RECONVERGENT B1, `(.L_x_18) ;  /* 0x0000103000017945 */ /* 0x000fe20003800200 */
[----:B------:R-:W-:Y:S01]  /*0790*/  ISETP.GE.AND P3, PT, R18, R11, PT ;  /* 0x0000000b1200720c */ /* 0x000fe20003f66270 */
[----:B------:R-:W2:Y:S04]  /*07a0*/  LDS.128 R4, [R3] ;  /* 0x0000000003047984 */ /* 0x000ea80000000c00 */
[----:B------:R-:W3:Y:S01]  /*07b0*/  @!P4 LDS.U16 R19, [R3] ;  /* 0x000000000313c984 */ /* 0x000ee20000000400 */
[----:B-1----:R-:W-:-:S03]  /*07c0*/  ULEA UR4, UR5, UR4, 0x18 ;  /* 0x0000000405047291 */ /* 0x002fc6000f8ec0ff */
[----:B------:R-:W1:Y:S03]  /*07d0*/  LDS.U16 R13, [R3+0x2] ;  /* 0x00000200030d7984 */ /* 0x000e660000000400 */
[----:B------:R-:W-:Y:S01]  /*07e0*/  VIADD R12, R12, UR4 ;  /* 0x000000040c0c7c36 */ /* 0x000fe20008000000 */
[C---:B--2---:R-:W-:Y:S02]  /*07f0*/  PRMT R15, R6.reuse, 0x7610, R15 ;  /* 0x00007610060f7816 */ /* 0x044fe4000000000f */
[----:B------:R-:W-:Y:S01]  /*0800*/  PRMT R16, R6, 0x7632, R16 ;  /* 0x0000763206107816 */ /* 0x000fe20000000010 */
[----:B------:R-:W-:Y:S01]  /*0810*/  VIADD R6, R2, 0x7 ;  /* 0x0000000702067836 */ /* 0x000fe20000000000 */
[----:B------:R-:W-:Y:S02]  /*0820*/  PRMT R4, R5, 0x7610, R4 ;  /* 0x0000761005047816 */ /* 0x000fe40000000004 */
[----:B------:R-:W-:-:S02]  /*0830*/  @P4 PRMT R19, RZ, 0x7610, R19 ;  /* 0x00007610ff134816 */ /* 0x000fc40000000013 */
[----:B------:R-:W-:Y:S02]  /*0840*/  @P5 PRMT R4, RZ, 0x7610, R4 ;  /* 0x00007610ff045816 */ /* 0x000fe40000000004 */
[-C--:B------:R-:W-:Y:S01]  /*0850*/  ISETP.GE.AND P4, PT, R22, R11.reuse, PT ;  /* 0x0000000b1600720c */ /* 0x080fe20003f86270 */
[----:B------:R-:W-:Y:S01]  /*0860*/  IMAD R22, R2, 0x2, R12 ;  /* 0x0000000202167824 */ /* 0x000fe200078e020c */
[----:B------:R-:W-:Y:S02]  /*0870*/  ISETP.GE.AND P5, PT, R6, R11, PT ;  /* 0x0000000b0600720c */ /* 0x000fe40003fa6270 */
[----:B------:R-:W-:Y:S02]  /*0880*/  PRMT R5, R5, 0x7632, R5 ;  /* 0x0000763205057816 */ /* 0x000fe40000000005 */
[C---:B------:R-:W-:Y:S01]  /*0890*/  PRMT R17, R7.reuse, 0x7610, R17 ;  /* 0x0000761007117816 */ /* 0x040fe20000000011 */
[----:B---3--:R2:W-:Y:S01]  /*08a0*/  STS.U16 [R22], R19 ;  /* 0x0000001316007388 */ /* 0x0085e20000000400 */
[----:B------:R-:W-:-:S02]  /*08b0*/  PRMT R18, R7, 0x7632, R18 ;  /* 0x0000763207127816 */ /* 0x000fc40000000012 */
[----:B-1----:R-:W-:Y:S01]  /*08c0*/  @P6 PRMT R13, RZ, 0x7610, R13 ;  /* 0x00007610ff0d6816 */ /* 0x002fe2000000000d */
[----:B------:R-:W-:Y:S01]  /*08d0*/  STS.U16 [R22+0x4], R4 ;  /* 0x0000040416007388 */ /* 0x000fe20000000400 */
[----:B------:R-:W-:Y:S02]  /*08e0*/  @P1 PRMT R5, RZ, 0x7610, R5 ;  /* 0x00007610ff051816 */ /* 0x000fe40000000005 */
[----:B------:R-:W-:Y:S01]  /*08f0*/  @P2 PRMT R15, RZ, 0x7610, R15 ;  /* 0x00007610ff0f2816 */ /* 0x000fe2000000000f */
[----:B------:R-:W-:Y:S01]  /*0900*/  STS.U16 [R22+0x2], R13 ;  /* 0x0000020d16007388 */ /* 0x000fe20000000400 */
[----:B------:R-:W-:Y:S02]  /*0910*/  @P3 PRMT R16, RZ, 0x7610, R16 ;  /* 0x00007610ff103816 */ /* 0x000fe40000000010 */
[----:B------:R-:W-:Y:S01]  /*0920*/  @P4 PRMT R17, RZ, 0x7610, R17 ;  /* 0x00007610ff114816 */ /* 0x000fe20000000011 */
[----:B------:R-:W-:Y:S01]  /*0930*/  STS.U16 [R22+0x6], R5 ;  /* 0x0000060516007388 */ /* 0x000fe20000000400 */
[----:B------:R-:W-:-:S02]  /*0940*/  @P5 PRMT R18, RZ, 0x7610, R18 ;  /* 0x00007610ff125816 */ /* 0x000fc40000000012 */
[----:B------:R-:W-:Y:S01]  /*0950*/  ISETP.GE.U32.AND P6, PT, R2, R11, PT ;  /* 0x0000000b0200720c */ /* 0x000fe20003fc6070 */
[----:B------:R-:W-:Y:S04]  /*0960*/  STS.U16 [R22+0x8], R15 ;  /* 0x0000080f16007388 */ /* 0x000fe80000000400 */
[----:B------:R1:W-:Y:S04]  /*0970*/  STS.U16 [R22+0xa], R16 ;  /* 0x00000a1016007388 */ /* 0x0003e80000000400 */
[----:B------:R-:W-:Y:S04]  /*0980*/  STS.U16 [R22+0xc], R17 ;  /* 0x00000c1116007388 */ /* 0x000fe80000000400 */
[----:B------:R3:W-:Y:S01]  /*0990*/  STS.U16 [R22+0xe], R18 ;  /* 0x00000e1216007388 */ /* 0x0007e20000000400 */
[----:B--2---:R-:W-:Y:S01]  /*09a0*/  @P6 PRMT R19, RZ, 0x7610, R19 ;  /* 0x00007610ff136816 */ /* 0x004fe20000000013 */
[----:B-1----:R-:W-:-:S02]  /*09b0*/  IMAD R16, R9, -0xe, R22 ;  /* 0xfffffff209107824 */ /* 0x002fc400078e0216 */
[----:B------:R-:W1:Y:S04]  /*09c0*/  LDS.U16 R13, [R3+0x1002] ;  /* 0x00100200030d7984 */ /* 0x000e680000000400 */
[----:B------:R-:W2:Y:S01]  /*09d0*/  LDS.128 R4, [R3+0x1000] ;  /* 0x0010000003047984 */ /* 0x000ea20000000c00 */
[----:B---3--:R-:W-:-:S03]  /*09e0*/  LOP3.LUT R18, R9, 0xe0, RZ, 0xfc, !PT ;  /* 0x000000e009127812 */ /* 0x008fc600078efcff */
[----:B------:R-:W3:Y:S01]  /*09f0*/  @!P6 LDS.U16 R19, [R3+0x1000] ;  /* 0x001000000313e984 */ /* 0x000ee20000000400 */
[----:B------:R-:W-:Y:S02]  /*0a00*/  ISETP.GE.AND P6, PT, R20, R11, PT ;  /* 0x0000000b1400720c */ /* 0x000fe40003fc6270 */
[----:B------:R-:W-:-:S11]  /*0a10*/  LOP3.LUT R20, R9, 0xc0, RZ, 0xfc, !PT ;  /* 0x000000c009147812 */ /* 0x000fd600078efcff */
[----:B-1----:R-:W-:Y:S02]  /*0a20*/  @P6 PRMT R13, RZ, 0x7610, R13 ;  /* 0x00007610ff0d6816 */ /* 0x002fe4000000000d */
[----:B------:R-:W-:Y:S02]  /*0a30*/  ISETP.GE.AND P6, PT, R14, R11, PT ;  /* 0x0000000b0e00720c */ /* 0x000fe40003fc6270 */
[C---:B--2---:R-:W-:Y:S01]  /*0a40*/  PRMT R2, R5.reuse, 0x7610, R2 ;  /* 0x0000761005027816 */ /* 0x044fe20000000002 */
[----:B------:R-:W-:Y:S01]  /*0a50*/  STS.U16 [R22+0x1002], R13 ;  /* 0x0010020d16007388 */ /* 0x000fe20000000400 */
[C---:B------:R-:W-:Y:S02]  /*0a60*/  PRMT R4, R6.reuse, 0x7610, R4 ;  /* 0x0000761006047816 */ /* 0x040fe40000000004 */
[----:B------:R-:W-:Y:S01]  /*0a70*/  PRMT R5, R5, 0x7632, R5 ;  /* 0x0000763205057816 */ /* 0x000fe20000000005 */
[----:B---3--:R-:W-:Y:S01]  /*0a80*/  STS.U16 [R22+0x1000], R19 ;  /* 0x0010001316007388 */ /* 0x008fe20000000400 */
[----:B------:R-:W-:-:S02]  /*0a90*/  PRMT R6, R6, 0x7632, R6 ;  /* 0x0000763206067816 */ /* 0x000fc40000000006 */
[----:B------:R-:W-:Y:S02]  /*0aa0*/  PRMT R14, R7, 0x7632, R14 ;  /* 0x00007632070e7816 */ /* 0x000fe4000000000e */
[----:B------:R-:W-:Y:S02]  /*0ab0*/  @P1 PRMT R5, RZ, 0x7610, R5 ;  /* 0x00007610ff051816 */ /* 0x000fe40000000005 */
[----:B------:R-:W-:Y:S02]  /*0ac0*/  @P6 PRMT R2, RZ, 0x7610, R2 ;  /* 0x00007610ff026816 */ /* 0x000fe40000000002 */
[----:B------:R-:W-:Y:S01]  /*0ad0*/  @P2 PRMT R4, RZ, 0x7610, R4 ;  /* 0x00007610ff042816 */ /* 0x000fe20000000004 */
[----:B------:R-:W-:Y:S01]  /*0ae0*/  STS.U16 [R22+0x1006], R5 ;  /* 0x0010060516007388 */ /* 0x000fe20000000400 */
[----:B------:R-:W-:Y:S02]  /*0af0*/  @P3 PRMT R6, RZ, 0x7610, R6 ;  /* 0x00007610ff063816 */ /* 0x000fe40000000006 */
[----:B------:R-:W-:Y:S01]  /*0b00*/  @P4 PRMT R7, RZ, 0x7610, R7 ;  /* 0x00007610ff074816 */ /* 0x000fe20000000007 */
[----:B------:R-:W-:Y:S01]  /*0b10*/  STS.U16 [R22+0x1004], R2 ;  /* 0x0010040216007388 */ /* 0x000fe20000000400 */
[----:B------:R-:W-:-:S02]  /*0b20*/  @P5 PRMT R14, RZ, 0x7610, R14 ;  /* 0x00007610ff0e5816 */ /* 0x000fc4000000000e */
[-C--:B------:R-:W-:Y:S01]  /*0b30*/  ISETP.GE.AND P6, PT, R20, R11.reuse, PT ;  /* 0x0000000b1400720c */ /* 0x080fe20003fc6270 */
[----:B------:R-:W-:Y:S01]  /*0b40*/  STS.U16 [R22+0x1008], R4 ;  /* 0x0010080416007388 */ /* 0x000fe20000000400 */
[----:B------:R-:W-:Y:S02]  /*0b50*/  ISETP.GE.AND P1, PT, R18, R11, PT ;  /* 0x0000000b1200720c */ /* 0x000fe40003f26270 */
[----:B------:R-:W-:Y:S01]  /*0b60*/  ISETP.GE.AND P2, PT, R11, 0x1, PT ;  /* 0x000000010b00780c */ /* 0x000fe20003f46270 */
[----:B------:R-:W-:Y:S04]  /*0b70*/  STS.U16 [R22+0x100a], R6 ;  /* 0x00100a0616007388 */ /* 0x000fe80000000400 */
[----:B------:R-:W-:Y:S04]  /*0b80*/  STS.U16 [R22+0x100c], R7 ;  /* 0x00100c0716007388 */ /* 0x000fe80000000400 */
[----:B------:R-:W-:Y:S01]  /*0b90*/  STS.U16 [R22+0x100e], R14 ;  /* 0x00100e0e16007388 */ /* 0x000fe20000000400 */
[----:B------:R-:W-:Y:S06]  /*0ba0*/  BAR.SYNC.DEFER_BLOCKING 0x0 ;  /* 0x0000000000007b1d */ /* 0x000fec0000010000 */
[----:B------:R-:W-:Y:S04]  /*0bb0*/  @!P6 LDS.U16 R15, [R16+0x180] ;  /* 0x00018000100fe984 */ /* 0x000fe80000000400 */
[----:B------:R-:W1:Y:S04]  /*0bc0*/  @!P6 LDS.U16 R2, [R16+0x1180] ;  /* 0x001180001002e984 */ /* 0x000e680000000400 */
[----:B------:R-:W-:Y:S04]  /*0bd0*/  @!P1 LDS.U16 R13, [R16+0x1c0] ;  /* 0x0001c000100d9984 */ /* 0x000fe80000000400 */
[----:B------:R-:W2:Y:S01]  /*0be0*/  @!P1 LDS.U16 R24, [R16+0x11c0] ;  /* 0x0011c00010189984 */ /* 0x000ea20000000400 */
[----:B-1----:R-:W-:Y:S01]  /*0bf0*/  @!P6 PRMT R15, R15, 0x5410, R2 ;  /* 0x000054100f0fe816 */ /* 0x002fe20000000002 */
[----:B------:R-:W-:Y:S01]  /*0c00*/  @P6 IMAD.MOV.U32 R15, RZ, RZ, RZ ;  /* 0x000000ffff0f6224 */ /* 0x000fe200078e00ff */
[----:B--2---:R-:W-:Y:S01]  /*0c10*/  @!P1 PRMT R13, R13, 0x5410, R24 ;  /* 0x000054100d0d9816 */ /* 0x004fe20000000018 */
[----:B------:R-:W-:Y:S01]  /*0c20*/  @P1 IMAD.MOV.U32 R13, RZ, RZ, RZ ;  /* 0x000000ffff0d1224 */ /* 0x000fe200078e00ff */
[----:B------:R-:W-:Y:S06]  /*0c30*/  @!P2 BRA `(.L_x_19) ;  /* 0x0000000800dca947 */ /* 0x000fec0003800000 */
[----:B------:R-:W-:-:S07]  /*0c40*/  IMAD.MOV.U32 R14, RZ, RZ, RZ ;  /* 0x000000ffff0e7224 */ /* 0x000fce00078e00ff */
.L_x_35:
[----:B------:R-:W-:Y:S01]  /*0c50*/  BSSY.RECONVERGENT B0, `(.L_x_20) ;  /* 0x0000089000007945 */ /* 0x000fe20003800200 */
[----:B-12---:R-:W-:-:S07]  /*0c60*/  IMAD.MOV.U32 R21, RZ, RZ, RZ ;  /* 0x000000ffff157224 */ /* 0x006fce00078e00ff */
.L_x_28:
[----:B------:R-:W1:Y:S01]  /*0c70*/  S2UR UR5, SR_CgaCtaId ;  /* 0x00000000000579c3 */ /* 0x000e620000008800 */
[----:B--2---:R-:W2:Y:S01]  /*0c80*/  LDCU UR6, c[0x0][0x398] ;  /* 0x00007300ff0677ac */ /* 0x004ea20008000800 */
[----:B------:R-:W-:Y:S01]  /*0c90*/  LOP3.LUT R2, R9, 0x80, RZ, 0xfc, !PT ;  /* 0x0000008009027812 */ /* 0x000fe200078efcff */
[----:B------:R-:W-:Y:S01]  /*0ca0*/  IMAD.IADD R3, R21, 0x1, R14 ;  /* 0x0000000115037824 */ /* 0x000fe200078e020e */
[----:B------:R-:W-:Y:S01]  /*0cb0*/  LOP3.LUT R4, R9, 0xa0, RZ, 0xfc, !PT ;  /* 0x000000a009047812 */ /* 0x000fe200078efcff */
[----:B------:R-:W-:Y:S01]  /*0cc0*/  UMOV UR4, 0x400 ;  /* 0x0000040000047882 */ /* 0x000fe20000000000 */
[----:B------:R-:W-:Y:S01]  /*0cd0*/  BSSY.RECONVERGENT B2, `(.L_x_21) ;  /* 0x000001c000027945 */ /* 0x000fe20003800200 */
[----:B------:R-:W-:Y:S01]  /*0ce0*/  UIADD3 UR4, UPT, UPT, UR4, 0x4000, URZ ;  /* 0x0000400004047890 */ /* 0x000fe2000fffe0ff */
[C---:B------:R-:W-:Y:S01]  /*0cf0*/  ISETP.GE.U32.AND P1, PT, R3.reuse, 0x100, PT ;  /* 0x000001000300780c */ /* 0x040fe20003f26070 */
[----:B------:R-:W-:Y:S01]  /*0d00*/  IMAD.MOV.U32 R7, RZ, RZ, RZ ;  /* 0x000000ffff077224 */ /* 0x000fe200078e00ff */
[----:B------:R-:W-:-:S04]  /*0d10*/  LOP3.LUT R26, R3, 0x1f, RZ, 0xc0, !PT ;  /* 0x0000001f031a7812 */ /* 0x000fc800078ec0ff */
[----:B------:R-:W-:Y:S01]  /*0d20*/  ISETP.EQ.AND P1, PT, R9, R26, !P1 ;  /* 0x0000001a0900720c */ /* 0x000fe20004f22270 */
[----:B--2---:R-:W-:Y:S01]  /*0d30*/  IMAD.U32 R11, RZ, RZ, UR6 ;  /* 0x00000006ff0b7e24 */ /* 0x004fe2000f8e00ff */
[----:B-1----:R-:W-:-:S04]  /*0d40*/  ULEA UR4, UR5, UR4, 0x18 ;  /* 0x0000000405047291 */ /* 0x002fc8000f8ec0ff */
[-C--:B------:R-:W-:Y:S02]  /*0d50*/  ISETP.GE.AND P2, PT, R2, R11.reuse, PT ;  /* 0x0000000b0200720c */ /* 0x080fe40003f46270 */
[-C--:B------:R-:W-:Y:S02]  /*0d60*/  ISETP.GE.AND P3, PT, R4, R11.reuse, PT ;  /* 0x0000000b0400720c */ /* 0x080fe40003f66270 */
[-C--:B------:R-:W-:Y:S02]  /*0d70*/  ISETP.GE.AND P4, PT, R20, R11.reuse, PT ;  /* 0x0000000b1400720c */ /* 0x080fe40003f86270 */
[----:B------:R-:W-:Y:S02]  /*0d80*/  ISETP.GE.AND P5, PT, R18, R11, PT ;  /* 0x0000000b1200720c */ /* 0x000fe40003fa6270 */
[----:B------:R-:W-:-:S05]  /*0d90*/  LEA R2, R21, UR4, 0x9 ;  /* 0x0000000415027c11 */ /* 0x000fca000f8e48ff */
[----:B------:R-:W-:-:S05]  /*0da0*/  IMAD R2, R9, 0x2, R2 ;  /* 0x0000000209027824 */ /* 0x000fca00078e0202 */
[----:B------:R1:W2:Y:S04]  /*0db0*/  @!P2 LDS.U16 R6, [R2+0x100] ;  /* 0x000100000206a984 */ /* 0x0002a80000000400 */
[----:B------:R1:W3:Y:S04]  /*0dc0*/  @!P3 LDS.U16 R4, [R2+0x140] ;  /* 0x000140000204b984 */ /* 0x0002e80000000400 */
[----:B------:R1:W4:Y:S04]  /*0dd0*/  @!P4 LDS.U16 R22, [R2+0x180] ;  /* 0x000180000216c984 */ /* 0x0003280000000400 */
[----:B------:R1:W1:Y:S01]  /*0de0*/  @!P5 LDS.U16 R23, [R2+0x1c0] ;  /* 0x0001c0000217d984 */ /* 0x0002620000000400 */
[----:B------:R-:W-:Y:S05]  /*0df0*/  @!P1 BRA `(.L_x_22) ;  /* 0x0000000000249947 */ /* 0x000fea0003800000 */
[----:B------:R-:W-:Y:S01]  /*0e00*/  ISETP.NE.AND P6, PT, R3, R20, PT ;  /* 0x000000140300720c */ /* 0x000fe20003fc5270 */
[----:B------:R-:W-:-:S12]  /*0e10*/  IMAD.MOV.U32 R7, RZ, RZ, R15 ;  /* 0x000000ffff077224 */ /* 0x000fd800078e000f */
[----:B------:R-:W-:Y:S05]  /*0e20*/  @!P6 BRA `(.L_x_22) ;  /* 0x000000000018e947 */ /* 0x000fea0003800000 */
[----:B------:R-:W-:Y:S01]  /*0e30*/  ISETP.NE.AND P6, PT, R3, R18, PT ;  /* 0x000000120300720c */ /* 0x000fe20003fc5270 */
[----:B------:R-:W-:-:S12]  /*0e40*/  IMAD.MOV.U32 R7, RZ, RZ, R13 ;  /* 0x000000ffff077224 */ /* 0x000fd800078e000d */
[----:B------:R-:W-:-:S05]  /*0e50*/  @P6 IMAD R5, R3, 0x2, R12 ;  /* 0x0000000203056824 */ /* 0x000fca00078e020c */
[----:B------:R-:W-:Y:S04]  /*0e60*/  @P6 LDS.U16 R17, [R5] ;  /* 0x0000000005116984 */ /* 0x000fe80000000400 */
[----:B------:R-:W5:Y:S02]  /*0e70*/  @P6 LDS.U16 R24, [R5+0x1000] ;  /* 0x0010000005186984 */ /* 0x000f640000000400 */
[----:B-----5:R-:W-:-:S07]  /*0e80*/  @P6 PRMT R7, R17, 0x5410, R24 ;  /* 0x0000541011076816 */ /* 0x020fce0000000018 */
.L_x_22:
[----:B------:R-:W-:Y:S05]  /*0e90*/  BSYNC.RECONVERGENT B2 ;  /* 0x0000000000027941 */ /* 0x000fea0003800200 */
.L_x_21:
[----:B------:R-:W-:Y:S01]  /*0ea0*/  PRMT R5, R7, 0x5410, R7 ;  /* 0x0000541007057816 */ /* 0x000fe20000000007 */
[----:B------:R-:W-:Y:S01]  /*0eb0*/  IMAD.IADD R17, R3, 0x1, -R9 ;  /* 0x0000000103117824 */ /* 0x000fe200078e0a09 */
[----:B------:R-:W-:Y:S01]  /*0ec0*/  PRMT R7, R7, 0x7632, R7 ;  /* 0x0000763207077816 */ /* 0x000fe20000000007 */
[----:B------:R-:W-:Y:S01]  /*0ed0*/  BSSY.RECONVERGENT B2, `(.L_x_23) ;  /* 0x000002e000027945 */ /* 0x000fe20003800200 */
[----:B------:R-:W-:Y:S02]  /*0ee0*/  ISETP.GE.U32.AND P6, PT, R3, R9, PT ;  /* 0x000000090300720c */ /* 0x000fe40003fc6070 */
[----:B------:R-:W-:Y:S01]  /*0ef0*/  LEA.HI R17, R17, 0x1, RZ, 0x1b ;  /* 0x0000000111117811 */ /* 0x000fe200078fd8ff */
[----:B------:R-:W-:Y:S01]  /*0f00*/  SHFL.IDX PT, R5, R5, R26, 0x1f ;  /* 0x00001f1a05057589 */ /* 0x000fe200000e0000 */
[----:B---34-:R-:W-:Y:S02]  /*0f10*/  @!P3 PRMT R22, R22, 0x5410, R4 ;  /* 0x000054101616b816 */ /* 0x018fe40000000004 */
[----:B------:R-:W-:Y:S01]  /*0f20*/  SEL R4, R17, RZ, P6 ;  /* 0x000000ff11047207 */ /* 0x000fe20003000000 */
[----:B------:R-:W3:Y:S01]  /*0f30*/  SHFL.IDX PT, R7, R7, R26, 0x1f ;  /* 0x00001f1a07077589 */ /* 0x000ee200000e0000 */
[----:B--2---:R-:W-:-:S02]  /*0f40*/  @!P2 PRMT R6, R6, 0x5410, R6 ;  /* 0x000054100606a816 */ /* 0x004fc40000000006 */
[----:B------:R-:W-:Y:S02]  /*0f50*/  ISETP.GT.U32.AND P6, PT, R4, 0x3, PT ;  /* 0x000000030400780c */ /* 0x000fe40003fc4070 */
[----:B------:R-:W-:Y:S02]  /*0f60*/  @P3 PRMT R22, R22, 0x5410, RZ ;  /* 0x0000541016163816 */ /* 0x000fe400000000ff */
[----:B-1----:R-:W-:Y:S02]  /*0f70*/  @P5 PRMT R23, RZ, 0x7610, R23 ;  /* 0x00007610ff175816 */ /* 0x002fe40000000017 */
[----:B------:R-:W-:Y:S02]  /*0f80*/  @P4 PRMT R22, RZ, 0x7610, R22 ;  /* 0x00007610ff164816 */ /* 0x000fe40000000016 */
[----:B---3--:R-:W-:-:S04]  /*0f90*/  PRMT R6, R7, 0x7610, R6 ;  /* 0x0000761007067816 */ /* 0x008fc80000000006 */
[----:B------:R-:W-:Y:S01]  /*0fa0*/  @P2 PRMT R6, R6, 0x5410, RZ ;  /* 0x0000541006062816 */ /* 0x000fe200000000ff */
[----:B------:R-:W-:Y:S06]  /*0fb0*/  @P6 BRA `(.L_x_24) ;  /* 0x00000000007c6947 */ /* 0x000fec0003800000 */
[----:B------:R-:W1:Y:S01]  /*0fc0*/  LDC R11, c[0x0][0x398] ;  /* 0x0000e600ff0b7b82 */ /* 0x000e620000000800 */
[----:B------:R-:W-:-:S07]  /*0fd0*/  IMAD.MOV.U32 R7, RZ, RZ, R4 ;  /* 0x000000ffff077224 */ /* 0x000fce00078e0004 */
.L_x_25:
[----:B------:R-:W-:-:S05]  /*0fe0*/  IMAD R26, R7, 0x20, R9 ;  /* 0x00000020071a7824 */ /* 0x000fca00078e0209 */
[----:B-1----:R-:W-:-:S13]  /*0ff0*/  ISETP.GE.AND P2, PT, R26, R11, PT ;  /* 0x0000000b1a00720c */ /* 0x002fda0003f46270 */
[----:B--2---:R-:W-:Y:S05]  /*1000*/  @P2 BRA `(.L_x_24) ;  /* 0x0000000000682947 */ /* 0x004fea0003800000 */
[----:B------:R-:W-:Y:S01]  /*1010*/  IMAD R17, R7, 0x40, R16 ;  /* 0x0000004007117824 */ /* 0x000fe200078e0210 */
[----:B------:R-:W-:Y:S01]  /*1020*/  PRMT R5, R5, 0x5410, R6 ;  /* 0x0000541005057816 */ /* 0x000fe20000000006 */
[----:B------:R-:W-:Y:S02]  /*1030*/  IMAD R19, R7, 0x40, R2 ;  /* 0x0000004007137824 */ /* 0x000fe400078e0202 */
[----:B------:R-:W-:Y:S01]  /*1040*/  VIADD R26, R26, 0x20 ;  /* 0x000000201a1a7836 */ /* 0x000fe20000000000 */
[----:B------:R-:W-:Y:S04]  /*1050*/  LDS.U16 R25, [R17] ;  /* 0x0000000011197984 */ /* 0x000fe80000000400 */
[----:B------:R-:W1:Y:S01]  /*1060*/  LDS.U16 R24, [R17+0x1000] ;  /* 0x0010000011187984 */ /* 0x000e620000000400 */
[----:B------:R-:W-:-:S04]  /*1070*/  ISETP.GE.AND P2, PT, R26, R11, PT ;  /* 0x0000000b1a00720c */ /* 0x000fc80003f46270 */
[----:B------:R-:W-:Y:S02]  /*1080*/  ISETP.EQ.OR P2, PT, R7, 0x3, P2 ;  /* 0x000000030700780c */ /* 0x000fe40001742670 */
[----:B-1----:R-:W-:Y:S02]  /*1090*/  PRMT R24, R25, 0x5410, R24 ;  /* 0x0000541019187816 */ /* 0x002fe40000000018 */
[----:B------:R-:W1:Y:S03]  /*10a0*/  LDS.U16 R25, [R19] ;  /* 0x0000000013197984 */ /* 0x000e660000000400 */
[----:B-1----:R-:W-:-:S05]  /*10b0*/  HFMA2 R24, -R5, R25.H0_H0, R24 ;  /* 0x2000001905187231 */ /* 0x002fca0000000118 */
[----:B------:R-:W-:Y:S01]  /*10c0*/  PRMT R25, R24, 0x7632, R25 ;  /* 0x0000763218197816 */ /* 0x000fe20000000019 */
[----:B------:R1:W-:Y:S04]  /*10d0*/  STS.U16 [R17], R24 ;  /* 0x0000001811007388 */ /* 0x0003e80000000400 */
[----:B------:R1:W-:Y:S01]  /*10e0*/  STS.U16 [R17+0x1000], R25 ;  /* 0x0010001911007388 */ /* 0x0003e20000000400 */
[----:B------:R-:W-:Y:S05]  /*10f0*/  @P2 BRA `(.L_x_24) ;  /* 0x00000000002c2947 */ /* 0x000fea0003800000 */
[----:B-1----:R-:W-:Y:S01]  /*1100*/  LDS.U16 R25, [R17+0x40] ;  /* 0x0000400011197984 */ /* 0x002fe20000000400 */
[----:B------:R-:W-:-:S03]  /*1110*/  VIADD R7, R7, 0x2 ;  /* 0x0000000207077836 */ /* 0x000fc60000000000 */
[----:B------:R-:W1:Y:S02]  /*1120*/  LDS.U16 R26, [R17+0x1040] ;  /* 0x00104000111a7984 */ /* 0x000e640000000400 */
[----:B------:R-:W-:Y:S02]  /*1130*/  ISETP.NE.AND P2, PT, R7, 0x4, PT ;  /* 0x000000040700780c */ /* 0x000fe40003f45270 */
[----:B------:R-:W2:Y:S01]  /*1140*/  LDS.U16 R24, [R19+0x40] ;  /* 0x0000400013187984 */ /* 0x000ea20000000400 */
[----:B-1----:R-:W-:-:S05]  /*1150*/  PRMT R25, R25, 0x5410, R26 ;  /* 0x0000541019197816 */ /* 0x002fca000000001a */
[----:B--2---:R-:W-:-:S05]  /*1160*/  HFMA2 R24, -R5, R24.H0_H0, R25 ;  /* 0x2000001805187231 */ /* 0x004fca0000000119 */
[----:B------:R-:W-:Y:S01]  /*1170*/  PRMT R25, R24, 0x7632, R25 ;  /* 0x0000763218197816 */ /* 0x000fe20000000019 */
[----:B------:R2:W-:Y:S04]  /*1180*/  STS.U16 [R17+0x40], R24 ;  /* 0x0000401811007388 */ /* 0x0005e80000000400 */
[----:B------:R2:W-:Y:S01]  /*1190*/  STS.U16 [R17+0x1040], R25 ;  /* 0x0010401911007388 */ /* 0x0005e20000000400 */
[----:B------:R-:W-:Y:S05]  /*11a0*/  @P2 BRA `(.L_x_25) ;  /* 0xfffffffc008c2947 */ /* 0x000fea000383ffff */
.L_x_24:
[----:B------:R-:W-:Y:S05]  /*11b0*/  BSYNC.RECONVERGENT B2 ;  /* 0x0000000000027941 */ /* 0x000fea0003800200 */
.L_x_23:
[C---:B------:R-:W-:Y:S01]  /*11c0*/  ISETP.GT.U32.AND P3, PT, R4.reuse, 0x5, PT ;  /* 0x000000050400780c */ /* 0x040fe20003f64070 */
[----:B------:R-:W-:Y:S01]  /*11d0*/  BSSY.RECONVERGENT B2, `(.L_x_26) ;  /* 0x000002a000027945 */ /* 0x000fe20003800200 */
[C---:B-12---:R-:W-:Y:S02]  /*11e0*/  LOP3.LUT R24, R9.reuse, 0xa0, RZ, 0xfc, !PT ;  /* 0x000000a009187812 */ /* 0x046fe400078efcff */
[----:B------:R-:W-:Y:S02]  /*11f0*/  ISETP.GT.U32.AND P2, PT, R4, 0x4, PT ;  /* 0x000000040400780c */ /* 0x000fe40003f44070 */
[----:B------:R-:W-:Y:S02]  /*1200*/  LOP3.LUT R2, R9, 0x80, RZ, 0xfc, !PT ;  /* 0x0000008009027812 */ /* 0x000fe400078efcff */
[-C--:B------:R-:W-:Y:S02]  /*1210*/  ISETP.GE.OR P3, PT, R24, R11.reuse, P3 ;  /* 0x0000000b1800720c */ /* 0x080fe40001f66670 */
[----:B------:R-:W-:-:S02]  /*1220*/  ISETP.GE.OR P2, PT, R2, R11, P2 ;  /* 0x0000000b0200720c */ /* 0x000fc40001746670 */
[----:B------:R-:W-:Y:S02]  /*1230*/  PRMT R5, R5, 0x5410, R6 ;  /* 0x0000541005057816 */ /* 0x000fe40000000006 */
[C---:B------:R-:W-:Y:S02]  /*1240*/  ISETP.GT.U32.AND P4, PT, R4.reuse, 0x6, PT ;  /* 0x000000060400780c */ /* 0x040fe40003f84070 */
[----:B------:R-:W-:Y:S02]  /*1250*/  ISETP.GT.U32.AND P5, PT, R4, 0x7, PT ;  /* 0x000000070400780c */ /* 0x000fe40003fa4070 */
[-C--:B------:R-:W-:Y:S02]  /*1260*/  ISETP.GE.OR P4, PT, R20, R11.reuse, P4 ;  /* 0x0000000b1400720c */ /* 0x080fe40002786670 */
[----:B------:R-:W-:Y:S01]  /*1270*/  ISETP.GE.OR P5, PT, R18, R11, P5 ;  /* 0x0000000b1200720c */ /* 0x000fe20002fa6670 */
[----:B------:R-:W-:Y:S04]  /*1280*/  @!P3 LDS.U16 R17, [R16+0x140] ;  /* 0x000140001011b984 */ /* 0x000fe80000000400 */
[----:B------:R-:W1:Y:S04]  /*1290*/  @!P3 LDS.U16 R24, [R16+0x1140] ;  /* 0x001140001018b984 */ /* 0x000e680000000400 */
[----:B------:R-:W-:Y:S02]  /*12a0*/  @!P2 LDS.U16 R2, [R16+0x100] ;  /* 0x000100001002a984 */ /* 0x000fe40000000400 */
[----:B------:R-:W-:-:S02]  /*12b0*/  @!P4 HFMA2 R15, -R5, R22.H0_H0, R15 ;  /* 0x20000016050fc231 */ /* 0x000fc4000000010f */
[----:B------:R-:W2:Y:S01]  /*12c0*/  @!P2 LDS.U16 R7, [R16+0x1100] ;  /* 0x001100001007a984 */ /* 0x000ea20000000400 */
[----:B------:R-:W-:Y:S01]  /*12d0*/  @!P5 HFMA2 R13, -R5, R23.H0_H0, R13 ;  /* 0x20000017050dd231 */ /* 0x000fe2000000010d */
[----:B-1----:R-:W-:-:S05]  /*12e0*/  @!P3 PRMT R17, R17, 0x5410, R24 ;  /* 0x000054101111b816 */ /* 0x002fca0000000018 */
[----:B------:R-:W-:Y:S01]  /*12f0*/  @!P3 HFMA2 R17, -R5, R22.H1_H1, R17 ;  /* 0x300000160511b231 */ /* 0x000fe20000000111 */
[----:B--2---:R-:W-:-:S04]  /*1300*/  @!P2 PRMT R2, R2, 0x5410, R7 ;  /* 0x000054100202a816 */ /* 0x004fc80000000007 */
[----:B------:R-:W-:Y:S01]  /*1310*/  PRMT R19, R17, 0x7632, R19 ;  /* 0x0000763211137816 */ /* 0x000fe20000000013 */
[----:B------:R1:W-:Y:S01]  /*1320*/  @!P3 STS.U16 [R16+0x140], R17 ;  /* 0x000140111000b388 */ /* 0x0003e20000000400 */
[----:B------:R-:W-:-:S03]  /*1330*/  @!P2 HFMA2 R2, -R5, R6.H1_H1, R2 ;  /* 0x300000060502a231 */ /* 0x000fc60000000102 */
[----:B------:R1:W-:Y:S02]  /*1340*/  @!P3 STS.U16 [R16+0x1140], R19 ;  /* 0x001140131000b388 */ /* 0x0003e40000000400 */
[----:B------:R-:W-:Y:S02]  /*1350*/  PRMT R7, R2, 0x7632, R7 ;  /* 0x0000763202077816 */ /* 0x000fe40000000007 */
[----:B------:R1:W-:Y:S04]  /*1360*/  @!P2 STS.U16 [R16+0x100], R2 ;  /* 0x000100021000a388 */ /* 0x0003e80000000400 */
[----:B------:R1:W-:Y:S01]  /*1370*/  @!P2 STS.U16 [R16+0x1100], R7 ;  /* 0x001100071000a388 */ /* 0x0003e20000000400 */
[----:B------:R-:W-:Y:S05]  /*1380*/  @!P1 BRA `(.L_x_27) ;  /* 0x0000000000389947 */ /* 0x000fea0003800000 */
[----:B------:R-:W-:Y:S01]  /*1390*/  ISETP.NE.AND P1, PT, R3, R20, PT ;  /* 0x000000140300720c */ /* 0x000fe20003f25270 */
[----:B-1----:R-:W-:Y:S01]  /*13a0*/  IMAD.MOV.U32 R2, RZ, RZ, R15 ;  /* 0x000000ffff027224 */ /* 0x002fe200078e000f */
[----:B------:R-:W-:-:S05]  /*13b0*/  PRMT R5, R5, 0x5410, R6 ;  /* 0x0000541005057816 */ /* 0x000fca0000000006 */
[----:B------:R-:W-:-:S06]  /*13c0*/  IMAD.MOV.U32 R15, RZ, RZ, R5 ;  /* 0x000000ffff0f7224 */ /* 0x000fcc00078e0005 */
[----:B------:R-:W-:Y:S05]  /*13d0*/  @!P1 BRA `(.L_x_27) ;  /* 0x0000000000249947 */ /* 0x000fea0003800000 */
[----:B------:R-:W-:Y:S01]  /*13e0*/  ISETP.NE.AND P1, PT, R3, R18, PT ;  /* 0x000000120300720c */ /* 0x000fe20003f25270 */
[----:B------:R-:W-:Y:S02]  /*13f0*/  IMAD.MOV.U32 R4, RZ, RZ, R13 ;  /* 0x000000ffff047224 */ /* 0x000fe400078e000d */
[----:B------:R-:W-:Y:S02]  /*1400*/  IMAD.MOV.U32 R15, RZ, RZ, R2 ;  /* 0x000000ffff0f7224 */ /* 0x000fe400078e0002 */
[----:B------:R-:W-:-:S08]  /*1410*/  IMAD.MOV.U32 R13, RZ, RZ, R5 ;  /* 0x000000ffff0d7224 */ /* 0x000fd000078e0005 */
[----:B------:R-:W-:Y:S02]  /*1420*/  @P1 IMAD R7, R3, 0x2, R12 ;  /* 0x0000000203071824 */ /* 0x000fe400078e020c */
[----:B------:R-:W-:Y:S02]  /*1430*/  @P1 IMAD.MOV.U32 R15, RZ, RZ, R2 ;  /* 0x000000ffff0f1224 */ /* 0x000fe400078e0002 */
[----:B------:R-:W-:Y:S01]  /*1440*/  @P1 IMAD.MOV.U32 R13, RZ, RZ, R4 ;  /* 0x000000ffff0d1224 */ /* 0x000fe200078e0004 */
[----:B------:R2:W-:Y:S04]  /*1450*/  @P1 STS.U16 [R7], R5 ;  /* 0x0000000507001388 */ /* 0x0005e80000000400 */
[----:B------:R2:W-:Y:S02]  /*1460*/  @P1 STS.U16 [R7+0x1000], R6 ;  /* 0x0010000607001388 */ /* 0x0005e40000000400 */
.L_x_27:
[----:B------:R-:W-:Y:S05]  /*1470*/  BSYNC.RECONVERGENT B2 ;  /* 0x0000000000027941 */ /* 0x000fea0003800200 */
.L_x_26:
[----:B-1----:R-:W-:Y:S01]  /*1480*/  VIADD R2, R3, 0x1 ;  /* 0x0000000103027836 */ /* 0x002fe20000000000 */
[----:B------:R-:W-:Y:S01]  /*1490*/  BAR.SYNC.DEFER_BLOCKING 0x0 ;  /* 0x0000000000007b1d */ /* 0x000fe20000010000 */
[C---:B------:R-:W-:Y:S01]  /*14a0*/  ISETP.LT.U32.AND P2, PT, R21.reuse, 0x3, PT ;  /* 0x000000031500780c */ /* 0x040fe20003f41070 */
[----:B------:R-:W-:Y:S02]  /*14b0*/  VIADD R21, R21, 0x1 ;  /* 0x0000000115157836 */ /* 0x000fe40000000000 */
[----:B------:R-:W-:-:S13]  /*14c0*/  ISETP.GE.AND P1, PT, R2, R11, PT ;  /* 0x0000000b0200720c */ /* 0x000fda0003f26270 */
[----:B------:R-:W-:Y:S05]  /*14d0*/  @!P1 BRA P2, `(.L_x_28) ;  /* 0xfffffff400e49947 */ /* 0x000fea000103ffff */
[----:B------:R-:W-:Y:S05]  /*14e0*/  BSYNC.RECONVERGENT B0 ;  /* 0x0000000000007941 */ /* 0x000fea0003800200 */
.L_x_20:
[----:B------:R-:W-:Y:S01]  /*14f0*/  ISETP.GT.U32.AND P1, PT, R14, 0xfb, PT ;  /* 0x000000fb0e00780c */ /* 0x000fe20003f24070 */
[----:B------:R-:W-:-:S12]  /*1500*/  BSSY.RECONVERGENT B0, `(.L_x_29) ;  /* 0x0000026000007945 */ /* 0x000fd80003800200 */
[----:B------:R-:W-:Y:S05]  /*1510*/  @P1 BRA `(.L_x_30) ;  /* 0x0000000000901947 */ /* 0x000fea0003800000 */
[----:B------:R-:W1:Y:S02]  /*1520*/  S2R R19, SR_TID.X ;  /* 0x0000000000137919 */ /* 0x000e640000002100 */
[----:B-1----:R-:W-:-:S04]  /*1530*/  SHF.R.U32.HI R2, RZ, 0x5, R19 ;  /* 0x00000005ff027819 */ /* 0x002fc80000011613 */
[----:B------:R-:W-:-:S04]  /*1540*/  LOP3.LUT R3, R2, 0x3, RZ, 0xc0, !PT ;  /* 0x0000000302037812 */ /* 0x000fc800078ec0ff */
[----:B--2---:R-:W-:-:S04]  /*1550*/  IADD3 R6, PT, PT, R3, 0x4, R14 ;  /* 0x0000000403067810 */ /* 0x004fc80007ffe00e */
[----:B------:R-:W-:-:S13]  /*1560*/  ISETP.GE.AND P1, PT, R6, R11, PT ;  /* 0x0000000b0600720c */ /* 0x000fda0003f26270 */
[----:B------:R-:W-:Y:S05]  /*1570*/  @P1 BRA `(.L_x_30) ;  /* 0x0000000000781947 */ /* 0x000fea0003800000 */
[----:B------:R-:W1:Y:S01]  /*1580*/  LDC R17, c[0x0][0x394] ;  /* 0x0000e500ff117b82 */ /* 0x000e620000000800 */
[----:B------:R-:W2:Y:S01]  /*1590*/  LDCU UR4, c[0x0][0x394] ;  /* 0x00007280ff0477ac */ /* 0x000ea20008000800 */
[----:B------:R-:W-:-:S04]  /*15a0*/  SHF.R.U32.HI R4, RZ, 0x2, R19 ;  /* 0x00000002ff047819 */ /* 0x000fc80000011613 */
[----:B------:R-:W-:Y:S02]  /*15b0*/  LOP3.LUT R4, R4, 0x20, RZ, 0xc0, !PT ;  /* 0x0000002004047812 */ /* 0x000fe400078ec0ff */
[----:B------:R-:W3:Y:S02]  /*15c0*/  LDC R11, c[0x0][0x398] ;  /* 0x0000e600ff0b7b82 */ /* 0x000ee40000000800 */
[----:B------:R-:W-:-:S06]  /*15d0*/  LOP3.LUT R19, R4, 0x1f, R19, 0xf8, !PT ;  /* 0x0000001f04137812 */ /* 0x000fcc00078ef813 */
[----:B------:R-:W4:Y:S01]  /*15e0*/  LDC.64 R2, c[0x0][0x388] ;  /* 0x0000e200ff027b82 */ /* 0x000f220000000a00 */
[----:B--2---:R-:W-:-:S07]  /*15f0*/  VIADD R21, R6, UR4 ;  /* 0x0000000406157c36 */ /* 0x004fce0008000000 */
.L_x_34:
[----:B-1----:R-:W-:Y:S01]  /*1600*/  IMAD.IADD R4, R19, 0x1, R17 ;  /* 0x0000000113047824 */ /* 0x002fe200078e0211 */
[----:B------:R-:W-:Y:S04]  /*1610*/  BSSY.RECONVERGENT B2, `(.L_x_31) ;  /* 0x0000011000027945 */ /* 0x000fe80003800200 */
[----:B----4-:R-:W-:-:S04]  /*1620*/  ISETP.GE.AND P1, PT, R4, R2, PT ;  /* 0x000000020400720c */ /* 0x010fc80003f26270 */
[----:B---3--:R-:W-:-:S04]  /*1630*/  ISETP.GE.OR P1, PT, R19, R11, P1 ;  /* 0x0000000b1300720c */ /* 0x008fc80000f26670 */
[----:B------:R-:W-:-:S13]  /*1640*/  ISETP.GE.OR P1, PT, R21, R3, P1 ;  /* 0x000000031500720c */ /* 0x000fda0000f26670 */
[----:B--2---:R-:W-:Y:S05]  /*1650*/  @P1 BRA `(.L_x_32) ;  /* 0x0000000000281947 */ /* 0x004fea0003800000 */
[----:B------:R-:W1:Y:S01]  /*1660*/  LDCU UR4, c[0x0][0x390] ;  /* 0x00007200ff0477ac */ /* 0x000e620008000800 */
[--C-:B------:R-:W-:Y:S01]  /*1670*/  SHF.R.S32.HI R5, RZ, 0x1f, R4.reuse ;  /* 0x0000001fff057819 */ /* 0x100fe20000011404 */
[----:B------:R-:W2:Y:S02]  /*1680*/  LDCU.64 UR6, c[0x0][0x380] ;  /* 0x00007000ff0677ac */ /* 0x000ea40008000a00 */
[----:B-1----:R-:W-:-:S03]  /*1690*/  IMAD.WIDE R4, R21, UR4, R4 ;  /* 0x0000000415047c25 */ /* 0x002fc6000f8e0204 */
[----:B--2---:R-:W-:-:S04]  /*16a0*/  LEA R6, P1, R4, UR6, 0x1 ;  /* 0x0000000604067c11 */ /* 0x004fc8000f8208ff */
[----:B------:R-:W-:-:S05]  /*16b0*/  LEA.HI.X R7, R4, UR7, R5, 0x1, P1 ;  /* 0x0000000704077c11 */ /* 0x000fca00088f0c05 */
[----:B------:R-:W2:Y:S01]  /*16c0*/  LDG.E.U16.CONSTANT R6, desc[UR8][R6.64] ;  /* 0x0000000806067981 */ /* 0x000ea2000c1e9500 */
[----:B------:R-:W-:-:S05]  /*16d0*/  IMAD R5, R19, 0x2, R0 ;  /* 0x0000000213057824 */ /* 0x000fca00078e0200 */
[----:B--2---:R2:W-:Y:S01]  /*16e0*/  STS.U16 [R5], R6 ;  /* 0x0000000605007388 */ /* 0x0045e20000000400 */
[----:B------:R-:W-:Y:S05]  /*16f0*/  BRA `(.L_x_33) ;  /* 0x0000000000087947 */ /* 0x000fea0003800000 */
.L_x_32:
[----:B------:R-:W-:-:S05]  /*1700*/  IMAD R4, R19, 0x2, R0 ;  /* 0x0000000213047824 */ /* 0x000fca00078e0200 */
[----:B------:R1:W-:Y:S02]  /*1710*/  STS.U16 [R4], RZ ;  /* 0x000000ff04007388 */ /* 0x0003e40000000400 */
.L_x_33:
[----:B------:R-:W-:Y:S05]  /*1720*/  BSYNC.RECONVERGENT B2 ;  /* 0x0000000000027941 */ /* 0x000fea0003800200 */
.L_x_31:
[C---:B------:R-:W-:Y:S01]  /*1730*/  ISETP.GE.U32.AND P1, PT, R19.reuse, 0xc0, PT ;  /* 0x000000c01300780c */ /* 0x040fe20003f26070 */
[----:B------:R-:W-:-:S12]  /*1740*/  VIADD R19, R19, 0x40 ;  /* 0x0000004013137836 */ /* 0x000fd80000000000 */
[----:B------:R-:W-:Y:S05]  /*1750*/  @!P1 BRA `(.L_x_34) ;  /* 0xfffffffc00a89947 */ /* 0x000fea000383ffff */
.L_x_30:
[----:B------:R-:W-:Y:S05]  /*1760*/  BSYNC.RECONVERGENT B0 ;  /* 0x0000000000007941 */ /* 0x000fea0003800200 */
.L_x_29:
[----:B------:R-:W-:Y:S01]  /*1770*/  VIADD R14, R14, 0x4 ;  /* 0x000000040e0e7836 */ /* 0x000fe20000000000 */
[----:B------:R-:W-:Y:S04]  /*1780*/  BAR.SYNC.DEFER_BLOCKING 0x0 ;  /* 0x0000000000007b1d */ /* 0x000fe80000010000 */
[----:B------:R-:W-:-:S13]  /*1790*/  ISETP.GE.AND P1, PT, R14, R11, PT ;  /* 0x0000000b0e00720c */ /* 0x000fda0003f26270 */
[----:B------:R-:W-:Y:S05]  /*17a0*/  @!P1 BRA `(.L_x_35) ;  /* 0xfffffff400289947 */ /* 0x000fea000383ffff */
.L_x_19:
[----:B------:R-:W-:Y:S05]  /*17b0*/  BSYNC.RECONVERGENT B1 ;  /* 0x0000000000017941 */ /* 0x000fea0003800200 */
.L_x_18:
[----:B------:R-:W3:Y:S01]  /*17c0*/  S2R R0, SR_TID.X ;  /* 0x0000000000007919 */ /* 0x000ee20000002100 */
[----:B------:R-:W4:Y:S01]  /*17d0*/  S2UR UR5, SR_CgaCtaId ;  /* 0x00000000000579c3 */ /* 0x000f220000008800 */
[----:B------:R-:W5:Y:S01]  /*17e0*/  LDCU UR10, c[0x0][0x38c] ;  /* 0x00007180ff0a77ac */ /* 0x000f620008000800 */
[-C--:B------:R-:W-:Y:S01]  /*17f0*/  ISETP.GE.AND P1, PT, R20, R11.reuse, PT ;  /* 0x0000000b1400720c */ /* 0x080fe20003f26270 */
[----:B------:R-:W-:Y:S01]  /*1800*/  BSSY.RECONVERGENT B0, `(.L_x_36) ;  /* 0x000004f000007945 */ /* 0x000fe20003800200 */
[----:B------:R-:W-:Y:S01]  /*1810*/  PRMT R3, R15, 0x7632, R3 ;  /* 0x000076320f037816 */ /* 0x000fe20000000003 */
[----:B------:R-:W2:Y:S01]  /*1820*/  LDCU UR6, c[0x0][0x394] ;  /* 0x00007280ff0677ac */ /* 0x000ea20008000800 */
[----:B------:R-:W-:Y:S02]  /*1830*/  ISETP.GE.AND P2, PT, R18, R11, PT ;  /* 0x0000000b1200720c */ /* 0x000fe40003f46270 */
[----:B-1----:R-:W-:Y:S01]  /*1840*/  PRMT R4, R13, 0x7632, R4 ;  /* 0x000076320d047816 */ /* 0x002fe20000000004 */
[----:B------:R-:W-:-:S06]  /*1850*/  UMOV UR4, 0x400 ;  /* 0x0000040000047882 */ /* 0x000fcc0000000000 */
[----:B------:R1:W-:Y:S04]  /*1860*/  @!P1 STS.U16 [R16+0x180], R15 ;  /* 0x0001800f10009388 */ /* 0x0003e80000000400 */
[----:B------:R-:W-:Y:S01]  /*1870*/  @!P1 STS.U16 [R16+0x1180], R3 ;  /* 0x0011800310009388 */ /* 0x000fe20000000400 */
[----:B-----5:R-:W-:Y:S02]  /*1880*/  ISETP.GE.AND P1, PT, R10, UR10, PT ;  /* 0x0000000a0a007c0c */ /* 0x020fe4000bf26270 */
[----:B------:R-:W-:Y:S01]  /*1890*/  ISETP.GE.AND P6, PT, R8, UR10, PT ;  /* 0x0000000a08007c0c */ /* 0x000fe2000bfc6270 */
[----:B------:R-:W-:Y:S01]  /*18a0*/  @!P2 STS.U16 [R16+0x1c0], R13 ;  /* 0x0001c00d1000a388 */ /* 0x000fe20000000400 */
[----:B----4-:R-:W-:Y:S02]  /*18b0*/  ULEA UR4, UR5, UR4, 0x18 ;  /* 0x0000000405047291 */ /* 0x010fe4000f8ec0ff */
[----:B--2---:R-:W-:Y:S01]  /*18c0*/  USHF.R.S32.HI UR7, URZ, 0x1f, UR6 ;  /* 0x0000001fff077899 */ /* 0x004fe20008011406 */
[----:B------:R2:W-:Y:S01]  /*18d0*/  @!P2 STS.U16 [R16+0x11c0], R4 ;  /* 0x0011c0041000a388 */ /* 0x0005e20000000400 */
[----:B---3--:R-:W-:Y:S01]  /*18e0*/  SHF.R.U32.HI R2, RZ, 0x5, R0 ;  /* 0x00000005ff027819 */ /* 0x008fe20000011600 */
[----:B------:R-:W-:-:S04]  /*18f0*/  IMAD.SHL.U32 R0, R0, 0x8, RZ ;  /* 0x0000000800007824 */ /* 0x000fc800078e00ff */
[----:B------:R-:W-:Y:S01]  /*1900*/  IMAD.SHL.U32 R2, R2, 0x200, RZ ;  /* 0x0000020002027824 */ /* 0x000fe200078e00ff */
[----:B------:R-:W-:-:S03]  /*1910*/  LOP3.LUT R0, R0, 0xf8, RZ, 0xc0, !PT ;  /* 0x000000f800007812 */ /* 0x000fc600078ec0ff */
[----:B-1----:R-:W-:Y:S02]  /*1920*/  VIADD R15, R2, UR4 ;  /* 0x00000004020f7c36 */ /* 0x002fe40008000000 */
[C---:B------:R-:W-:Y:S02]  /*1930*/  VIADD R9, R0.reuse, UR6 ;  /* 0x0000000600097c36 */ /* 0x040fe40008000000 */
[C---:B------:R-:W-:Y:S02]  /*1940*/  VIADD R14, R0.reuse, 0x1 ;  /* 0x00000001000e7836 */ /* 0x040fe40000000000 */
[C---:B--2---:R-:W-:Y:S02]  /*1950*/  VIADD R16, R0.reuse, 0x2 ;  /* 0x0000000200107836 */ /* 0x044fe40000000000 */
[C---:B------:R-:W-:Y:S02]  /*1960*/  VIADD R18, R0.reuse, 0x3 ;  /* 0x0000000300127836 */ /* 0x040fe40000000000 */
[----:B------:R-:W-:-:S02]  /*1970*/  VIADD R20, R0, 0x4 ;  /* 0x0000000400147836 */ /* 0x000fc40000000000 */
[C---:B------:R-:W-:Y:S02]  /*1980*/  VIADD R22, R0.reuse, 0x5 ;  /* 0x0000000500167836 */ /* 0x040fe40000000000 */
[C---:B------:R-:W-:Y:S02]  /*1990*/  VIADD R24, R0.reuse, 0x6 ;  /* 0x0000000600187836 */ /* 0x040fe40000000000 */
[C---:B------:R-:W-:Y:S02]  /*19a0*/  VIADD R26, R0.reuse, 0x7 ;  /* 0x00000007001a7836 */ /* 0x040fe40000000000 */
[----:B------:R-:W-:Y:S02]  /*19b0*/  IMAD R15, R0, 0x2, R15 ;  /* 0x00000002000f7824 */ /* 0x000fe400078e020f */
[----:B------:R-:W-:Y:S01]  /*19c0*/  VIADD R17, R9, 0x7 ;  /* 0x0000000709117836 */ /* 0x000fe20000000000 */
[----:B------:R-:W-:Y:S06]  /*19d0*/  BAR.SYNC.DEFER_BLOCKING 0x0 ;  /* 0x0000000000007b1d */ /* 0x000fec0000010000 */
[----:B------:R-:W-:Y:S05]  /*19e0*/  @P1 BRA `(.L_x_37) ;  /* 0x0000000000c01947 */ /* 0x000fea0003800000 */
[----:B------:R-:W1:Y:S01]  /*19f0*/  LDC R28, c[0x0][0x388] ;  /* 0x0000e200ff1c7b82 */ /* 0x000e620000000800 */
[----:B------:R-:W2:Y:S07]  /*1a00*/  LDCU.64 UR4, c[0x0][0x380] ;  /* 0x00007000ff0477ac */ /* 0x000eae0008000a00 */
[----:B------:R-:W3:Y:S01]  /*1a10*/  LDC R13, c[0x0][0x390] ;  /* 0x0000e400ff0d7b82 */ /* 0x000ee20000000800 */
[----:B-1----:R-:W-:-:S04]  /*1a20*/  ISETP.GE.AND P1, PT, R17, R28, PT ;  /* 0x0000001c1100720c */ /* 0x002fc80003f26270 */
[----:B------:R-:W-:Y:S01]  /*1a30*/  ISETP.GE.OR P2, PT, R0, R11, P1 ;  /* 0x0000000b0000720c */ /* 0x000fe20000f46670 */
[----:B---3--:R-:W-:-:S03]  /*1a40*/  IMAD.WIDE R12, R10, R13, UR6 ;  /* 0x000000060a0c7e25 */ /* 0x008fc6000f8e020d */
[----:B--2---:R-:W-:-:S09]  /*1a50*/  LEA R2, P3, R12, UR4, 0x1 ;  /* 0x000000040c027c11 */ /* 0x004fd2000f8608ff */
[----:B------:R-:W1:Y:S01]  /*1a60*/  @!P2 LDS.128 R4, [R15] ;  /* 0x000000000f04a984 */ /* 0x000e620000000c00 */
[----:B------:R-:W-:-:S03]  /*1a70*/  LEA.HI.X R3, R12, UR5, R13, 0x1, P3 ;  /* 0x000000050c037c11 */ /* 0x000fc600098f0c0d */
[----:B------:R-:W-:-:S05]  /*1a80*/  @!P2 IMAD.WIDE.U32 R12, R0, 0x2, R2 ;  /* 0x00000002000ca825 */ /* 0x000fca00078e0002 */
[----:B-1----:R1:W-:Y:S01]  /*1a90*/  @!P2 STG.E.128 desc[UR8][R12.64], R4 ;  /* 0x000000040c00a986 */ /* 0x0023e2000c101d08 */
[----:B------:R-:W-:Y:S05]  /*1aa0*/  @!P2 BRA `(.L_x_37) ;  /* 0x000000000090a947 */ /* 0x000fea0003800000 */
[----:B-1----:R-:W-:Y:S01]  /*1ab0*/  VIADD R5, R14, UR6 ;  /* 0x000000060e057c36 */ /* 0x002fe20008000000 */
[-C--:B------:R-:W-:Y:S01]  /*1ac0*/  ISETP.GE.OR P1, PT, R26, R11.reuse, P1 ;  /* 0x0000000b1a00720c */ /* 0x080fe20000f26670 */
[C---:B------:R-:W-:Y:S02]  /*1ad0*/  VIADD R7, R9.reuse, 0x2 ;  /* 0x0000000209077836 */ /* 0x040fe40000000000 */
[----:B------:R-:W-:Y:S01]  /*1ae0*/  VIADD R13, R9, 0x3 ;  /* 0x00000003090d7836 */ /* 0x000fe20000000000 */
[-C--:B------:R-:W-:Y:S01]  /*1af0*/  ISETP.GE.AND P3, PT, R5, R28.reuse, PT ;  /* 0x0000001c0500720c */ /* 0x080fe20003f66270 */
[----:B------:R-:W-:Y:S01]  /*1b00*/  VIADD R19, R9, 0x4 ;  /* 0x0000000409137836 */ /* 0x000fe20000000000 */
[----:B------:R-:W-:Y:S01]  /*1b10*/  ISETP.GE.AND P4, PT, R7, R28, PT ;  /* 0x0000001c0700720c */ /* 0x000fe20003f86270 */
[----:B------:R-:W-:Y:S01]  /*1b20*/  IMAD.WIDE.U32 R2, R0, 0x2, R2 ;  /* 0x0000000200027825 */ /* 0x000fe200078e0002 */
[-C--:B------:R-:W-:Y:S02]  /*1b30*/  ISETP.GE.OR P3, PT, R14, R11.reuse, P3 ;  /* 0x0000000b0e00720c */ /* 0x080fe40001f66670 */
[----:B------:R-:W-:-:S02]  /*1b40*/  ISETP.GE.OR P4, PT, R16, R11, P4 ;  /* 0x0000000b1000720c */ /* 0x000fc40002786670 */
[-C--:B------:R-:W-:Y:S01]  /*1b50*/  ISETP.GE.AND P5, PT, R13, R28.reuse, PT ;  /* 0x0000001c0d00720c */ /* 0x080fe20003fa6270 */
[----:B------:R-:W-:Y:S01]  /*1b60*/  VIADD R13, R9, 0x5 ;  /* 0x00000005090d7836 */ /* 0x000fe20000000000 */
[----:B------:R-:W-:Y:S01]  /*1b70*/  ISETP.GE.AND P2, PT, R19, R28, PT ;  /* 0x0000001c1300720c */ /* 0x000fe20003f46270 */
[----:B------:R-:W-:Y:S01]  /*1b80*/  VIADD R19, R9, 0x6 ;  /* 0x0000000609137836 */ /* 0x000fe20000000000 */
[-C--:B------:R-:W-:Y:S02]  /*1b90*/  ISETP.GE.OR P5, PT, R18, R11.reuse, P5 ;  /* 0x0000000b1200720c */ /* 0x080fe40002fa6670 */
[----:B------:R-:W-:-:S03]  /*1ba0*/  ISETP.GE.OR P2, PT, R20, R11, P2 ;  /* 0x0000000b1400720c */ /* 0x000fc60001746670 */
[----:B------:R-:W1:Y:S04]  /*1bb0*/  @!P3 LDS.U16 R5, [R15+0x2] ;  /* 0x000002000f05b984 */ /* 0x000e680000000400 */
[----:B------:R-:W2:Y:S04]  /*1bc0*/  @!P4 LDS.U16 R7, [R15+0x4] ;  /* 0x000004000f07c984 */ /* 0x000ea80000000400 */
[----:B-1----:R-:W-:Y:S01]  /*1bd0*/  @!P3 STG.E.U16 desc[UR8][R2.64+0x2], R5 ;  /* 0x000002050200b986 */ /* 0x002fe2000c101508 */
[----:B------:R-:W-:-:S03]  /*1be0*/  ISETP.GE.AND P3, PT, R13, R28, PT ;  /* 0x0000001c0d00720c */ /* 0x000fc60003f66270 */
[----:B--2---:R-:W-:Y:S01]  /*1bf0*/  @!P4 STG.E.U16 desc[UR8][R2.64+0x4], R7 ;  /* 0x000004070200c986 */ /* 0x004fe2000c101508 */
[----:B------:R-:W-:Y:S02]  /*1c00*/  ISETP.GE.AND P4, PT, R19, R28, PT ;  /* 0x0000001c1300720c */ /* 0x000fe40003f86270 */
[-C--:B------:R-:W-:Y:S01]  /*1c10*/  ISETP.GE.OR P3, PT, R22, R11.reuse, P3 ;  /* 0x0000000b1600720c */ /* 0x080fe20001f66670 */
[----:B------:R-:W1:Y:S01]  /*1c20*/  @!P5 LDS.U16 R13, [R15+0x6] ;  /* 0x000006000f0dd984 */ /* 0x000e620000000400 */
[----:B------:R-:W-:-:S03]  /*1c30*/  ISETP.GE.OR P4, PT, R24, R11, P4 ;  /* 0x0000000b1800720c */ /* 0x000fc60002786670 */
[----:B------:R-:W2:Y:S04]  /*1c40*/  @!P2 LDS.U16 R19, [R15+0x8] ;  /* 0x000008000f13a984 */ /* 0x000ea80000000400 */
[----:B------:R-:W3:Y:S04]  /*1c50*/  @P0 LDS.U16 R5, [R15] ;  /* 0x000000000f050984 */ /* 0x000ee80000000400 */
[----:B------:R-:W4:Y:S04]  /*1c60*/  @!P3 LDS.U16 R21, [R15+0xa] ;  /* 0x00000a000f15b984 */ /* 0x000f280000000400 */
[----:B------:R-:W5:Y:S04]  /*1c70*/  @!P4 LDS.U16 R23, [R15+0xc] ;  /* 0x00000c000f17c984 */ /* 0x000f680000000400 */
[----:B------:R-:W5:Y:S04]  /*1c80*/  @!P1 LDS.U16 R7, [R15+0xe] ;  /* 0x00000e000f079984 */ /* 0x000f680000000400 */
[----:B-1----:R1:W-:Y:S04]  /*1c90*/  @!P5 STG.E.U16 desc[UR8][R2.64+0x6], R13 ;  /* 0x0000060d0200d986 */ /* 0x0023e8000c101508 */
[----:B--2---:R1:W-:Y:S04]  /*1ca0*/  @!P2 STG.E.U16 desc[UR8][R2.64+0x8], R19 ;  /* 0x000008130200a986 */ /* 0x0043e8000c101508 */
[----:B---3--:R1:W-:Y:S04]  /*1cb0*/  @P0 STG.E.U16 desc[UR8][R2.64], R5 ;  /* 0x0000000502000986 */ /* 0x0083e8000c101508 */
[----:B----4-:R1:W-:Y:S04]  /*1cc0*/  @!P3 STG.E.U16 desc[UR8][R2.64+0xa], R21 ;  /* 0x00000a150200b986 */ /* 0x0103e8000c101508 */
[----:B-----5:R1:W-:Y:S04]  /*1cd0*/  @!P4 STG.E.U16 desc[UR8][R2.64+0xc], R23 ;  /* 0x00000c170200c986 */ /* 0x0203e8000c101508 */
[----:B------:R1:W-:Y:S02]  /*1ce0*/  @!P1 STG.E.U16 desc[UR8][R2.64+0xe], R7 ;  /* 0x00000e0702009986 */ /* 0x0003e4000c101508 */
.L_x_37:
[----:B------:R-:W-:Y:S05]  /*1cf0*/  BSYNC.RECONVERGENT B0 ;  /* 0x0000000000007941 */ /* 0x000fea0003800200 */
.L_x_36:
[----:B------:R-:W-:Y:S05]  /*1d00*/  @P6 EXIT ;  /* 0x000000000000694d */ /* 0x000fea0003800000 */
[----:B-1----:R-:W1:Y:S01]  /*1d10*/  LDC R5, c[0x0][0x390] ;  /* 0x0000e400ff057b82 */ /* 0x002e620000000800 */
[----:B------:R-:W2:Y:S01]  /*1d20*/  LDCU UR4, c[0x0][0x388] ;  /* 0x00007100ff0477ac */ /* 0x000ea20008000800 */
[----:B------:R-:W-:Y:S01]  /*1d30*/  ISETP.LT.AND P3, PT, R0, R11, PT ;  /* 0x0000000b0000720c */ /* 0x000fe20003f61270 */
[----:B------:R-:W3:Y:S01]  /*1d40*/  LDCU.64 UR10, c[0x0][0x380] ;  /* 0x00007000ff0a77ac */ /* 0x000ee20008000a00 */
[----:B--2---:R-:W-:Y:S01]  /*1d50*/  ISETP.GE.AND P1, PT, R17, UR4, PT ;  /* 0x0000000411007c0c */ /* 0x004fe2000bf26270 */
[----:B-1----:R-:W-:-:S03]  /*1d60*/  IMAD.WIDE R4, R8, R5, UR6 ;  /* 0x0000000608047e25 */ /* 0x002fc6000f8e0205 */
[----:B---3--:R-:W-:-:S04]  /*1d70*/  LEA R2, P2, R4, UR10, 0x1 ;  /* 0x0000000a04027c11 */ /* 0x008fc8000f8408ff */
[----:B------:R-:W-:-:S05]  /*1d80*/  LEA.HI.X R3, R4, UR11, R5, 0x1, P2 ;  /* 0x0000000b04037c11 */ /* 0x000fca00090f0c05 */
[----:B------:R-:W-:Y:S05]  /*1d90*/  @!P1 BRA P3, `(.L_x_38) ;  /* 0x00000000009c9947 */ /* 0x000fea0001800000 */
[----:B------:R-:W-:Y:S02]  /*1da0*/  VIADD R4, R14, UR6 ;  /* 0x000000060e047c36 */ /* 0x000fe40008000000 */
[C---:B------:R-:W-:Y:S02]  /*1db0*/  VIADD R5, R9.reuse, 0x2 ;  /* 0x0000000209057836 */ /* 0x040fe40000000000 */
[C---:B------:R-:W-:Y:S01]  /*1dc0*/  VIADD R6, R9.reuse, 0x3 ;  /* 0x0000000309067836 */ /* 0x040fe20000000000 */
[----:B------:R-:W-:Y:S01]  /*1dd0*/  ISETP.GE.AND P4, PT, R4, UR4, PT ;  /* 0x0000000404007c0c */ /* 0x000fe2000bf86270 */
[----:B------:R-:W-:Y:S01]  /*1de0*/  VIADD R4, R9, 0x4 ;  /* 0x0000000409047836 */ /* 0x000fe20000000000 */
[----:B------:R-:W-:Y:S01]  /*1df0*/  ISETP.GE.AND P5, PT, R5, UR4, PT ;  /* 0x0000000405007c0c */ /* 0x000fe2000bfa6270 */
[C---:B------:R-:W-:Y:S01]  /*1e00*/  VIADD R5, R9.reuse, 0x5 ;  /* 0x0000000509057836 */ /* 0x040fe20000000000 */
[----:B------:R-:W-:Y:S01]  /*1e10*/  ISETP.GE.AND P6, PT, R6, UR4, PT ;  /* 0x0000000406007c0c */ /* 0x000fe2000bfc6270 */
[----:B------:R-:W-:Y:S01]  /*1e20*/  VIADD R9, R9, 0x6 ;  /* 0x0000000609097836 */ /* 0x000fe20000000000 */
[----:B------:R-:W-:Y:S01]  /*1e30*/  ISETP.GE.AND P1, PT, R4, UR4, PT ;  /* 0x0000000404007c0c */ /* 0x000fe2000bf26270 */
[----:B------:R-:W-:Y:S01]  /*1e40*/  IMAD.WIDE.U32 R2, R0, 0x2, R2 ;  /* 0x0000000200027825 */ /* 0x000fe200078e0002 */
[----:B------:R-:W-:-:S02]  /*1e50*/  ISETP.GE.AND P2, PT, R5, UR4, PT ;  /* 0x0000000405007c0c */ /* 0x000fc4000bf46270 */
[----:B------:R-:W-:Y:S01]  /*1e60*/  ISETP.GE.AND P3, PT, R9, UR4, PT ;  /* 0x0000000409007c0c */ /* 0x000fe2000bf66270 */
[----:B------:R-:W1:Y:S01]  /*1e70*/  @P0 LDS.U16 R5, [R15+0x1000] ;  /* 0x001000000f050984 */ /* 0x000e620000000400 */
[-C--:B------:R-:W-:Y:S02]  /*1e80*/  ISETP.GE.OR P4, PT, R14, R11.reuse, P4 ;  /* 0x0000000b0e00720c */ /* 0x080fe40002786670 */
[-C--:B------:R-:W-:Y:S02]  /*1e90*/  ISETP.GE.OR P5, PT, R16, R11.reuse, P5 ;  /* 0x0000000b1000720c */ /* 0x080fe40002fa6670 */
[-C--:B------:R-:W-:Y:S02]  /*1ea0*/  ISETP.GE.OR P6, PT, R18, R11.reuse, P6 ;  /* 0x0000000b1200720c */ /* 0x080fe400037c6670 */
[-C--:B------:R-:W-:Y:S02]  /*1eb0*/  ISETP.GE.OR P1, PT, R20, R11.reuse, P1 ;  /* 0x0000000b1400720c */ /* 0x080fe40000f26670 */
[----:B------:R-:W-:-:S02]  /*1ec0*/  ISETP.GE.OR P2, PT, R22, R11, P2 ;  /* 0x0000000b1600720c */ /* 0x000fc40001746670 */
[----:B------:R-:W-:-:S03]  /*1ed0*/  ISETP.GE.OR P3, PT, R24, R11, P3 ;  /* 0x0000000b1800720c */ /* 0x000fc60001f66670 */
[----:B------:R-:W2:Y:S04]  /*1ee0*/  @!P4 LDS.U16 R7, [R15+0x1002] ;  /* 0x001002000f07c984 */ /* 0x000ea80000000400 */
[----:B------:R-:W3:Y:S04]  /*1ef0*/  @!P5 LDS.U16 R9, [R15+0x1004] ;  /* 0x001004000f09d984 */ /* 0x000ee80000000400 */
[----:B------:R-:W4:Y:S04]  /*1f00*/  @!P6 LDS.U16 R13, [R15+0x1006] ;  /* 0x001006000f0de984 */ /* 0x000f280000000400 */
[----:B------:R-:W5:Y:S04]  /*1f10*/  @!P1 LDS.U16 R19, [R15+0x1008] ;  /* 0x001008000f139984 */ /* 0x000f680000000400 */
[----:B------:R-:W5:Y:S04]  /*1f20*/  @!P2 LDS.U16 R21, [R15+0x100a] ;  /* 0x00100a000f15a984 */ /* 0x000f680000000400 */
[----:B------:R-:W5:Y:S04]  /*1f30*/  @!P3 LDS.U16 R23, [R15+0x100c] ;  /* 0x00100c000f17b984 */ /* 0x000f680000000400 */
[----:B-1----:R1:W-:Y:S01]  /*1f40*/  @P0 STG.E.U16 desc[UR8][R2.64], R5 ;  /* 0x0000000502000986 */ /* 0x0023e2000c101508 */
[----:B------:R-:W-:-:S04]  /*1f50*/  ISETP.GE.AND P0, PT, R17, UR4, PT ;  /* 0x0000000411007c0c */ /* 0x000fc8000bf06270 */
[----:B------:R-:W-:Y:S01]  /*1f60*/  ISETP.GE.OR P0, PT, R26, R11, P0 ;  /* 0x0000000b1a00720c */ /* 0x000fe20000706670 */
[----:B--2---:R1:W-:Y:S04]  /*1f70*/  @!P4 STG.E.U16 desc[UR8][R2.64+0x2], R7 ;  /* 0x000002070200c986 */ /* 0x0043e8000c101508 */
[----:B---3--:R1:W-:Y:S04]  /*1f80*/  @!P5 STG.E.U16 desc[UR8][R2.64+0x4], R9 ;  /* 0x000004090200d986 */ /* 0x0083e8000c101508 */
[----:B----4-:R1:W-:Y:S04]  /*1f90*/  @!P6 STG.E.U16 desc[UR8][R2.64+0x6], R13 ;  /* 0x0000060d0200e986 */ /* 0x0103e8000c101508 */
[----:B-----5:R1:W-:Y:S04]  /*1fa0*/  @!P1 STG.E.U16 desc[UR8][R2.64+0x8], R19 ;  /* 0x0000081302009986 */ /* 0x0203e8000c101508 */
[----:B------:R1:W-:Y:S04]  /*1fb0*/  @!P2 STG.E.U16 desc[UR8][R2.64+0xa], R21 ;  /* 0x00000a150200a986 */ /* 0x0003e8000c101508 */
[----:B------:R1:W-:Y:S01]  /*1fc0*/  @!P3 STG.E.U16 desc[UR8][R2.64+0xc], R23 ;  /* 0x00000c170200b986 */ /* 0x0003e2000c101508 */
[----:B------:R-:W-:Y:S05]  /*1fd0*/  @P0 EXIT ;  /* 0x000000000000094d */ /* 0x000fea0003800000 */
[----:B------:R-:W2:Y:S04]  /*1fe0*/  LDS.U16 R15, [R15+0x100e] ;  /* 0x00100e000f0f7984 */ /* 0x000ea80000000400 */
[----:B--2---:R-:W-:Y:S01]  /*1ff0*/  STG.E.U16 desc[UR8][R2.64+0xe], R15 ;  /* 0x00000e0f02007986 */ /* 0x004fe2000c101508 */
[----:B------:R-:W-:Y:S05]  /*2000*/  EXIT ;  /* 0x000000000000794d */ /* 0x000fea0003800000 */
.L_x_38:
[----:B------:R-:W1:Y:S01]  /*2010*/  LDS.128 R12, [R15+0x1000] ;  /* 0x001000000f0c7984 */ /* 0x000e620000000c00 */
[----:B------:R-:W-:-:S05]  /*2020*/  IMAD.WIDE.U32 R2, R0, 0x2, R2 ;  /* 0x0000000200027825 */ /* 0x000fca00078e0002 */
[----:B-1----:R-:W-:Y:S01]  /*2030*/  STG.E.128 desc[UR8][R2.64], R12 ;  /* 0x0000000c02007986 */ /* 0x002fe2000c101d08 */
[----:B------:R-:W-:Y:S05]  /*2040*/  EXIT ;  /* 0x000000000000794d */ /* 0x000fea0003800000 */
.L_x_39:
        /* <DEDUP_REMOVED lines=11> */
.L_x_266:


//--------------------- .text._Z30A12_trsm_kernel_half_optimizedILi128EEvP6__halfiiiii --------------------------
	.section	.text._Z30A12_trsm_kernel_half_optimizedILi128EEvP6__halfiiiii,"ax",@progbits
	.align	128
        .global         _Z30A12_trsm_kernel_half_optimizedILi128EEvP6__halfiiiii
        .type           _Z30A12_trsm_kernel_half_optimizedILi128EEvP6__halfiiiii,@function
        .size           _Z30A12_trsm_kernel_half_optimizedILi128EEvP6__halfiiiii,(.L_x_267 - _Z30A12_trsm_kernel_half_optimizedILi128EEvP6__halfiiiii)
        .other          _Z30A12_trsm_kernel_half_optimizedILi128EEvP6__halfiiiii,@"STO_CUDA_ENTRY STV_DEFAULT"
_Z30A12_trsm_kernel_half_optimizedILi128EEvP6__halfiiiii:
.text._Z30A12_trsm_kernel_half_optimizedILi128EEvP6__halfiiiii:
        /* <DEDUP_REMOVED lines=8> */
[----:B-1----:R-:W-:-:S04]  /*0080*/  IMAD.U32 R7, RZ, RZ, UR4 ;  /* 0x00000004ff077e24 */ /* 0x002fc8000f8e00ff */
[----:B------:R-:W-:-:S05]  /*0090*/  IMAD.IADD R0, R11, 0x1, R7 ;  /* 0x000000010b007824 */ /* 0x000fca00078e0207 */
        /* <DEDUP_REMOVED lines=12> */
[----:B------:R-:W-:-:S04]  /*0160*/  IMAD.SHL.U32 R18, R15, 0x8, RZ ;  /* 0x000000080f127824 */ /* 0x000fc800078e00ff */
[----:B----4-:R-:W-:Y:S01]  /*0170*/  IMAD R13, R13, 0x10, R16 ;  /* 0x000000100d0d7824 */ /* 0x010fe200078e0210 */
[----:B------:R-:W-:Y:S01]  /*0180*/  LOP3.LUT R18, R18, 0xf8, RZ, 0xc0, !PT ;  /* 0x000000f812127812 */ /* 0x000fe200078ec0ff */
[----:B------:R-:W-:Y:S02]  /*0190*/  IMAD.SHL.U32 R10, R16, 0x100, RZ ;  /* 0x00000100100a7824 */ /* 0x000fe400078e00ff */
[----:B------:R-:W-:Y:S02]  /*01a0*/  IMAD.IADD R13, R0, 0x1, R13 ;  /* 0x00000001000d7824 */ /* 0x000fe400078e020d */
[----:B------:R-:W-:Y:S02]  /*01b0*/  IMAD.SHL.U32 R0, R15, 0x10, RZ ;  /* 0x000000100f007824 */ /* 0x000fe400078e00ff */
[----:B------:R-:W-:Y:S01]  /*01c0*/  IMAD.IADD R2, R18, 0x1, R7 ;  /* 0x0000000112027824 */ /* 0x000fe200078e0207 */
[----:B------:R-:W-:Y:S02]  /*01d0*/  ISETP.GE.AND P1, PT, R13, UR7, PT ;  /* 0x000000070d007c0c */ /* 0x000fe4000bf26270 */
[----:B------:R-:W-:-:S02]  /*01e0*/  LOP3.LUT R17, R0, 0x1f0, RZ, 0xc0, !PT ;  /* 0x000001f000117812 */ /* 0x000fc400078ec0ff */
[----:B---3--:R-:W-:Y:S02]  /*01f0*/  ISETP.GE.AND P0, PT, R2, UR10, PT ;  /* 0x0000000a02007c0c */ /* 0x008fe4000bf06270 */
[----:B------:R-:W-:Y:S02]  /*0200*/  IADD3 R17, PT, PT, R17, UR5, R10 ;  /* 0x0000000511117c10 */ /* 0x000fe4000fffe00a */
[----:B------:R-:W-:Y:S02]  /*0210*/  ISETP.GE.U32.OR P0, PT, R18, R11, P0 ;  /* 0x0000000b1200720c */ /* 0x000fe40000706470 */
[----:B------:R-:W-:Y:S02]  /*0220*/  SHF.R.S32.HI R3, RZ, 0x1f, R2 ;  /* 0x0000001fff037819 */ /* 0x000fe40000011402 */
[----:B------:R-:W-:Y:S01]  /*0230*/  LOP3.LUT R0, R15, 0x1f, RZ, 0xc0, !PT ;  /* 0x0000001f0f007812 */ /* 0x000fe200078ec0ff */
[----:B------:R-:W-:Y:S08]  /*0240*/  @P1 BRA `(.L_x_41) ;  /* 0x0000000000381947 */ /* 0x000ff00003800000 */
[----:B------:R-:W-:Y:S01]  /*0250*/  ISETP.GT.U32.OR P1, PT, R0, 0xf, P0 ;  /* 0x0000000f0000780c */ /* 0x000fe20000724470 */
[----:B------:R-:W-:-:S12]  /*0260*/  BSSY.RECONVERGENT B1, `(.L_x_42) ;  /* 0x000000b000017945 */ /* 0x000fd80003800200 */
[----:B------:R-:W-:Y:S05]  /*0270*/  @P1 BRA `(.L_x_43) ;  /* 0x0000000000241947 */ /* 0x000fea0003800000 */
        /* <DEDUP_REMOVED lines=9> */
.L_x_43:
[----:B------:R-:W-:Y:S05]  /*0310*/  BSYNC.RECONVERGENT B1 ;  /* 0x0000000000017941 */ /* 0x000fea0003800200 */
.L_x_42:
[----:B------:R-:W0:Y:S02]  /*0320*/  LDGDEPBAR ;  /* 0x00000000000079af */ /* 0x000e240000000000 */
.L_x_41:
[----:B------:R-:W-:Y:S05]  /*0330*/  BSYNC.RECONVERGENT B0 ;  /* 0x0000000000007941 */ /* 0x000fea0003800200 */
.L_x_40:
[----:B------:R-:W-:Y:S01]  /*0340*/  VIADD R9, R13, 0x8 ;  /* 0x000000080d097836 */ /* 0x000fe20000000000 */
[----:B------:R-:W-:Y:S04]  /*0350*/  BSSY.RECONVERGENT B0, `(.L_x_44) ;  /* 0x0000011000007945 */ /* 0x000fe80003800200 */
[----:B------:R-:W-:-:S13]  /*0360*/  ISETP.GE.AND P1, PT, R9, UR7, PT ;  /* 0x0000000709007c0c */ /* 0x000fda000bf26270 */
[----:B------:R-:W-:Y:S05]  /*0370*/  @P1 BRA `(.L_x_45) ;  /* 0x0000000000381947 */ /* 0x000fea0003800000 */
[----:B------:R-:W-:Y:S01]  /*0380*/  ISETP.GT.U32.OR P0, PT, R0, 0xf, P0 ;  /* 0x0000000f0000780c */ /* 0x000fe20000704470 */
[----:B------:R-:W-:-:S12]  /*0390*/  BSSY.RECONVERGENT B1, `(.L_x_46) ;  /* 0x000000b000017945 */ /* 0x000fd80003800200 */
[----:B------:R-:W-:Y:S05]  /*03a0*/  @P0 BRA `(.L_x_47) ;  /* 0x0000000000240947 */ /* 0x000fea0003800000 */
        /* <DEDUP_REMOVED lines=9> */
.L_x_47:
[----:B------:R-:W-:Y:S05]  /*0440*/  BSYNC.RECONVERGENT B1 ;  /* 0x0000000000017941 */ /* 0x000fea0003800200 */
.L_x_46:
[----:B------:R-:W0:Y:S02]  /*0450*/  LDGDEPBAR ;  /* 0x00000000000079af */ /* 0x000e240000000000 */
.L_x_45:
[----:B------:R-:W-:Y:S05]  /*0460*/  BSYNC.RECONVERGENT B0 ;  /* 0x0000000000007941 */ /* 0x000fea0003800200 */
.L_x_44:
[----:B------:R-:W-:Y:S01]  /*0470*/  LOP3.LUT R16, R16, 0x3, RZ, 0xc0, !PT ;  /* 0x0000000310107812 */ /* 0x000fe200078ec0ff */
[----:B------:R-:W-:Y:S01]  /*0480*/  UIADD3 UR4, UPT, UPT, UR4, 0x2000, URZ ;  /* 0x0000200004047890 */ /* 0x000fe2000fffe0ff */
[----:B------:R-:W-:Y:S01]  /*0490*/  LOP3.LUT R8, R10, 0x300, RZ, 0xc0, !PT ;  /* 0x000003000a087812 */ /* 0x000fe200078ec0ff */
[----:B------:R-:W3:Y:S01]  /*04a0*/  LDCU UR5, c[0x0][0x390] ;  /* 0x00007200ff0577ac */ /* 0x000ee20008000800 */
[----:B------:R-:W-:Y:S01]  /*04b0*/  ISETP.GE.U32.AND P0, PT, R16, R11, PT ;  /* 0x0000000b1000720c */ /* 0x000fe20003f06070 */
[----:B------:R-:W-:Y:S01]  /*04c0*/  BSSY.RECONVERGENT B0, `(.L_x_48) ;  /* 0x0000020000007945 */ /* 0x000fe20003800200 */
[----:B------:R-:W-:Y:S01]  /*04d0*/  SHF.R.U32.HI R15, RZ, 0x7, R15 ;  /* 0x00000007ff0f7819 */ /* 0x000fe2000001160f */
[----:B------:R-:W-:Y:S01]  /*04e0*/  ULEA UR4, UR6, UR4, 0x18 ;  /* 0x0000000406047291 */ /* 0x000fe2000f8ec0ff */
[----:B------:R-:W4:Y:S05]  /*04f0*/  LDCU.64 UR10, c[0x0][0x380] ;  /* 0x00007000ff0a77ac */ /* 0x000f2a0008000a00 */
[----:B------:R-:W-:-:S04]  /*0500*/  VIADD R8, R8, UR4 ;  /* 0x0000000408087c36 */ /* 0x000fc80008000000 */
[----:B------:R-:W-:Y:S05]  /*0510*/  @P0 BRA `(.L_x_49) ;  /* 0x0000000000680947 */ /* 0x000fea0003800000 */
[----:B------:R-:W3:Y:S01]  /*0520*/  LDC R14, c[0x0][0x394] ;  /* 0x0000e500ff0e7b82 */ /* 0x000ee20000000800 */
[----:B------:R-:W-:Y:S02]  /*0530*/  IMAD.IADD R12, R16, 0x1, R7 ;  /* 0x00000001100c7824 */ /* 0x000fe400078e0207 */
[----:B------:R-:W-:-:S05]  /*0540*/  IMAD R6, R15, 0x20, R0 ;  /* 0x000000200f067824 */ /* 0x000fca00078e0200 */
[----:B------:R-:W3:Y:S08]  /*0550*/  LDC R11, c[0x0][0x398] ;  /* 0x0000e600ff0b7b82 */ /* 0x000ef00000000800 */
[----:B-12---:R-:W1:Y:S02]  /*0560*/  LDC.64 R4, c[0x0][0x388] ;  /* 0x0000e200ff047b82 */ /* 0x006e640000000a00 */
.L_x_53:
[----:B---3--:R-:W-:Y:S01]  /*0570*/  IMAD.MOV.U32 R7, RZ, RZ, R14 ;  /* 0x000000ffff077224 */ /* 0x008fe200078e000e */
[----:B------:R-:W-:Y:S03]  /*0580*/  BSSY.RECONVERGENT B1, `(.L_x_50) ;  /* 0x0000010000017945 */ /* 0x000fe60003800200 */
[----:B------:R-:W-:-:S05]  /*0590*/  IMAD.IADD R20, R6, 0x1, R7 ;  /* 0x0000000106147824 */ /* 0x000fca00078e0207 */
[----:B-1----:R-:W-:-:S04]  /*05a0*/  ISETP.GE.AND P0, PT, R20, R4, PT ;  /* 0x000000041400720c */ /* 0x002fc80003f06270 */
[----:B------:R-:W-:-:S04]  /*05b0*/  ISETP.GE.OR P0, PT, R6, R11, P0 ;  /* 0x0000000b0600720c */ /* 0x000fc80000706670 */
[----:B------:R-:W-:-:S13]  /*05c0*/  ISETP.GE.OR P0, PT, R12, R5, P0 ;  /* 0x000000050c00720c */ /* 0x000fda0000706670 */
[----:B--2---:R-:W-:Y:S05]  /*05d0*/  @P0 BRA `(.L_x_51) ;  /* 0x0000000000200947 */ /* 0x004fea0003800000 */
[----:B------:R-:W-:-:S03]  /*05e0*/  SHF.R.S32.HI R21, RZ, 0x1f, R20 ;  /* 0x0000001fff157819 */ /* 0x000fc60000011414 */
[----:B------:R-:W-:-:S03]  /*05f0*/  IMAD.WIDE R20, R12, UR5, R20 ;  /* 0x000000050c147c25 */ /* 0x000fc6000f8e0214 */
[----:B----4-:R-:W-:-:S04]  /*0600*/  LEA R22, P0, R20, UR10, 0x1 ;  /* 0x0000000a14167c11 */ /* 0x010fc8000f8008ff */
[----:B------:R-:W-:-:S05]  /*0610*/  LEA.HI.X R23, R20, UR11, R21, 0x1, P0 ;  /* 0x0000000b14177c11 */ /* 0x000fca00080f0c15 */
[----:B------:R-:W2:Y:S01]  /*0620*/  LDG.E.U16.CONSTANT R22, desc[UR8][R22.64] ;  /* 0x0000000816167981 */ /* 0x000ea2000c1e9500 */
[----:B------:R-:W-:-:S05]  /*0630*/  IMAD R19, R6, 0x2, R8 ;  /* 0x0000000206137824 */ /* 0x000fca00078e0208 */
[----:B--2---:R2:W-:Y:S01]  /*0640*/  STS.U16 [R19], R22 ;  /* 0x0000001613007388 */ /* 0x0045e20000000400 */
[----:B------:R-:W-:Y:S05]  /*0650*/  BRA `(.L_x_52) ;  /* 0x0000000000087947 */ /* 0x000fea0003800000 */
.L_x_51:
[----:B------:R-:W-:-:S05]  /*0660*/  IMAD R19, R6, 0x2, R8 ;  /* 0x0000000206137824 */ /* 0x000fca00078e0208 */
[----:B------:R1:W-:Y:S02]  /*0670*/  STS.U16 [R19], RZ ;  /* 0x000000ff13007388 */ /* 0x0003e40000000400 */
.L_x_52:
[----:B----4-:R-:W-:Y:S05]  /*0680*/  BSYNC.RECONVERGENT B1 ;  /* 0x0000000000017941 */ /* 0x010fea0003800200 */
.L_x_50:
[C---:B------:R-:W-:Y:S01]  /*0690*/  ISETP.GE.U32.AND P0, PT, R6.reuse, 0x40, PT ;  /* 0x000000400600780c */ /* 0x040fe20003f06070 */
[----:B------:R-:W-:-:S12]  /*06a0*/  VIADD R6, R6, 0x40 ;  /* 0x0000004006067836 */ /* 0x000fd80000000000 */
[----:B------:R-:W-:Y:S05]  /*06b0*/  @!P0 BRA `(.L_x_53) ;  /* 0xfffffffc00ac8947 */ /* 0x000fea000383ffff */
.L_x_49:
[----:B---34-:R-:W-:Y:S05]  /*06c0*/  BSYNC.RECONVERGENT B0 ;  /* 0x0000000000007941 */ /* 0x018fea0003800200 */
.L_x_48:
[----:B------:R-:W-:Y:S01]  /*06d0*/  LOP3.LUT R6, R16, 0x4, RZ, 0xfc, !PT ;  /* 0x0000000410067812 */ /* 0x000fe200078efcff */
[----:B------:R-:W3:Y:S01]  /*06e0*/  LDCU UR4, c[0x0][0x390] ;  /* 0x00007200ff0477ac */ /* 0x000ee20008000800 */
[----:B------:R-:W-:Y:S02]  /*06f0*/  BSSY.RECONVERGENT B0, `(.L_x_54) ;  /* 0x000001d000007945 */ /* 0x000fe40003800200 */
[----:B------:R-:W-:Y:S01]  /*0700*/  ISETP.GE.AND P0, PT, R6, R11, PT ;  /* 0x0000000b0600720c */ /* 0x000fe20003f06270 */
[----:B------:R-:W4:-:S12]  /*0710*/  LDCU.64 UR6, c[0x0][0x380] ;  /* 0x00007000ff0677ac */ /* 0x000f180008000a00 */
[----:B------:R-:W-:Y:S05]  /*0720*/  @P0 BRA `(.L_x_55) ;  /* 0x0000000000640947 */ /* 0x000fea0003800000 */
[----:B------:R-:W3:Y:S01]  /*0730*/  LDC R14, c[0x0][0x394] ;  /* 0x0000e500ff0e7b82 */ /* 0x000ee20000000800 */
[----:B------:R-:W-:Y:S02]  /*0740*/  IMAD.IADD R12, R6, 0x1, R7 ;  /* 0x00000001060c7824 */ /* 0x000fe400078e0207 */
[----:B-12---:R-:W-:-:S05]  /*0750*/  IMAD R19, R15, 0x20, R0 ;  /* 0x000000200f137824 */ /* 0x006fca00078e0200 */
[----:B------:R-:W1:Y:S08]  /*0760*/  LDC R11, c[0x0][0x398] ;  /* 0x0000e600ff0b7b82 */ /* 0x000e700000000800 */
[----:B------:R-:W2:Y:S02]  /*0770*/  LDC.64 R4, c[0x0][0x388] ;  /* 0x0000e200ff047b82 */ /* 0x000ea40000000a00 */
.L_x_59:
[----:B-1-3--:R-:W-:Y:S01]  /*0780*/  IMAD.IADD R6, R19, 0x1, R14 ;  /* 0x0000000113067824 */ /* 0x00afe200078e020e */
[----:B------:R-:W-:Y:S04]  /*0790*/  BSSY.RECONVERGENT B1, `(.L_x_56) ;  /* 0x000000f000017945 */ /* 0x000fe80003800200 */
[----:B--2---:R-:W-:-:S04]  /*07a0*/  ISETP.GE.AND P0, PT, R6, R4, PT ;  /* 0x000000040600720c */ /* 0x004fc80003f06270 */
[----:B-1----:R-:W-:-:S04]  /*07b0*/  ISETP.GE.OR P0, PT, R19, R11, P0 ;  /* 0x0000000b1300720c */ /* 0x002fc80000706670 */
[----:B------:R-:W-:-:S13]  /*07c0*/  ISETP.GE.OR P0, PT, R12, R5, P0 ;  /* 0x000000050c00720c */ /* 0x000fda0000706670 */
[----:B------:R-:W-:Y:S05]  /*07d0*/  @P0 BRA `(.L_x_57) ;  /* 0x0000000000200947 */ /* 0x000fea0003800000 */
[----:B------:R-:W-:-:S03]  /*07e0*/  SHF.R.S32.HI R7, RZ, 0x1f, R6 ;  /* 0x0000001fff077819 */ /* 0x000fc60000011406 */
[----:B------:R-:W-:-:S03]  /*07f0*/  IMAD.WIDE R6, R12, UR4, R6 ;  /* 0x000000040c067c25 */ /* 0x000fc6000f8e0206 */
[----:B----4-:R-:W-:-:S04]  /*0800*/  LEA R20, P0, R6, UR6, 0x1 ;  /* 0x0000000606147c11 */ /* 0x010fc8000f8008ff */
[----:B------:R-:W-:-:S05]  /*0810*/  LEA.HI.X R21, R6, UR7, R7, 0x1, P0 ;  /* 0x0000000706157c11 */ /* 0x000fca00080f0c07 */
[----:B------:R-:W2:Y:S01]  /*0820*/  LDG.E.U16.CONSTANT R20, desc[UR8][R20.64] ;  /* 0x0000000814147981 */ /* 0x000ea2000c1e9500 */
[----:B------:R-:W-:-:S05]  /*0830*/  IMAD R7, R19, 0x2, R8 ;  /* 0x0000000213077824 */ /* 0x000fca00078e0208 */
[----:B--2---:R2:W-:Y:S01]  /*0840*/  STS.U16 [R7+0x400], R20 ;  /* 0x0004001407007388 */ /* 0x0045e20000000400 */
[----:B------:R-:W-:Y:S05]  /*0850*/  BRA `(.L_x_58) ;  /* 0x0000000000087947 */ /* 0x000fea0003800000 */
.L_x_57:
[----:B------:R-:W-:-:S05]  /*0860*/  IMAD R6, R19, 0x2, R8 ;  /* 0x0000000213067824 */ /* 0x000fca00078e0208 */
[----:B------:R1:W-:Y:S02]  /*0870*/  STS.U16 [R6+0x400], RZ ;  /* 0x000400ff06007388 */ /* 0x0003e40000000400 */
.L_x_58:
[----:B----4-:R-:W-:Y:S05]  /*0880*/  BSYNC.RECONVERGENT B1 ;  /* 0x0000000000017941 */ /* 0x010fea0003800200 */
.L_x_56:
[C---:B------:R-:W-:Y:S01]  /*0890*/  ISETP.GE.U32.AND P0, PT, R19.reuse, 0x40, PT ;  /* 0x000000401300780c */ /* 0x040fe20003f06070 */
[----:B------:R-:W-:-:S12]  /*08a0*/  VIADD R19, R19, 0x40 ;  /* 0x0000004013137836 */ /* 0x000fd80000000000 */
[----:B------:R-:W-:Y:S05]  /*08b0*/  @!P0 BRA `(.L_x_59) ;  /* 0xfffffffc00b08947 */ /* 0x000fea000383ffff */
.L_x_55:
[----:B---34-:R-:W-:Y:S05]  /*08c0*/  BSYNC.RECONVERGENT B0 ;  /* 0x0000000000007941 */ /* 0x018fea0003800200 */
.L_x_54:
[----:B------:R-:W3:Y:S01]  /*08d0*/  S2UR UR5, SR_CgaCtaId ;  /* 0x00000000000579c3 */ /* 0x000ee20000008800 */
[----:B------:R-:W-:Y:S01]  /*08e0*/  ISETP.GT.U32.AND P0, PT, R0, 0xf, PT ;  /* 0x0000000f0000780c */ /* 0x000fe20003f04070 */
[----:B------:R-:W-:Y:S01]  /*08f0*/  UMOV UR4, 0x400 ;  /* 0x0000040000047882 */ /* 0x000fe20000000000 */
[----:B------:R-:W-:-:S04]  /*0900*/  DEPBAR.LE SB0, 0x0 ;  /* 0x000080000000791a */ /* 0x000fc80000000000 */
[----:B------:R-:W-:Y:S01]  /*0910*/  BSSY.RECONVERGENT B0, `(.L_x_60) ;  /* 0x0000048000007945 */ /* 0x000fe20003800200 */
[C---:B------:R-:W-:Y:S02]  /*0920*/  LOP3.LUT R12, R0.reuse, 0x40, RZ, 0xfc, !PT ;  /* 0x00000040000c7812 */ /* 0x040fe400078efcff */
[----:B------:R-:W-:Y:S01]  /*0930*/  LOP3.LUT R14, R0, 0x60, RZ, 0xfc, !PT ;  /* 0x00000060000e7812 */ /* 0x000fe200078efcff */
[----:B---3--:R-:W-:-:S06]  /*0940*/  ULEA UR4, UR5, UR4, 0x18 ;  /* 0x0000000405047291 */ /* 0x008fcc000f8ec0ff */
[----:B------:R-:W-:-:S04]  /*0950*/  VIADD R10, R10, UR4 ;  /* 0x000000040a0a7c36 */ /* 0x000fc80008000000 */
[----:B-12---:R-:W-:Y:S01]  /*0960*/  IMAD R19, R18, 0x2, R10 ;  /* 0x0000000212137824 */ /* 0x006fe200078e020a */
[----:B------:R-:W-:Y:S06]  /*0970*/  BAR.SYNC.DEFER_BLOCKING 0x0 ;  /* 0x0000000000007b1d */ /* 0x000fec0000010000 */
[----:B------:R-:W-:Y:S05]  /*0980*/  @P0 BRA `(.L_x_61) ;  /* 0x0000000400000947 */ /* 0x000fea0003800000 */
[CC--:B------:R-:W-:Y:S01]  /*0990*/  ISETP.GE.AND P6, PT, R18.reuse, R11.reuse, PT ;  /* 0x0000000b1200720c */ /* 0x0c0fe20003fc6270 */
[----:B------:R-:W1:Y:S01]  /*09a0*/  LDS.128 R4, [R17] ;  /* 0x0000000011047984 */ /* 0x000e620000000c00 */
[C---:B------:R-:W-:Y:S02]  /*09b0*/  VIADD R22, R18.reuse, 0x1 ;  /* 0x0000000112167836 */ /* 0x040fe40000000000 */
[C---:B------:R-:W-:Y:S01]  /*09c0*/  VIADD R24, R18.reuse, 0x2 ;  /* 0x0000000212187836 */ /* 0x040fe20000000000 */
[----:B------:R-:W2:Y:S01]  /*09d0*/  LDS.U16 R20, [R17+0x2] ;  /* 0x0000020011147984 */ /* 0x000ea20000000400 */
[----:B------:R-:W-:Y:S01]  /*09e0*/  VIADD R28, R18, 0x3 ;  /* 0x00000003121c7836 */ /* 0x000fe20000000000 */
[-C--:B------:R-:W-:Y:S01]  /*09f0*/  ISETP.GE.AND P0, PT, R22, R11.reuse, PT ;  /* 0x0000000b1600720c */ /* 0x080fe20003f06270 */
[----:B------:R-:W-:Y:S01]  /*0a00*/  VIADD R22, R18, 0x4 ;  /* 0x0000000412167836 */ /* 0x000fe20000000000 */
[-C--:B------:R-:W-:Y:S01]  /*0a10*/  ISETP.GE.AND P1, PT, R24, R11.reuse, PT ;  /* 0x0000000b1800720c */ /* 0x080fe20003f26270 */
[----:B------:R-:W-:Y:S01]  /*0a20*/  VIADD R24, R18, 0x5 ;  /* 0x0000000512187836 */ /* 0x000fe20000000000 */
[-C--:B------:R-:W-:Y:S01]  /*0a30*/  ISETP.GE.AND P2, PT, R28, R11.reuse, PT ;  /* 0x0000000b1c00720c */ /* 0x080fe20003f46270 */
[----:B------:R-:W-:Y:S01]  /*0a40*/  VIADD R28, R18, 0x6 ;  /* 0x00000006121c7836 */ /* 0x000fe20000000000 */
[----:B------:R-:W3:Y:S01]  /*0a50*/  @!P6 LDS.U16 R26, [R17] ;  /* 0x00000000111ae984 */ /* 0x000ee20000000400 */
[-C--:B------:R-:W-:Y:S01]  /*0a60*/  ISETP.GE.AND P3, PT, R22, R11.reuse, PT ;  /* 0x0000000b1600720c */ /* 0x080fe20003f66270 */
[----:B------:R-:W-:Y:S01]  /*0a70*/  VIADD R22, R18, 0x7 ;  /* 0x0000000712167836 */ /* 0x000fe20000000000 */
[----:B------:R-:W-:-:S02]  /*0a80*/  ISETP.GE.AND P4, PT, R24, R11, PT ;  /* 0x0000000b1800720c */ /* 0x000fc40003f86270 */
[----:B------:R-:W-:Y:S02]  /*0a90*/  ISETP.GE.AND P5, PT, R28, R11, PT ;  /* 0x0000000b1c00720c */ /* 0x000fe40003fa6270 */
[C---:B-1----:R-:W-:Y:S02]  /*0aa0*/  PRMT R4, R5.reuse, 0x7610, R4 ;  /* 0x0000761005047816 */ /* 0x042fe40000000004 */
[----:B------:R-:W-:Y:S02]  /*0ab0*/  PRMT R21, R5, 0x7632, R21 ;  /* 0x0000763205157816 */ /* 0x000fe40000000015 */
[----:B------:R-:W-:Y:S02]  /*0ac0*/  PRMT R23, R6, 0x7632, R23 ;  /* 0x0000763206177816 */ /* 0x000fe40000000017 */
[C---:B------:R-:W-:Y:S02]  /*0ad0*/  PRMT R24, R7.reuse, 0x7610, R24 ;  /* 0x0000761007187816 */ /* 0x040fe40000000018 */
[----:B------:R-:W-:-:S02]  /*0ae0*/  PRMT R25, R7, 0x7632, R25 ;  /* 0x0000763207197816 */ /* 0x000fc40000000019 */
[----:B--2---:R-:W-:Y:S02]  /*0af0*/  @P0 PRMT R20, RZ, 0x7610, R20 ;  /* 0x00007610ff140816 */ /* 0x004fe40000000014 */
[----:B------:R-:W-:Y:S02]  /*0b00*/  @P6 PRMT R26, RZ, 0x7610, R26 ;  /* 0x00007610ff1a6816 */ /* 0x000fe4000000001a */
[----:B------:R-:W-:Y:S01]  /*0b10*/  ISETP.GE.AND P6, PT, R22, R11, PT ;  /* 0x0000000b1600720c */ /* 0x000fe20003fc6270 */
[----:B------:R-:W-:Y:S01]  /*0b20*/  STS.U16 [R19+0x2], R20 ;  /* 0x0000021413007388 */ /* 0x000fe20000000400 */
[----:B------:R-:W-:Y:S02]  /*0b30*/  PRMT R22, R6, 0x7610, R22 ;  /* 0x0000761006167816 */ /* 0x000fe40000000016 */
[----:B------:R-:W-:Y:S01]  /*0b40*/  @P1 PRMT R4, RZ, 0x7610, R4 ;  /* 0x00007610ff041816 */ /* 0x000fe20000000004 */
[----:B---3--:R-:W-:Y:S01]  /*0b50*/  STS.U16 [R19], R26 ;  /* 0x0000001a13007388 */ /* 0x008fe20000000400 */
[----:B------:R-:W-:-:S02]  /*0b60*/  @P2 PRMT R21, RZ, 0x7610, R21 ;  /* 0x00007610ff152816 */ /* 0x000fc40000000015 */
[----:B------:R-:W-:Y:S01]  /*0b70*/  @P3 PRMT R22, RZ, 0x7610, R22 ;  /* 0x00007610ff163816 */ /* 0x000fe20000000016 */
[----:B------:R-:W-:Y:S01]  /*0b80*/  STS.U16 [R19+0x4], R4 ;  /* 0x0000040413007388 */ /* 0x000fe20000000400 */
[----:B------:R-:W-:Y:S02]  /*0b90*/  @P4 PRMT R23, RZ, 0x7610, R23 ;  /* 0x00007610ff174816 */ /* 0x000fe40000000017 */
[----:B------:R-:W-:Y:S01]  /*0ba0*/  @P5 PRMT R24, RZ, 0x7610, R24 ;  /* 0x00007610ff185816 */ /* 0x000fe20000000018 */
[----:B------:R-:W-:Y:S01]  /*0bb0*/  STS.U16 [R19+0x6], R21 ;  /* 0x0000061513007388 */ /* 0x000fe20000000400 */
[----:B------:R-:W-:-:S03]  /*0bc0*/  @P6 PRMT R25, RZ, 0x7610, R25 ;  /* 0x00007610ff196816 */ /* 0x000fc60000000019 */
[----:B------:R-:W-:Y:S04]  /*0bd0*/  STS.U16 [R19+0x8], R22 ;  /* 0x0000081613007388 */ /* 0x000fe80000000400 */
[----:B------:R-:W-:Y:S04]  /*0be0*/  STS.U16 [R19+0xa], R23 ;  /* 0x00000a1713007388 */ /* 0x000fe80000000400 */
[----:B------:R-:W-:Y:S04]  /*0bf0*/  STS.U16 [R19+0xc], R24 ;  /* 0x00000c1813007388 */ /* 0x000fe80000000400 */
[----:B------:R-:W-:Y:S04]  /*0c00*/  STS.U16 [R19+0xe], R25 ;  /* 0x00000e1913007388 */ /* 0x000fe80000000400 */
[----:B------:R-:W1:Y:S04]  /*0c10*/  LDS.U16 R20, [R17+0x802] ;  /* 0x0008020011147984 */ /* 0x000e680000000400 */
[----:B------:R-:W2:Y:S01]  /*0c20*/  LDS.128 R4, [R17+0x800] ;  /* 0x0008000011047984 */ /* 0x000ea20000000c00 */
[----:B-1----:R-:W-:-:S02]  /*0c30*/  @P0 PRMT R20, RZ, 0x7610, R20 ;  /* 0x00007610ff140816 */ /* 0x002fc40000000014 */
[----:B------:R-:W-:Y:S02]  /*0c40*/  ISETP.GE.AND P0, PT, R18, R11, PT ;  /* 0x0000000b1200720c */ /* 0x000fe40003f06270 */
[C---:B--2---:R-:W-:Y:S02]  /*0c50*/  PRMT R4, R5.reuse, 0x7610, R4 ;  /* 0x0000761005047816 */ /* 0x044fe40000000004 */
[----:B------:R-:W-:Y:S02]  /*0c60*/  PRMT R5, R5, 0x7632, R5 ;  /* 0x0000763205057816 */ /* 0x000fe40000000005 */
[----:B------:R-:W-:Y:S02]  /*0c70*/  PRMT R18, R6, 0x7632, R18 ;  /* 0x0000763206127816 */ /* 0x000fe40000000012 */
[----:B------:R-:W-:Y:S02]  /*0c80*/  PRMT R21, R7, 0x7632, R21 ;  /* 0x0000763207157816 */ /* 0x000fe40000000015 */
[----:B------:R-:W-:-:S02]  /*0c90*/  @P1 PRMT R4, RZ, 0x7610, R4 ;  /* 0x00007610ff041816 */ /* 0x000fc40000000004 */
[----:B------:R-:W-:Y:S02]  /*0ca0*/  @P2 PRMT R5, RZ, 0x7610, R5 ;  /* 0x00007610ff052816 */ /* 0x000fe40000000005 */
[----:B------:R-:W-:Y:S02]  /*0cb0*/  @P0 PRMT R26, RZ, 0x7610, R26 ;  /* 0x00007610ff1a0816 */ /* 0x000fe4000000001a */
[----:B------:R-:W-:Y:S02]  /*0cc0*/  @P3 PRMT R6, RZ, 0x7610, R6 ;  /* 0x00007610ff063816 */ /* 0x000fe40000000006 */
[----:B------:R-:W-:Y:S02]  /*0cd0*/  @P4 PRMT R18, RZ, 0x7610, R18 ;  /* 0x00007610ff124816 */ /* 0x000fe40000000012 */
[----:B------:R-:W1:Y:S01]  /*0ce0*/  @!P0 LDS.U16 R26, [R17+0x800] ;  /* 0x00080000111a8984 */ /* 0x000e620000000400 */
[----:B------:R-:W-:Y:S02]  /*0cf0*/  @P5 PRMT R7, RZ, 0x7610, R7 ;  /* 0x00007610ff075816 */ /* 0x000fe40000000007 */
[----:B------:R-:W-:Y:S01]  /*0d00*/  @P6 PRMT R21, RZ, 0x7610, R21 ;  /* 0x00007610ff156816 */ /* 0x000fe20000000015 */
[----:B------:R2:W-:Y:S04]  /*0d10*/  STS.U16 [R19+0x802], R20 ;  /* 0x0008021413007388 */ /* 0x0005e80000000400 */
[----:B------:R2:W-:Y:S04]  /*0d20*/  STS.U16 [R19+0x804], R4 ;  /* 0x0008040413007388 */ /* 0x0005e80000000400 */
[----:B------:R2:W-:Y:S04]  /*0d30*/  STS.U16 [R19+0x806], R5 ;  /* 0x0008060513007388 */ /* 0x0005e80000000400 */
[----:B------:R2:W-:Y:S04]  /*0d40*/  STS.U16 [R19+0x808], R6 ;  /* 0x0008080613007388 */ /* 0x0005e80000000400 */
[----:B------:R2:W-:Y:S04]  /*0d50*/  STS.U16 [R19+0x80a], R18 ;  /* 0x00080a1213007388 */ /* 0x0005e80000000400 */
[----:B------:R2:W-:Y:S04]  /*0d60*/  STS.U16 [R19+0x80c], R7 ;  /* 0x00080c0713007388 */ /* 0x0005e80000000400 */
[----:B------:R2:W-:Y:S04]  /*0d70*/  STS.U16 [R19+0x80e], R21 ;  /* 0x00080e1513007388 */ /* 0x0005e80000000400 */
[----:B-1----:R2:W-:Y:S02]  /*0d80*/  STS.U16 [R19+0x800], R26 ;  /* 0x0008001a13007388 */ /* 0x0025e40000000400 */
.L_x_61:
[----:B------:R-:W-:Y:S05]  /*0d90*/  BSYNC.RECONVERGENT B0 ;  /* 0x0000000000007941 */ /* 0x000fea0003800200 */
.L_x_60:
[----:B------:R-:W-:Y:S01]  /*0da0*/  BAR.SYNC.DEFER_BLOCKING 0x0 ;  /* 0x0000000000007b1d */ /* 0x000fe20000010000 */
[-C--:B------:R-:W-:Y:S01]  /*0db0*/  ISETP.GE.AND P0, PT, R12, R11.reuse, PT ;  /* 0x0000000b0c00720c */ /* 0x080fe20003f06270 */
[----:B--2---:R-:W-:Y:S01]  /*0dc0*/  IMAD R5, R0, -0xe, R19 ;  /* 0xfffffff200057824 */ /* 0x004fe200078e0213 */
[----:B------:R-:W-:Y:S02]  /*0dd0*/  ISETP.GE.AND P1, PT, R14, R11, PT ;  /* 0x0000000b0e00720c */ /* 0x000fe40003f26270 */
[----:B------:R-:W-:Y:S01]  /*0de0*/  ISETP.GE.AND P2, PT, R11, 0x1, PT ;  /* 0x000000010b00780c */ /* 0x000fe20003f46270 */
[----:B------:R-:W-:Y:S08]  /*0df0*/  BSSY.RECONVERGENT B1, `(.L_x_62) ;  /* 0x000009a000017945 */ /* 0x000ff00003800200 */
        /* <DEDUP_REMOVED lines=9> */
[----:B------:R-:W-:Y:S01]  /*0e90*/  LOP3.LUT R7, R16, 0x8, RZ, 0xfc, !PT ;  /* 0x0000000810077812 */ /* 0x000fe200078efcff */
[----:B------:R-:W-:Y:S02]  /*0ea0*/  IMAD R15, R15, 0x20, R0 ;  /* 0x000000200f0f7824 */ /* 0x000fe400078e0200 */
[----:B------:R-:W-:-:S07]  /*0eb0*/  IMAD.MOV.U32 R16, RZ, RZ, RZ ;  /* 0x000000ffff107224 */ /* 0x000fce00078e00ff */
.L_x_76:
[----:B-1----:R-:W1:Y:S01]  /*0ec0*/  S2R R18, SR_CgaCtaId ;  /* 0x0000000000127919 */ /* 0x002e620000008800 */
[----:B--2---:R-:W2:Y:S01]  /*0ed0*/  LDC R11, c[0x0][0x398] ;  /* 0x0000e600ff0b7b82 */ /* 0x004ea20000000800 */
[----:B------:R-:W3:Y:S01]  /*0ee0*/  LDCU UR4, c[0x0][0x398] ;  /* 0x00007300ff0477ac */ /* 0x000ee20008000800 */
[----:B------:R-:W-:Y:S01]  /*0ef0*/  MOV R17, 0x400 ;  /* 0x0000040000117802 */ /* 0x000fe20000000f00 */
[----:B------:R-:W-:Y:S01]  /*0f00*/  BSSY.RECONVERGENT B0, `(.L_x_64) ;  /* 0x000005d000007945 */ /* 0x000fe20003800200 */
[----:B------:R-:W-:Y:S01]  /*0f10*/  IMAD.MOV.U32 R24, RZ, RZ, RZ ;  /* 0x000000ffff187224 */ /* 0x000fe200078e00ff */
[----:B------:R-:W-:Y:S02]  /*0f20*/  LOP3.LUT R23, R16, 0x4, RZ, 0xc0, !PT ;  /* 0x0000000410177812 */ /* 0x000fe400078ec0ff */
[----:B------:R-:W-:Y:S01]  /*0f30*/  VIADD R17, R17, 0x2000 ;  /* 0x0000200011117836 */ /* 0x000fe20000000000 */
[C---:B------:R-:W-:Y:S02]  /*0f40*/  LOP3.LUT R22, R0.reuse, 0x20, RZ, 0xfc, !PT ;  /* 0x0000002000167812 */ /* 0x040fe400078efcff */
[----:B---3--:R-:W-:-:S02]  /*0f50*/  ISETP.GE.AND P3, PT, R0, UR4, PT ;  /* 0x0000000400007c0c */ /* 0x008fc4000bf66270 */
[----:B-1----:R-:W-:-:S11]  /*0f60*/  LEA R25, R18, R17, 0x18 ;  /* 0x0000001112197211 */ /* 0x002fd600078ec0ff */
.L_x_69:
[----:B------:R-:W-:Y:S01]  /*0f70*/  IMAD.IADD R21, R24, 0x1, R16 ;  /* 0x0000000118157824 */ /* 0x000fe200078e0210 */
[-C--:B--2---:R-:W-:Y:S01]  /*0f80*/  ISETP.GE.AND P6, PT, R22, R11.reuse, PT ;  /* 0x0000000b1600720c */ /* 0x084fe20003fc6270 */
[----:B------:R-:W-:Y:S01]  /*0f90*/  IMAD.IADD R18, R23, 0x1, R24 ;  /* 0x0000000117127824 */ /* 0x000fe200078e0218 */
[----:B------:R-:W-:Y:S01]  /*0fa0*/  BSSY.RECONVERGENT B2, `(.L_x_65) ;  /* 0x000001d000027945 */ /* 0x000fe20003800200 */
[C---:B-1----:R-:W-:Y:S01]  /*0fb0*/  IMAD.IADD R19, R21.reuse, 0x1, -R0 ;  /* 0x0000000115137824 */ /* 0x042fe200078e0a00 */
[CC--:B------:R-:W-:Y:S01]  /*0fc0*/  ISETP.GE.U32.AND P2, PT, R21.reuse, R0.reuse, PT ;  /* 0x000000001500720c */ /* 0x0c0fe20003f46070 */
[----:B------:R-:W-:Y:S01]  /*0fd0*/  IMAD R17, R18, 0x100, R25 ;  /* 0x0000010012117824 */ /* 0x000fe200078e0219 */
[----:B------:R-:W-:Y:S01]  /*0fe0*/  ISETP.GE.U32.AND P0, PT, R21, R0, PT ;  /* 0x000000001500720c */ /* 0x000fe20003f06070 */
[----:B------:R-:W-:Y:S01]  /*0ff0*/  IMAD.MOV.U32 R28, RZ, RZ, RZ ;  /* 0x000000ffff1c7224 */ /* 0x000fe200078e00ff */
[C---:B------:R-:W-:Y:S01]  /*1000*/  ISETP.GE.OR P2, PT, R0.reuse, R11, P2 ;  /* 0x0000000b0000720c */ /* 0x040fe20001746670 */
[----:B------:R-:W-:Y:S01]  /*1010*/  IMAD R34, R0, 0x2, R17 ;  /* 0x0000000200227824 */ /* 0x000fe200078e0211 */
[----:B------:R-:W-:-:S02]  /*1020*/  LEA.HI R19, R19, 0x1, RZ, 0x1b ;  /* 0x0000000113137811 */ /* 0x000fc400078fd8ff */
[----:B------:R-:W-:Y:S02]  /*1030*/  LOP3.LUT R35, R21, 0x1f, RZ, 0xc0, !PT ;  /* 0x0000001f15237812 */ /* 0x000fe400078ec0ff */
[----:B------:R1:W2:Y:S01]  /*1040*/  @!P3 LDS.U16 R33, [R34] ;  /* 0x000000002221b984 */ /* 0x0002a20000000400 */
[----:B------:R-:W-:Y:S01]  /*1050*/  SEL R20, R19, RZ, P0 ;  /* 0x000000ff13147207 */ /* 0x000fe20000000000 */
[C---:B------:R-:W-:Y:S01]  /*1060*/  IMAD R19, R21.reuse, 0x2, R10 ;  /* 0x0000000215137824 */ /* 0x040fe200078e020a */
[----:B------:R-:W-:Y:S01]  /*1070*/  ISETP.GE.U32.AND P0, PT, R21, 0x80, PT ;  /* 0x000000801500780c */ /* 0x000fe20003f06070 */
[----:B------:R1:W3:Y:S01]  /*1080*/  @!P6 LDS.U16 R32, [R34+0x40] ;  /* 0x000040002220e984 */ /* 0x0002e20000000400 */
[----:B------:R-:W-:Y:S02]  /*1090*/  ISETP.GT.U32.AND P1, PT, R20, 0x1, PT ;  /* 0x000000011400780c */ /* 0x000fe40003f24070 */
[----:B------:R-:W-:Y:S01]  /*10a0*/  ISETP.EQ.AND P0, PT, R35, R0, !P0 ;  /* 0x000000002300720c */ /* 0x000fe20004702270 */
[----:B------:R1:W4:Y:S01]  /*10b0*/  @!P2 LDS.U16 R17, [R5] ;  /* 0x000000000511a984 */ /* 0x0003220000000400 */
[----:B------:R-:W-:-:S03]  /*10c0*/  ISETP.GE.OR P1, PT, R22, R11, P1 ;  /* 0x0000000b1600720c */ /* 0x000fc60000f26670 */
[----:B------:R1:W1:Y:S08]  /*10d0*/  @!P2 LDS.U16 R18, [R5+0x800] ;  /* 0x000800000512a984 */ /* 0x0002700000000400 */
[----:B------:R-:W-:Y:S05]  /*10e0*/  @!P0 BRA `(.L_x_66) ;  /* 0x0000000000208947 */ /* 0x000fea0003800000 */
[----:B------:R-:W-:Y:S01]  /*10f0*/  ISETP.NE.AND P4, PT, R21, R12, PT ;  /* 0x0000000c1500720c */ /* 0x000fe20003f85270 */
[----:B------:R-:W-:-:S12]  /*1100*/  IMAD.MOV.U32 R28, RZ, RZ, R6 ;  /* 0x000000ffff1c7224 */ /* 0x000fd800078e0006 */
[----:B------:R-:W-:Y:S05]  /*1110*/  @!P4 BRA `(.L_x_66) ;  /* 0x000000000014c947 */ /* 0x000fea0003800000 */
[----:B------:R-:W-:Y:S01]  /*1120*/  ISETP.NE.AND P4, PT, R21, R14, PT ;  /* 0x0000000e1500720c */ /* 0x000fe20003f85270 */
[----:B------:R-:W-:-:S12]  /*1130*/  IMAD.MOV.U32 R28, RZ, RZ, R4 ;  /* 0x000000ffff1c7224 */ /* 0x000fd800078e0004 */
[----:B------:R-:W-:Y:S04]  /*1140*/  @P4 LDS.U16 R26, [R19] ;  /* 0x00000000131a4984 */ /* 0x000fe80000000400 */
[----:B------:R-:W5:Y:S02]  /*1150*/  @P4 LDS.U16 R27, [R19+0x800] ;  /* 0x00080000131b4984 */ /* 0x000f640000000400 */
[----:B-----5:R-:W-:-:S07]  /*1160*/  @P4 PRMT R28, R26, 0x5410, R27 ;  /* 0x000054101a1c4816 */ /* 0x020fce000000001b */
.L_x_66:
[----:B------:R-:W-:Y:S05]  /*1170*/  BSYNC.RECONVERGENT B2 ;  /* 0x0000000000027941 */ /* 0x000fea0003800200 */
.L_x_65:
[----:B------:R-:W-:Y:S01]  /*1180*/  @!P1 LDS.U16 R26, [R5+0x40] ;  /* 0x00004000051a9984 */ /* 0x000fe20000000400 */
[C-C-:B------:R-:W-:Y:S01]  /*1190*/  PRMT R36, R28.reuse, 0x5410, R28.reuse ;  /* 0x000054101c247816 */ /* 0x140fe2000000001c */
[----:B------:R-:W-:Y:S01]  /*11a0*/  BSSY.RECONVERGENT B2, `(.L_x_67) ;  /* 0x000002c000027945 */ /* 0x000fe20003800200 */
[----:B------:R-:W-:Y:S01]  /*11b0*/  PRMT R37, R28, 0x7632, R28 ;  /* 0x000076321c257816 */ /* 0x000fe2000000001c */
[----:B------:R-:W-:Y:S01]  /*11c0*/  @!P1 LDS.U16 R27, [R5+0x840] ;  /* 0x00084000051b9984 */ /* 0x000fe20000000400 */
[-C--:B------:R-:W-:Y:S02]  /*11d0*/  ISETP.GE.AND P4, PT, R12, R11.reuse, PT ;  /* 0x0000000b0c00720c */ /* 0x080fe40003f86270 */
[----:B------:R-:W-:Y:S01]  /*11e0*/  ISETP.GE.AND P5, PT, R14, R11, PT ;  /* 0x0000000b0e00720c */ /* 0x000fe20003fa6270 */
[----:B------:R-:W-:Y:S01]  /*11f0*/  SHFL.IDX PT, R31, R36, R35, 0x1f ;  /* 0x00001f23241f7589 */ /* 0x000fe200000e0000 */
[----:B---3--:R-:W-:Y:S02]  /*1200*/  @P6 PRMT R32, RZ, 0x7610, R32 ;  /* 0x00007610ff206816 */ /* 0x008fe40000000020 */
[----:B--2---:R-:W-:Y:S01]  /*1210*/  @P3 PRMT R33, RZ, 0x7610, R33 ;  /* 0x00007610ff213816 */ /* 0x004fe20000000021 */
[----:B------:R-:W2:Y:S01]  /*1220*/  SHFL.IDX PT, R30, R37, R35, 0x1f ;  /* 0x00001f23251e7589 */ /* 0x000ea200000e0000 */
[----:B-1--4-:R-:W-:-:S02]  /*1230*/  @!P2 PRMT R18, R17, 0x5410, R18 ;  /* 0x000054101112a816 */ /* 0x012fc40000000012 */
[----:B------:R-:W-:-:S03]  /*1240*/  ISETP.GT.U32.AND P6, PT, R20, 0x2, PT ;  /* 0x000000021400780c */ /* 0x000fc60003fc4070 */
[----:B------:R-:W1:Y:S01]  /*1250*/  @!P4 LDS.U16 R28, [R34+0x80] ;  /* 0x00008000221cc984 */ /* 0x000e620000000400 */
[----:B------:R-:W-:-:S03]  /*1260*/  ISETP.GE.OR P6, PT, R12, R11, P6 ;  /* 0x0000000b0c00720c */ /* 0x000fc600037c6670 */
[----:B------:R-:W3:Y:S01]  /*1270*/  @!P5 LDS.U16 R29, [R34+0xc0] ;  /* 0x0000c000221dd984 */ /* 0x000ee20000000400 */
[----:B--2---:R-:W-:-:S05]  /*1280*/  PRMT R31, R31, 0x5410, R30 ;  /* 0x000054101f1f7816 */ /* 0x004fca000000001e */
[----:B------:R-:W-:Y:S01]  /*1290*/  @!P2 HFMA2 R33, -R31, R33.H0_H0, R18 ;  /* 0x200000211f21a231 */ /* 0x000fe20000000112 */
[----:B------:R-:W-:-:S04]  /*12a0*/  @!P1 PRMT R26, R26, 0x5410, R27 ;  /* 0x000054101a1a9816 */ /* 0x000fc8000000001b */
[----:B------:R-:W-:Y:S01]  /*12b0*/  PRMT R17, R33, 0x7632, R17 ;  /* 0x0000763221117816 */ /* 0x000fe20000000011 */
[----:B------:R2:W-:Y:S01]  /*12c0*/  @!P2 STS.U16 [R5], R33 ;  /* 0x000000210500a388 */ /* 0x0005e20000000400 */
[----:B------:R-:W-:-:S03]  /*12d0*/  @!P1 HFMA2 R32, -R31, R32.H0_H0, R26 ;  /* 0x200000201f209231 */ /* 0x000fc6000000011a */
[----:B------:R2:W-:Y:S01]  /*12e0*/  @!P2 STS.U16 [R5+0x800], R17 ;  /* 0x000800110500a388 */ /* 0x0005e20000000400 */
[----:B------:R-:W-:Y:S02]  /*12f0*/  ISETP.GT.U32.AND P2, PT, R20, 0x3, PT ;  /* 0x000000031400780c */ /* 0x000fe40003f44070 */
[----:B------:R-:W-:Y:S01]  /*1300*/  PRMT R18, R32, 0x7632, R18 ;  /* 0x0000763220127816 */ /* 0x000fe20000000012 */
[----:B------:R2:W-:Y:S01]  /*1310*/  @!P1 STS.U16 [R5+0x40], R32 ;  /* 0x0000402005009388 */ /* 0x0005e20000000400 */
[----:B------:R-:W-:Y:S02]  /*1320*/  ISETP.GE.OR P2, PT, R14, R11, P2 ;  /* 0x0000000b0e00720c */ /* 0x000fe40001746670 */
[----:B------:R-:W-:Y:S01]  /*1330*/  @P4 PRMT R28, RZ, 0x7610, R28 ;  /* 0x00007610ff1c4816 */ /* 0x000fe2000000001c */
[----:B------:R2:W-:Y:S01]  /*1340*/  @!P1 STS.U16 [R5+0x840], R18 ;  /* 0x0008401205009388 */ /* 0x0005e20000000400 */
[----:B------:R-:W-:-:S03]  /*1350*/  @P5 PRMT R29, RZ, 0x7610, R29 ;  /* 0x00007610ff1d5816 */ /* 0x000fc6000000001d */
[----:B-1----:R-:W-:-:S06]  /*1360*/  @!P6 HFMA2 R6, -R31, R28.H0_H0, R6 ;  /* 0x2000001c1f06e231 */ /* 0x002fcc0000000106 */
[----:B---3--:R-:W-:Y:S01]  /*1370*/  @!P2 HFMA2 R4, -R31, R29.H0_H0, R4 ;  /* 0x2000001d1f04a231 */ /* 0x008fe20000000104 */
[----:B--2---:R-:W-:Y:S06]  /*1380*/  @!P0 BRA `(.L_x_68) ;  /* 0x0000000000348947 */ /* 0x004fec0003800000 */
[----:B------:R-:W-:Y:S01]  /*1390*/  ISETP.NE.AND P0, PT, R21, R12, PT ;  /* 0x0000000c1500720c */ /* 0x000fe20003f05270 */
[----:B------:R-:W-:Y:S01]  /*13a0*/  IMAD.MOV.U32 R17, RZ, RZ, R6 ;  /* 0x000000ffff117224 */ /* 0x000fe200078e0006 */
[----:B------:R-:W-:-:S05]  /*13b0*/  PRMT R31, R31, 0x5410, R30 ;  /* 0x000054101f1f7816 */ /* 0x000fca000000001e */
[----:B------:R-:W-:-:S06]  /*13c0*/  IMAD.MOV.U32 R6, RZ, RZ, R31 ;  /* 0x000000ffff067224 */ /* 0x000fcc00078e001f */
[----:B------:R-:W-:Y:S05]  /*13d0*/  @!P0 BRA `(.L_x_68) ;  /* 0x0000000000208947 */ /* 0x000fea0003800000 */
[----:B------:R-:W-:Y:S01]  /*13e0*/  ISETP.NE.AND P0, PT, R21, R14, PT ;  /* 0x0000000e1500720c */ /* 0x000fe20003f05270 */
[----:B------:R-:W-:Y:S02]  /*13f0*/  IMAD.MOV.U32 R18, RZ, RZ, R4 ;  /* 0x000000ffff127224 */ /* 0x000fe400078e0004 */
[----:B------:R-:W-:Y:S02]  /*1400*/  IMAD.MOV.U32 R6, RZ, RZ, R17 ;  /* 0x000000ffff067224 */ /* 0x000fe400078e0011 */
[----:B------:R-:W-:-:S08]  /*1410*/  IMAD.MOV.U32 R4, RZ, RZ, R31 ;  /* 0x000000ffff047224 */ /* 0x000fd000078e001f */
[----:B------:R1:W-:Y:S01]  /*1420*/  @P0 STS.U16 [R19], R31 ;  /* 0x0000001f13000388 */ /* 0x0003e20000000400 */
[----:B------:R-:W-:Y:S02]  /*1430*/  @P0 IMAD.MOV.U32 R6, RZ, RZ, R17 ;  /* 0x000000ffff060224 */ /* 0x000fe400078e0011 */
[----:B------:R-:W-:Y:S01]  /*1440*/  @P0 IMAD.MOV.U32 R4, RZ, RZ, R18 ;  /* 0x000000ffff040224 */ /* 0x000fe200078e0012 */
[----:B------:R1:W-:Y:S06]  /*1450*/  @P0 STS.U16 [R19+0x800], R30 ;  /* 0x0008001e13000388 */ /* 0x0003ec0000000400 */
.L_x_68:
[----:B------:R-:W-:Y:S05]  /*1460*/  BSYNC.RECONVERGENT B2 ;  /* 0x0000000000027941 */ /* 0x000fea0003800200 */
.L_x_67:
[----:B------:R-:W-:Y:S01]  /*1470*/  VIADD R18, R21, 0x1 ;  /* 0x0000000115127836 */ /* 0x000fe20000000000 */
[----:B------:R-:W-:Y:S01]  /*1480*/  BAR.SYNC.DEFER_BLOCKING 0x0 ;  /* 0x0000000000007b1d */ /* 0x000fe20000010000 */
[C---:B------:R-:W-:Y:S01]  /*1490*/  ISETP.LT.U32.AND P1, PT, R24.reuse, 0x3, PT ;  /* 0x000000031800780c */ /* 0x040fe20003f21070 */
[----:B------:R-:W-:Y:S02]  /*14a0*/  VIADD R24, R24, 0x1 ;  /* 0x0000000118187836 */ /* 0x000fe40000000000 */
[----:B------:R-:W-:-:S13]  /*14b0*/  ISETP.GE.AND P0, PT, R18, R11, PT ;  /* 0x0000000b1200720c */ /* 0x000fda0003f06270 */
[----:B------:R-:W-:Y:S05]  /*14c0*/  @!P0 BRA P1, `(.L_x_69) ;  /* 0xfffffff800a88947 */ /* 0x000fea000083ffff */
[----:B------:R-:W-:Y:S05]  /*14d0*/  BSYNC.RECONVERGENT B0 ;  /* 0x0000000000007941 */ /* 0x000fea0003800200 */
.L_x_64:
[----:B------:R-:W-:Y:S01]  /*14e0*/  ISETP.GT.U32.AND P0, PT, R16, 0x77, PT ;  /* 0x000000771000780c */ /* 0x000fe20003f04070 */
[----:B------:R-:W-:-:S12]  /*14f0*/  BSSY.RECONVERGENT B0, `(.L_x_70) ;  /* 0x0000025000007945 */ /* 0x000fd80003800200 */
[----:B------:R-:W-:Y:S05]  /*1500*/  @P0 BRA `(.L_x_71) ;  /* 0x00000000008c0947 */ /* 0x000fea0003800000 */
[----:B------:R-:W-:-:S05]  /*1510*/  IMAD.IADD R20, R7, 0x1, R16 ;  /* 0x0000000107147824 */ /* 0x000fca00078e0210 */
[----:B------:R-:W-:-:S13]  /*1520*/  ISETP.GE.AND P0, PT, R20, R11, PT ;  /* 0x0000000b1400720c */ /* 0x000fda0003f06270 */
[----:B------:R-:W-:Y:S05]  /*1530*/  @P0 BRA `(.L_x_71) ;  /* 0x0000000000800947 */ /* 0x000fea0003800000 */
[----:B------:R-:W2:Y:S01]  /*1540*/  LDC R29, c[0x0][0x394] ;  /* 0x0000e500ff1d7b82 */ /* 0x000ea20000000800 */
[----:B------:R-:W3:Y:S01]  /*1550*/  LDCU UR4, c[0x0][0x394] ;  /* 0x00007280ff0477ac */ /* 0x000ee20008000800 */
[----:B------:R-:W-:Y:S02]  /*1560*/  IMAD.SHL.U32 R11, R16, 0x100, RZ ;  /* 0x00000100100b7824 */ /* 0x000fe400078e00ff */
[----:B------:R-:W-:-:S03]  /*1570*/  IMAD.MOV.U32 R24, RZ, RZ, R15 ;  /* 0x000000ffff187224 */ /* 0x000fc600078e000f */
[----:B------:R-:W-:Y:S01]  /*1580*/  LOP3.LUT R11, R11, 0x400, RZ, 0xc0, !PT ;  /* 0x000004000b0b7812 */ /* 0x000fe200078ec0ff */
[----:B------:R-:W4:Y:S04]  /*1590*/  LDC R26, c[0x0][0x398] ;  /* 0x0000e600ff1a7b82 */ /* 0x000f280000000800 */
[----:B------:R-:W-:-:S04]  /*15a0*/  IMAD.IADD R27, R8, 0x1, R11 ;  /* 0x00000001081b7824 */ /* 0x000fc800078e020b */
[----:B-1----:R-:W1:Y:S01]  /*15b0*/  LDC.64 R18, c[0x0][0x388] ;  /* 0x0000e200ff127b82 */ /* 0x002e620000000a00 */
[----:B---3--:R-:W-:-:S07]  /*15c0*/  VIADD R25, R20, UR4 ;  /* 0x0000000414197c36 */ /* 0x008fce0008000000 */
.L_x_75:
[----:B--2---:R-:W-:Y:S01]  /*15d0*/  IMAD.IADD R20, R24, 0x1, R29 ;  /* 0x0000000118147824 */ /* 0x004fe200078e021d */
[----:B------:R-:W-:Y:S01]  /*15e0*/  BSSY.RECONVERGENT B2, `(.L_x_72) ;  /* 0x0000012000027945 */ /* 0x000fe20003800200 */
[----:B----4-:R-:W-:-:S03]  /*15f0*/  IMAD.MOV.U32 R11, RZ, RZ, R26 ;  /* 0x000000ffff0b7224 */ /* 0x010fc600078e001a */
[----:B-1----:R-:W-:-:S04]  /*1600*/  ISETP.GE.AND P0, PT, R20, R18, PT ;  /* 0x000000121400720c */ /* 0x002fc80003f06270 */
[----:B------:R-:W-:-:S04]  /*1610*/  ISETP.GE.OR P0, PT, R24, R11, P0 ;  /* 0x0000000b1800720c */ /* 0x000fc80000706670 */
[----:B------:R-:W-:-:S13]  /*1620*/  ISETP.GE.OR P0, PT, R25, R19, P0 ;  /* 0x000000131900720c */ /* 0x000fda0000706670 */
[----:B------:R-:W-:Y:S05]  /*1630*/  @P0 BRA `(.L_x_73) ;  /* 0x0000000000280947 */ /* 0x000fea0003800000 */
        /* <DEDUP_REMOVED lines=10> */
.L_x_73:
[----:B------:R-:W-:-:S05]  /*16e0*/  IMAD R17, R24, 0x2, R27 ;  /* 0x0000000218117824 */ /* 0x000fca00078e021b */
[----:B------:R2:W-:Y:S02]  /*16f0*/  STS.U16 [R17], RZ ;  /* 0x000000ff11007388 */ /* 0x0005e40000000400 */
.L_x_74:
[----:B------:R-:W-:Y:S05]  /*1700*/  BSYNC.RECONVERGENT B2 ;  /* 0x0000000000027941 */ /* 0x000fea0003800200 */
.L_x_72:
[C---:B------:R-:W-:Y:S01]  /*1710*/  ISETP.GE.U32.AND P0, PT, R24.reuse, 0x40, PT ;  /* 0x000000401800780c */ /* 0x040fe20003f06070 */
[----:B------:R-:W-:-:S12]  /*1720*/  VIADD R24, R24, 0x40 ;  /* 0x0000004018187836 */ /* 0x000fd80000000000 */
[----:B------:R-:W-:Y:S05]  /*1730*/  @!P0 BRA `(.L_x_75) ;  /* 0xfffffffc00a48947 */ /* 0x000fea000383ffff */
.L_x_71:
[----:B------:R-:W-:Y:S05]  /*1740*/  BSYNC.RECONVERGENT B0 ;  /* 0x0000000000007941 */ /* 0x000fea0003800200 */
.L_x_70:
[----:B------:R-:W-:Y:S01]  /*1750*/  VIADD R16, R16, 0x4 ;  /* 0x0000000410107836 */ /* 0x000fe20000000000 */
[----:B------:R-:W-:Y:S04]  /*1760*/  BAR.SYNC.DEFER_BLOCKING 0x0 ;  /* 0x0000000000007b1d */ /* 0x000fe80000010000 */
[----:B------:R-:W-:-:S13]  /*1770*/  ISETP.GE.AND P0, PT, R16, R11, PT ;  /* 0x0000000b1000720c */ /* 0x000fda0003f06270 */
[----:B------:R-:W-:Y:S05]  /*1780*/  @!P0 BRA `(.L_x_76) ;  /* 0xfffffff400cc8947 */ /* 0x000fea000383ffff */
.L_x_63:
[----:B------:R-:W-:Y:S05]  /*1790*/  BSYNC.RECONVERGENT B1 ;  /* 0x0000000000017941 */ /* 0x000fea0003800200 */
.L_x_62:
[----:B------:R-:W3:Y:S01]  /*17a0*/  S2R R7, SR_TID.X ;  /* 0x0000000000077919 */ /* 0x000ee20000002100 */
[----:B------:R-:W4:Y:S01]  /*17b0*/  LDCU UR6, c[0x0][0x38c] ;  /* 0x00007180ff0677ac */ /* 0x000f220008000800 */
[-C--:B------:R-:W-:Y:S01]  /*17c0*/  ISETP.GE.AND P0, PT, R12, R11.reuse, PT ;  /* 0x0000000b0c00720c */ /* 0x080fe20003f06270 */
[----:B------:R-:W-:Y:S01]  /*17d0*/  BSSY.RECONVERGENT B0, `(.L_x_77) ;  /* 0x0000056000007945 */ /* 0x000fe20003800200 */
[----:B------:R-:W-:Y:S01]  /*17e0*/  PRMT R12, R6, 0x7632, R12 ;  /* 0x00007632060c7816 */ /* 0x000fe2000000000c */
[----:B------:R-:W5:Y:S01]  /*17f0*/  LDCU UR4, c[0x0][0x394] ;  /* 0x00007280ff0477ac */ /* 0x000f620008000800 */
[----:B------:R-:W-:Y:S01]  /*1800*/  ISETP.GE.AND P1, PT, R14, R11, PT ;  /* 0x0000000b0e00720c */ /* 0x000fe20003f26270 */
[----:B------:R-:W-:Y:S01]  /*1810*/  VIADD R16, R2, 0x7 ;  /* 0x0000000702107836 */ /* 0x000fe20000000000 */
[----:B------:R-:W-:-:S07]  /*1820*/  PRMT R14, R4, 0x7632, R14 ;  /* 0x00007632040e7816 */ /* 0x000fce000000000e */
[----:B------:R1:W-:Y:S04]  /*1830*/  @!P0 STS.U16 [R5+0x80], R6 ;  /* 0x0000800605008388 */ /* 0x0003e80000000400 */
[----:B------:R1:W-:Y:S01]  /*1840*/  @!P0 STS.U16 [R5+0x880], R12 ;  /* 0x0008800c05008388 */ /* 0x0003e20000000400 */
[----:B----4-:R-:W-:-:S03]  /*1850*/  ISETP.GE.AND P0, PT, R13, UR6, PT ;  /* 0x000000060d007c0c */ /* 0x010fc6000bf06270 */
[----:B------:R1:W-:Y:S01]  /*1860*/  @!P1 STS.U16 [R5+0xc0], R4 ;  /* 0x0000c00405009388 */ /* 0x0003e20000000400 */
[----:B-----5:R-:W-:-:S03]  /*1870*/  USHF.R.S32.HI UR5, URZ, 0x1f, UR4 ;  /* 0x0000001fff057899 */ /* 0x020fc60008011404 */
[----:B------:R1:W-:Y:S01]  /*1880*/  @!P1 STS.U16 [R5+0x8c0], R14 ;  /* 0x0008c00e05009388 */ /* 0x0003e20000000400 */
[----:B---3--:R-:W-:-:S05]  /*1890*/  IMAD.SHL.U32 R7, R7, 0x8, RZ ;  /* 0x0000000807077824 */ /* 0x008fca00078e00ff */
[----:B------:R-:W-:-:S05]  /*18a0*/  LOP3.LUT R10, R7, 0xf8, RZ, 0xc0, !PT ;  /* 0x000000f8070a7812 */ /* 0x000fca00078ec0ff */
[----:B------:R-:W-:Y:S01]  /*18b0*/  VIADD R8, R10, 0x7 ;  /* 0x000000070a087836 */ /* 0x000fe20000000000 */
[----:B------:R-:W-:Y:S06]  /*18c0*/  BAR.SYNC.DEFER_BLOCKING 0x0 ;  /* 0x0000000000007b1d */ /* 0x000fec0000010000 */
[----:B-1----:R-:W-:Y:S05]  /*18d0*/  @P0 BRA `(.L_x_78) ;  /* 0x0000000400140947 */ /* 0x002fea0003800000 */
[----:B------:R-:W1:Y:S01]  /*18e0*/  LDC R18, c[0x0][0x390] ;  /* 0x0000e400ff127b82 */ /* 0x000e620000000800 */
[----:B------:R-:W-:Y:S01]  /*18f0*/  ISETP.GT.U32.AND P0, PT, R0, 0xf, PT ;  /* 0x0000000f0000780c */ /* 0x000fe20003f04070 */
[----:B-1----:R-:W-:-:S12]  /*1900*/  IMAD.WIDE R18, R13, R18, UR4 ;  /* 0x000000040d127e25 */ /* 0x002fd8000f8e0212 */
[----:B------:R-:W-:Y:S05]  /*1910*/  @P0 BRA `(.L_x_78) ;  /* 0x0000000400040947 */ /* 0x000fea0003800000 */
[----:B--2---:R-:W1:Y:S01]  /*1920*/  LDC R17, c[0x0][0x388] ;  /* 0x0000e200ff117b82 */ /* 0x004e620000000800 */
[----:B------:R-:W2:Y:S02]  /*1930*/  LDCU.64 UR10, c[0x0][0x380] ;  /* 0x00007000ff0a77ac */ /* 0x000ea40008000a00 */
[----:B--2---:R-:W-:-:S04]  /*1940*/  LEA R6, P1, R18, UR10, 0x1 ;  /* 0x0000000a12067c11 */ /* 0x004fc8000f8208ff */
[----:B------:R-:W-:Y:S02]  /*1950*/  LEA.HI.X R7, R18, UR11, R19, 0x1, P1 ;  /* 0x0000000b12077c11 */ /* 0x000fe400088f0c13 */
[----:B-1----:R-:W-:-:S04]  /*1960*/  ISETP.GE.AND P0, PT, R16, R17, PT ;  /* 0x000000111000720c */ /* 0x002fc80003f06270 */
[----:B------:R-:W-:-:S13]  /*1970*/  ISETP.GE.U32.OR P0, PT, R10, R11, P0 ;  /* 0x0000000b0a00720c */ /* 0x000fda0000706470 */
[----:B------:R-:W-:Y:S02]  /*1980*/  @!P0 IMAD R12, R0, 0xe, R5 ;  /* 0x0000000e000c8824 */ /* 0x000fe400078e0205 */
[----:B------:R-:W-:-:S04]  /*1990*/  @!P0 IMAD.WIDE.U32 R18, R10, 0x2, R6 ;  /* 0x000000020a128825 */ /* 0x000fc800078e0006 */
[----:B------:R-:W1:Y:S04]  /*19a0*/  @!P0 LDS.128 R12, [R12] ;  /* 0x000000000c0c8984 */ /* 0x000e680000000c00 */
[----:B-1----:R1:W-:Y:S01]  /*19b0*/  @!P0 STG.E.128 desc[UR8][R18.64], R12 ;  /* 0x0000000c12008986 */ /* 0x0023e2000c101d08 */
[----:B------:R-:W-:Y:S05]  /*19c0*/  @!P0 BRA `(.L_x_78) ;  /* 0x0000000000d88947 */ /* 0x000fea0003800000 */
[----:B-1----:R-:W-:Y:S01]  /*19d0*/  VIADD R12, R10, 0x1 ;  /* 0x000000010a0c7836 */ /* 0x002fe20000000000 */
[----:B------:R-:W-:Y:S01]  /*19e0*/  ISETP.GE.AND P5, PT, R2, R17, PT ;  /* 0x000000110200720c */ /* 0x000fe20003fa6270 */
[----:B------:R-:W-:-:S03]  /*19f0*/  IMAD.WIDE.U32 R6, R10, 0x2, R6 ;  /* 0x000000020a067825 */ /* 0x000fc600078e0006 */
[----:B------:R-:W-:Y:S01]  /*1a00*/  ISETP.GE.OR P5, PT, R10, R11, P5 ;  /* 0x0000000b0a00720c */ /* 0x000fe20002fa6670 */
[----:B------:R-:W-:Y:S02]  /*1a10*/  VIADD R4, R12, UR4 ;  /* 0x000000040c047c36 */ /* 0x000fe40008000000 */
[----:B------:R-:W-:Y:S02]  /*1a20*/  VIADD R18, R10, 0x6 ;  /* 0x000000060a127836 */ /* 0x000fe40000000000 */
[C---:B------:R-:W-:Y:S01]  /*1a30*/  VIADD R14, R4.reuse, 0x2 ;  /* 0x00000002040e7836 */ /* 0x040fe20000000000 */
[C---:B------:R-:W-:Y:S01]  /*1a40*/  ISETP.GE.AND P0, PT, R4.reuse, R17, PT ;  /* 0x000000110400720c */ /* 0x040fe20003f06270 */
[----:B------:R-:W-:-:S03]  /*1a50*/  VIADD R15, R4, 0x5 ;  /* 0x00000005040f7836 */ /* 0x000fc60000000000 */
[----:B------:R-:W-:Y:S01]  /*1a60*/  ISETP.GE.OR P3, PT, R12, R11, P0 ;  /* 0x0000000b0c00720c */ /* 0x000fe20000766670 */
[----:B------:R-:W-:Y:S01]  /*1a70*/  VIADD R12, R4, 0x1 ;  /* 0x00000001040c7836 */ /* 0x000fe20000000000 */
[-C--:B------:R-:W-:Y:S01]  /*1a80*/  ISETP.GE.AND P6, PT, R14, R17.reuse, PT ;  /* 0x000000110e00720c */ /* 0x080fe20003fc6270 */
[----:B------:R-:W-:Y:S01]  /*1a90*/  VIADD R14, R4, 0x4 ;  /* 0x00000004040e7836 */ /* 0x000fe20000000000 */
[-C--:B------:R-:W-:Y:S02]  /*1aa0*/  ISETP.GE.AND P2, PT, R15, R17.reuse, PT ;  /* 0x000000110f00720c */ /* 0x080fe40003f46270 */
[-C--:B------:R-:W-:Y:S01]  /*1ab0*/  ISETP.GE.AND P4, PT, R12, R17.reuse, PT ;  /* 0x000000110c00720c */ /* 0x080fe20003f86270 */
[----:B------:R-:W-:Y:S01]  /*1ac0*/  VIADD R12, R4, 0x3 ;  /* 0x00000003040c7836 */ /* 0x000fe20000000000 */
[----:B------:R-:W-:Y:S01]  /*1ad0*/  ISETP.GE.AND P1, PT, R14, R17, PT ;  /* 0x000000110e00720c */ /* 0x000fe20003f26270 */
[----:B------:R-:W-:Y:S01]  /*1ae0*/  VIADD R4, R4, 0x6 ;  /* 0x0000000604047836 */ /* 0x000fe20000000000 */
[----:B------:R-:W-:Y:S01]  /*1af0*/  ISETP.GE.OR P2, PT, R18, R11, P2 ;  /* 0x0000000b1200720c */ /* 0x000fe20001746670 */
[----:B------:R-:W-:Y:S01]  /*1b00*/  VIADD R14, R10, 0x5 ;  /* 0x000000050a0e7836 */ /* 0x000fe20000000000 */
[----:B------:R-:W-:Y:S01]  /*1b10*/  ISETP.GE.AND P0, PT, R12, R17, PT ;  /* 0x000000110c00720c */ /* 0x000fe20003f06270 */
[----:B------:R-:W-:-:S02]  /*1b20*/  @!P3 IMAD R13, R0, 0xe, R5 ;  /* 0x0000000e000db824 */ /* 0x000fc400078e0205 */
[----:B------:R-:W-:Y:S01]  /*1b30*/  VIADD R12, R10, 0x2 ;  /* 0x000000020a0c7836 */ /* 0x000fe20000000000 */
[----:B------:R-:W-:-:S03]  /*1b40*/  ISETP.GE.OR P1, PT, R14, R11, P1 ;  /* 0x0000000b0e00720c */ /* 0x000fc60000f26670 */
[----:B------:R-:W1:Y:S01]  /*1b50*/  @!P3 LDS.U16 R13, [R13+0x2] ;  /* 0x000002000d0db984 */ /* 0x000e620000000400 */
[----:B------:R-:W-:Y:S01]  /*1b60*/  ISETP.GE.OR P4, PT, R12, R11, P4 ;  /* 0x0000000b0c00720c */ /* 0x000fe20002786670 */
[----:B------:R-:W-:Y:S02]  /*1b70*/  VIADD R12, R10, 0x4 ;  /* 0x000000040a0c7836 */ /* 0x000fe40000000000 */
[----:B------:R-:W-:-:S03]  /*1b80*/  @!P2 IMAD R23, R0, 0xe, R5 ;  /* 0x0000000e0017a824 */ /* 0x000fc600078e0205 */
[----:B------:R-:W-:-:S03]  /*1b90*/  ISETP.GE.OR P0, PT, R12, R11, P0 ;  /* 0x0000000b0c00720c */ /* 0x000fc60000706670 */
[C-C-:B------:R-:W-:Y:S01]  /*1ba0*/  @!P1 IMAD R21, R0.reuse, 0xe, R5.reuse ;  /* 0x0000000e00159824 */ /* 0x140fe200078e0205 */
[----:B------:R-:W2:Y:S03]  /*1bb0*/  @!P2 LDS.U16 R23, [R23+0xc] ;  /* 0x00000c001717a984 */ /* 0x000ea60000000400 */
[C-C-:B------:R-:W-:Y:S02]  /*1bc0*/  @!P4 IMAD R15, R0.reuse, 0xe, R5.reuse ;  /* 0x0000000e000fc824 */ /* 0x140fe400078e0205 */
[----:B------:R-:W3:Y:S04]  /*1bd0*/  @!P1 LDS.U16 R21, [R21+0xa] ;  /* 0x00000a0015159984 */ /* 0x000ee80000000400 */
[----:B------:R-:W-:Y:S01]  /*1be0*/  @!P0 IMAD R19, R0, 0xe, R5 ;  /* 0x0000000e00138824 */ /* 0x000fe200078e0205 */
[----:B------:R-:W4:Y:S05]  /*1bf0*/  @!P4 LDS.U16 R15, [R15+0x4] ;  /* 0x000004000f0fc984 */ /* 0x000f2a0000000400 */
[----:B------:R-:W5:Y:S04]  /*1c00*/  @!P0 LDS.U16 R19, [R19+0x8] ;  /* 0x0000080013138984 */ /* 0x000f680000000400 */
[----:B-1----:R1:W-:Y:S01]  /*1c10*/  @!P3 STG.E.U16 desc[UR8][R6.64+0x2], R13 ;  /* 0x0000020d0600b986 */ /* 0x0023e2000c101508 */
[----:B------:R-:W-:Y:S01]  /*1c20*/  ISETP.GE.AND P3, PT, R4, R17, PT ;  /* 0x000000110400720c */ /* 0x000fe20003f66270 */
[----:B------:R-:W-:-:S03]  /*1c30*/  VIADD R4, R10, 0x3 ;  /* 0x000000030a047836 */ /* 0x000fc60000000000 */
[-C--:B------:R-:W-:Y:S02]  /*1c40*/  ISETP.GE.OR P3, PT, R8, R11.reuse, P3 ;  /* 0x0000000b0800720c */ /* 0x080fe40001f66670 */
[----:B------:R-:W-:Y:S01]  /*1c50*/  ISETP.GE.OR P6, PT, R4, R11, P6 ;  /* 0x0000000b0400720c */ /* 0x000fe200037c6670 */
[----:B--2---:R-:W-:Y:S01]  /*1c60*/  @!P2 STG.E.U16 desc[UR8][R6.64+0xc], R23 ;  /* 0x00000c170600a986 */ /* 0x004fe2000c101508 */
[----:B-1----:R-:W-:-:S03]  /*1c70*/  @!P5 IMAD R13, R0, 0xe, R5 ;  /* 0x0000000e000dd824 */ /* 0x002fc600078e0205 */
[----:B---3--:R-:W-:Y:S06]  /*1c80*/  @!P1 STG.E.U16 desc[UR8][R6.64+0xa], R21 ;  /* 0x00000a1506009986 */ /* 0x008fec000c101508 */
[C-C-:B------:R-:W-:Y:S02]  /*1c90*/  @!P3 IMAD R25, R0.reuse, 0xe, R5.reuse ;  /* 0x0000000e0019b824 */ /* 0x140fe400078e0205 */
[----:B------:R-:W-:Y:S01]  /*1ca0*/  @!P6 IMAD R17, R0, 0xe, R5 ;  /* 0x0000000e0011e824 */ /* 0x000fe200078e0205 */
[----:B------:R-:W1:Y:S04]  /*1cb0*/  @!P5 LDS.U16 R13, [R13] ;  /* 0x000000000d0dd984 */ /* 0x000e680000000400 */
[----:B------:R-:W2:Y:S04]  /*1cc0*/  @!P3 LDS.U16 R25, [R25+0xe] ;  /* 0x00000e001919b984 */ /* 0x000ea80000000400 */
[----:B------:R-:W3:Y:S04]  /*1cd0*/  @!P6 LDS.U16 R17, [R17+0x6] ;  /* 0x000006001111e984 */ /* 0x000ee80000000400 */
[----:B----4-:R4:W-:Y:S04]  /*1ce0*/  @!P4 STG.E.U16 desc[UR8][R6.64+0x4], R15 ;  /* 0x0000040f0600c986 */ /* 0x0109e8000c101508 */
[----:B-----5:R4:W-:Y:S04]  /*1cf0*/  @!P0 STG.E.U16 desc[UR8][R6.64+0x8], R19 ;  /* 0x0000081306008986 */ /* 0x0209e8000c101508 */
[----:B-1----:R4:W-:Y:S04]  /*1d00*/  @!P5 STG.E.U16 desc[UR8][R6.64], R13 ;  /* 0x0000000d0600d986 */ /* 0x0029e8000c101508 */
[----:B--2---:R4:W-:Y:S04]  /*1d10*/  @!P3 STG.E.U16 desc[UR8][R6.64+0xe], R25 ;  /* 0x00000e190600b986 */ /* 0x0049e8000c101508 */
[----:B---3--:R4:W-:Y:S02]  /*1d20*/  @!P6 STG.E.U16 desc[UR8][R6.64+0x6], R17 ;  /* 0x000006110600e986 */ /* 0x0089e4000c101508 */
.L_x_78:
[----:B------:R-:W-:Y:S05]  /*1d30*/  BSYNC.RECONVERGENT B0 ;  /* 0x0000000000007941 */ /* 0x000fea0003800200 */
.L_x_77:
[----:B------:R-:W-:-:S13]  /*1d40*/  ISETP.GE.AND P0, PT, R9, UR6, PT ;  /* 0x0000000609007c0c */ /* 0x000fda000bf06270 */
[----:B------:R-:W-:Y:S05]  /*1d50*/  @P0 EXIT ;  /* 0x000000000000094d */ /* 0x000fea0003800000 */
[----:B-1----:R-:W4:Y:S01]  /*1d60*/  LDC R12, c[0x0][0x390] ;  /* 0x0000e400ff0c7b82 */ /* 0x002f220000000800 */
[----:B------:R-:W1:Y:S01]  /*1d70*/  LDCU.64 UR6, c[0x0][0x380] ;  /* 0x00007000ff0677ac */ /* 0x000e620008000a00 */
[----:B------:R-:W-:Y:S01]  /*1d80*/  ISETP.GT.U32.AND P1, PT, R0, 0xf, PT ;  /* 0x0000000f0000780c */ /* 0x000fe20003f24070 */
[----:B----4-:R-:W-:-:S03]  /*1d90*/  IMAD.WIDE R12, R9, R12, UR4 ;  /* 0x00000004090c7e25 */ /* 0x010fc6000f8e020c */
[----:B-1----:R-:W-:-:S04]  /*1da0*/  LEA R6, P0, R12, UR6, 0x1 ;  /* 0x000000060c067c11 */ /* 0x002fc8000f8008ff */
[----:B------:R-:W-:-:S05]  /*1db0*/  LEA.HI.X R7, R12, UR7, R13, 0x1, P0 ;  /* 0x000000070c077c11 */ /* 0x000fca00080f0c0d */
[----:B------:R-:W-:Y:S05]  /*1dc0*/  @P1 EXIT ;  /* 0x000000000000194d */ /* 0x000fea0003800000 */
[----:B------:R-:W1:Y:S01]  /*1dd0*/  LDCU UR6, c[0x0][0x388] ;  /* 0x00007100ff0677ac */ /* 0x000e620008000800 */
[----:B------:R-:W-:Y:S02]  /*1de0*/  ISETP.LT.U32.AND P1, PT, R10, R11, PT ;  /* 0x0000000b0a00720c */ /* 0x000fe40003f21070 */
[----:B-1----:R-:W-:-:S13]  /*1df0*/  ISETP.GE.AND P0, PT, R16, UR6, PT ;  /* 0x0000000610007c0c */ /* 0x002fda000bf06270 */
[----:B------:R-:W-:Y:S05]  /*1e00*/  @!P0 BRA P1, `(.L_x_79) ;  /* 0x0000000000e08947 */ /* 0x000fea0000800000 */
[----:B------:R-:W-:Y:S01]  /*1e10*/  VIADD R4, R10, 0x1 ;  /* 0x000000010a047836 */ /* 0x000fe20000000000 */
[----:B------:R-:W-:Y:S01]  /*1e20*/  ISETP.GE.AND P2, PT, R2, UR6, PT ;  /* 0x0000000602007c0c */ /* 0x000fe2000bf46270 */
[----:B------:R-:W-:Y:S02]  /*1e30*/  VIADD R14, R10, 0x5 ;  /* 0x000000050a0e7836 */ /* 0x000fe40000000000 */
[----:B------:R-:W-:Y:S01]  /*1e40*/  VIADD R12, R4, UR4 ;  /* 0x00000004040c7c36 */ /* 0x000fe20008000000 */
[C---:B------:R-:W-:Y:S01]  /*1e50*/  ISETP.GE.OR P2, PT, R10.reuse, R11, P2 ;  /* 0x0000000b0a00720c */ /* 0x040fe20001746670 */
[----:B------:R-:W-:Y:S02]  /*1e60*/  VIADD R16, R10, 0x6 ;  /* 0x000000060a107836 */ /* 0x000fe40000000000 */
[C---:B------:R-:W-:Y:S01]  /*1e70*/  VIADD R2, R12.reuse, 0x1 ;  /* 0x000000010c027836 */ /* 0x040fe20000000000 */
[C---:B------:R-:W-:Y:S01]  /*1e80*/  ISETP.GE.AND P0, PT, R12.reuse, UR6, PT ;  /* 0x000000060c007c0c */ /* 0x040fe2000bf06270 */
[----:B------:R-:W-:-:S02]  /*1e90*/  VIADD R3, R12, 0x2 ;  /* 0x000000020c037836 */ /* 0x000fc40000000000 */
[----:B------:R-:W-:Y:S01]  /*1ea0*/  VIADD R9, R12, 0x3 ;  /* 0x000000030c097836 */ /* 0x000fe20000000000 */
[-C--:B------:R-:W-:Y:S01]  /*1eb0*/  ISETP.GE.OR P0, PT, R4, R11.reuse, P0 ;  /* 0x0000000b0400720c */ /* 0x080fe20000706670 */
[----:B------:R-:W-:Y:S01]  /*1ec0*/  VIADD R4, R12, 0x5 ;  /* 0x000000050c047836 */ /* 0x000fe20000000000 */
[----:B------:R-:W-:Y:S01]  /*1ed0*/  ISETP.GE.AND P5, PT, R2, UR6, PT ;  /* 0x0000000602007c0c */ /* 0x000fe2000bfa6270 */
[----:B------:R-:W-:Y:S01]  /*1ee0*/  VIADD R2, R10, 0x2 ;  /* 0x000000020a027836 */ /* 0x000fe20000000000 */
[----:B------:R-:W-:Y:S01]  /*1ef0*/  ISETP.GE.AND P6, PT, R3, UR6, PT ;  /* 0x0000000603007c0c */ /* 0x000fe2000bfc6270 */
[----:B------:R-:W-:Y:S01]  /*1f00*/  VIADD R3, R12, 0x4 ;  /* 0x000000040c037836 */ /* 0x000fe20000000000 */
[----:B------:R-:W-:Y:S01]  /*1f10*/  ISETP.GE.AND P4, PT, R4, UR6, PT ;  /* 0x0000000604007c0c */ /* 0x000fe2000bf86270 */
[----:B------:R-:W-:Y:S01]  /*1f20*/  VIADD R4, R10, 0x4 ;  /* 0x000000040a047836 */ /* 0x000fe20000000000 */
[----:B------:R-:W-:Y:S01]  /*1f30*/  ISETP.GE.OR P5, PT, R2, R11, P5 ;  /* 0x0000000b0200720c */ /* 0x000fe20002fa6670 */
[C---:B------:R-:W-:Y:S01]  /*1f40*/  VIADD R2, R10.reuse, 0x3 ;  /* 0x000000030a027836 */ /* 0x040fe20000000000 */
[----:B------:R-:W-:Y:S01]  /*1f50*/  ISETP.GE.AND P1, PT, R9, UR6, PT ;  /* 0x0000000609007c0c */ /* 0x000fe2000bf26270 */
[----:B------:R-:W-:Y:S01]  /*1f60*/  IMAD.WIDE.U32 R6, R10, 0x2, R6 ;  /* 0x000000020a067825 */ /* 0x000fe200078e0006 */
[----:B------:R-:W-:-:S02]  /*1f70*/  ISETP.GE.AND P3, PT, R3, UR6, PT ;  /* 0x0000000603007c0c */ /* 0x000fc4000bf66270 */
[-C--:B------:R-:W-:Y:S01]  /*1f80*/  ISETP.GE.OR P6, PT, R2, R11.reuse, P6 ;  /* 0x0000000b0200720c */ /* 0x080fe200037c6670 */
[--C-:B------:R-:W-:Y:S01]  /*1f90*/  @!P0 IMAD R9, R0, 0xe, R5.reuse ;  /* 0x0000000e00098824 */ /* 0x100fe200078e0205 */
[-C--:B------:R-:W-:Y:S01]  /*1fa0*/  ISETP.GE.OR P1, PT, R4, R11.reuse, P1 ;  /* 0x0000000b0400720c */ /* 0x080fe20000f26670 */
[--C-:B------:R-:W-:Y:S01]  /*1fb0*/  @!P2 IMAD R3, R0, 0xe, R5.reuse ;  /* 0x0000000e0003a824 */ /* 0x100fe200078e0205 */
[-C--:B------:R-:W-:Y:S01]  /*1fc0*/  ISETP.GE.OR P3, PT, R14, R11.reuse, P3 ;  /* 0x0000000b0e00720c */ /* 0x080fe20001f66670 */
[----:B------:R-:W-:Y:S01]  /*1fd0*/  VIADD R12, R12, 0x6 ;  /* 0x000000060c0c7836 */ /* 0x000fe20000000000 */
[----:B------:R-:W-:Y:S01]  /*1fe0*/  ISETP.GE.OR P4, PT, R16, R11, P4 ;  /* 0x0000000b1000720c */ /* 0x000fe20002786670 */
[----:B------:R-:W1:Y:S01]  /*1ff0*/  @!P0 LDS.U16 R9, [R9+0x802] ;  /* 0x0008020009098984 */ /* 0x000e620000000400 */
[----:B------:R-:W-:-:S03]  /*2000*/  @!P5 IMAD R13, R0, 0xe, R5 ;  /* 0x0000000e000dd824 */ /* 0x000fc600078e0205 */
[----:B------:R-:W3:Y:S02]  /*2010*/  @!P2 LDS.U16 R3, [R3+0x800] ;  /* 0x000800000303a984 */ /* 0x000ee40000000400 */
[C-C-:B------:R-:W-:Y:S02]  /*2020*/  @!P6 IMAD R15, R0.reuse, 0xe, R5.reuse ;  /* 0x0000000e000fe824 */ /* 0x140fe400078e0205 */
[C-C-:B--2---:R-:W-:Y:S01]  /*2030*/  @!P1 IMAD R17, R0.reuse, 0xe, R5.reuse ;  /* 0x0000000e00119824 */ /* 0x144fe200078e0205 */
[----:B------:R-:W2:Y:S01]  /*2040*/  @!P5 LDS.U16 R13, [R13+0x804] ;  /* 0x000804000d0dd984 */ /* 0x000ea20000000400 */
[C-C-:B------:R-:W-:Y:S02]  /*2050*/  @!P3 IMAD R19, R0.reuse, 0xe, R5.reuse ;  /* 0x0000000e0013b824 */ /* 0x140fe400078e0205 */
[----:B------:R-:W-:Y:S01]  /*2060*/  @!P4 IMAD R21, R0, 0xe, R5 ;  /* 0x0000000e0015c824 */ /* 0x000fe200078e0205 */
[----:B------:R-:W4:Y:S04]  /*2070*/  @!P6 LDS.U16 R15, [R15+0x806] ;  /* 0x000806000f0fe984 */ /* 0x000f280000000400 */
[----:B------:R-:W5:Y:S04]  /*2080*/  @!P1 LDS.U16 R17, [R17+0x808] ;  /* 0x0008080011119984 */ /* 0x000f680000000400 */
[----:B------:R-:W5:Y:S04]  /*2090*/  @!P3 LDS.U16 R19, [R19+0x80a] ;  /* 0x00080a001313b984 */ /* 0x000f680000000400 */
[----:B------:R-:W5:Y:S04]  /*20a0*/  @!P4 LDS.U16 R21, [R21+0x80c] ;  /* 0x00080c001515c984 */ /* 0x000f680000000400 */
[----:B-1----:R1:W-:Y:S01]  /*20b0*/  @!P0 STG.E.U16 desc[UR8][R6.64+0x2], R9 ;  /* 0x0000020906008986 */ /* 0x0023e2000c101508 */
[----:B------:R-:W-:-:S03]  /*20c0*/  ISETP.GE.AND P0, PT, R12, UR6, PT ;  /* 0x000000060c007c0c */ /* 0x000fc6000bf06270 */
[----:B---3--:R1:W-:Y:S01]  /*20d0*/  @!P2 STG.E.U16 desc[UR8][R6.64], R3 ;  /* 0x000000030600a986 */ /* 0x0083e2000c101508 */
[----:B------:R-:W-:-:S03]  /*20e0*/  ISETP.GE.OR P0, PT, R8, R11, P0 ;  /* 0x0000000b0800720c */ /* 0x000fc60000706670 */
[----:B--2---:R1:W-:Y:S04]  /*20f0*/  @!P5 STG.E.U16 desc[UR8][R6.64+0x4], R13 ;  /* 0x0000040d0600d986 */ /* 0x0043e8000c101508 */
[----:B----4-:R1:W-:Y:S04]  /*2100*/  @!P6 STG.E.U16 desc[UR8][R6.64+0x6], R15 ;  /* 0x0000060f0600e986 */ /* 0x0103e8000c101508 */
[----:B-----5:R1:W-:Y:S04]  /*2110*/  @!P1 STG.E.U16 desc[UR8][R6.64+0x8], R17 ;  /* 0x0000081106009986 */ /* 0x0203e8000c101508 */
[----:B------:R1:W-:Y:S04]  /*2120*/  @!P3 STG.E.U16 desc[UR8][R6.64+0xa], R19 ;  /* 0x00000a130600b986 */ /* 0x0003e8000c101508 */
[----:B------:R1:W-:Y:S01]  /*2130*/  @!P4 STG.E.U16 desc[UR8][R6.64+0xc], R21 ;  /* 0x00000c150600c986 */ /* 0x0003e2000c101508 */
[----:B------:R-:W-:Y:S05]  /*2140*/  @P0 EXIT ;  /* 0x000000000000094d */ /* 0x000fea0003800000 */
[----:B-1----:R-:W-:-:S06]  /*2150*/  IMAD R3, R0, 0xe, R5 ;  /* 0x0000000e00037824 */ /* 0x002fcc00078e0205 */
[----:B------:R-:W1:Y:S04]  /*2160*/  LDS.U16 R3, [R3+0x80e] ;  /* 0x00080e0003037984 */ /* 0x000e680000000400 */
[----:B-1----:R-:W-:Y:S01]  /*2170*/  STG.E.U16 desc[UR8][R6.64+0xe], R3 ;  /* 0x00000e0306007986 */ /* 0x002fe2000c101508 */
[----:B------:R-:W-:Y:S05]  /*2180*/  EXIT ;  /* 0x000000000000794d */ /* 0x000fea0003800000 */
.L_x_79:
[----:B------:R-:W-:Y:S02]  /*2190*/  IMAD R12, R0, 0xe, R5 ;  /* 0x0000000e000c7824 */ /* 0x000fe400078e0205 */
[----:B------:R-:W-:-:S04]  /*21a0*/  IMAD.WIDE.U32 R6, R10, 0x2, R6 ;  /* 0x000000020a067825 */ /* 0x000fc800078e0006 */
[----:B------:R-:W1:Y:S04]  /*21b0*/  LDS.128 R12, [R12+0x800] ;  /* 0x000800000c0c7984 */ /* 0x000e680000000c00 */
[----:B-1----:R-:W-:Y:S01]  /*21c0*/  STG.E.128 desc[UR8][R6.64], R12 ;  /* 0x0000000c06007986 */ /* 0x002fe2000c101d08 */
[----:B------:R-:W-:Y:S05]  /*21d0*/  EXIT ;  /* 0x000000000000794d */ /* 0x000fea0003800000 */
.L_x_80:
        /* <DEDUP_REMOVED lines=10> */
.L_x_267:


//--------------------- .text._Z30A12_trsm_kernel_half_optimizedILi64EEvP6__halfiiiii --------------------------
	.section	.text._Z30A12_trsm_kernel_half_optimizedILi64EEvP6__halfiiiii,"ax",@progbits
	.align	128
        .global         _Z30A12_trsm_kernel_half_optimizedILi64EEvP6__halfiiiii
        .type           _Z30A12_trsm_kernel_half_optimizedILi64EEvP6__halfiiiii,@function
        .size           _Z30A12_trsm_kernel_half_optimizedILi64EEvP6__halfiiiii,(.L_x_268 - _Z30A12_trsm_kernel_half_optimizedILi64EEvP6__halfiiiii)
        .other          _Z30A12_trsm_kernel_half_optimizedILi64EEvP6__halfiiiii,@"STO_CUDA_ENTRY STV_DEFAULT"
_Z30A12_trsm_kernel_half_optimizedILi64EEvP6__halfiiiii:
.text._Z30A12_trsm_kernel_half_optimizedILi64EEvP6__halfiiiii:
[----:B------:R-:W-:Y:S08]  /*0000*/  LDC R1, c[0x0][0x37c] ;  /* 0x0000df00ff017b82 */ /* 0x000ff00000000800 */
[----:B------:R-:W1:Y:S02]  /*0010*/  LDC R0, c[0x0][0x398] ;  /* 0x0000e600ff007b82 */ /* 0x000e640000000800 */
[----:B-1----:R-:W-:-:S05]  /*0020*/  VIADD R2, R0, 0xffffffbf ;  /* 0xffffffbf00027836 */ /* 0x002fca0000000000 */
        /* <DEDUP_REMOVED lines=8> */
[----:B------:R-:W2:Y:S01]  /*00b0*/  LDCU UR8, c[0x0][0x388] ;  /* 0x00007100ff0877ac */ /* 0x000ea20008000800 */
[----:B------:R-:W-:Y:S01]  /*00c0*/  MOV R19, 0x400 ;  /* 0x0000040000137802 */ /* 0x000fe20000000f00 */
[----:B------:R-:W-:Y:S01]  /*00d0*/  BSSY.RECONVERGENT B0, `(.L_x_81) ;  /* 0x0000024000007945 */ /* 0x000fe20003800200 */
[----:B------:R-:W3:Y:S01]  /*00e0*/  S2R R3, SR_CTAID.X ;  /* 0x0000000000037919 */ /* 0x000ee20000002500 */
[----:B------:R-:W4:Y:S01]  /*00f0*/  LDCU.64 UR6, c[0x0][0x358] ;  /* 0x00006b00ff0677ac */ /* 0x000f220008000a00 */
[----:B------:R-:W5:Y:S01]  /*0100*/  S2R R18, SR_CgaCtaId ;  /* 0x0000000000127919 */ /* 0x000f620000008800 */
[----:B-1----:R-:W-:Y:S01]  /*0110*/  SHF.R.U32.HI R8, RZ, 0x5, R14 ;  /* 0x00000005ff087819 */ /* 0x002fe2000001160e */
[C---:B------:R-:W-:Y:S01]  /*0120*/  IMAD.SHL.U32 R17, R14.reuse, 0x8, RZ ;  /* 0x000000080e117824 */ /* 0x040fe200078e00ff */
[C---:B------:R-:W-:Y:S01]  /*0130*/  LOP3.LUT R11, R14.reuse, 0x1f, RZ, 0xc0, !PT ;  /* 0x0000001f0e0b7812 */ /* 0x040fe200078ec0ff */
[----:B------:R-:W-:-:S02]  /*0140*/  IMAD.SHL.U32 R4, R14, 0x10, RZ ;  /* 0x000000100e047824 */ /* 0x000fc400078e00ff */
[----:B---3--:R-:W-:Y:S01]  /*0150*/  IMAD R2, R3, 0x10, R8 ;  /* 0x0000001003027824 */ /* 0x008fe200078e0208 */
[----:B------:R-:W-:Y:S01]  /*0160*/  LOP3.LUT R17, R17, 0xf8, RZ, 0xc0, !PT ;  /* 0x000000f811117812 */ /* 0x000fe200078ec0ff */
[----:B------:R-:W-:Y:S01]  /*0170*/  VIADD R3, R19, 0x800 ;  /* 0x0000080013037836 */ /* 0x000fe20000000000 */
[----:B------:R-:W-:Y:S01]  /*0180*/  LOP3.LUT R4, R4, 0x1f0, RZ, 0xc0, !PT ;  /* 0x000001f004047812 */ /* 0x000fe200078ec0ff */
[----:B------:R-:W-:Y:S02]  /*0190*/  IMAD.IADD R9, R9, 0x1, R2 ;  /* 0x0000000109097824 */ /* 0x000fe400078e0202 */
[----:B------:R-:W-:Y:S01]  /*01a0*/  VIADD R2, R17, UR4 ;  /* 0x0000000411027c36 */ /* 0x000fe20008000000 */
[----:B-----5:R-:W-:Y:S01]  /*01b0*/  LEA R5, R18, R3, 0x18 ;  /* 0x0000000312057211 */ /* 0x020fe200078ec0ff */
[----:B------:R-:W-:Y:S01]  /*01c0*/  IMAD.SHL.U32 R10, R8, 0x80, RZ ;  /* 0x00000080080a7824 */ /* 0x000fe200078e00ff */
[----:B------:R-:W-:Y:S02]  /*01d0*/  ISETP.GE.AND P1, PT, R9, UR5, PT ;  /* 0x0000000509007c0c */ /* 0x000fe4000bf26270 */
[----:B--2---:R-:W-:-:S02]  /*01e0*/  ISETP.GE.AND P0, PT, R2, UR8, PT ;  /* 0x0000000802007c0c */ /* 0x004fc4000bf06270 */
[----:B------:R-:W-:Y:S02]  /*01f0*/  SHF.R.S32.HI R3, RZ, 0x1f, R2 ;  /* 0x0000001fff037819 */ /* 0x000fe40000011402 */
[----:B------:R-:W-:Y:S02]  /*0200*/  ISETP.GE.U32.OR P0, PT, R17, R0, P0 ;  /* 0x000000001100720c */ /* 0x000fe40000706470 */
[----:B------:R-:W-:-:S05]  /*0210*/  IADD3 R16, PT, PT, R4, R5, R10 ;  /* 0x0000000504107210 */ /* 0x000fca0007ffe00a */
[----:B----4-:R-:W-:Y:S06]  /*0220*/  @P1 BRA `(.L_x_82) ;  /* 0x0000000000381947 */ /* 0x010fec0003800000 */
        /* <DEDUP_REMOVED lines=12> */
.L_x_84:
[----:B------:R-:W-:Y:S05]  /*02f0*/  BSYNC.RECONVERGENT B1 ;  /* 0x0000000000017941 */ /* 0x000fea0003800200 */
.L_x_83:
[----:B------:R-:W0:Y:S02]  /*0300*/  LDGDEPBAR ;  /* 0x00000000000079af */ /* 0x000e240000000000 */
.L_x_82:
[----:B------:R-:W-:Y:S05]  /*0310*/  BSYNC.RECONVERGENT B0 ;  /* 0x0000000000007941 */ /* 0x000fea0003800200 */
.L_x_81:
        /* <DEDUP_REMOVED lines=16> */
.L_x_88:
[----:B------:R-:W-:Y:S05]  /*0420*/  BSYNC.RECONVERGENT B1 ;  /* 0x0000000000017941 */ /* 0x000fea0003800200 */
.L_x_87:
[----:B------:R-:W0:Y:S02]  /*0430*/  LDGDEPBAR ;  /* 0x00000000000079af */ /* 0x000e240000000000 */
.L_x_86:
[----:B------:R-:W-:Y:S05]  /*0440*/  BSYNC.RECONVERGENT B0 ;  /* 0x0000000000007941 */ /* 0x000fea0003800200 */
.L_x_85:
[----:B------:R-:W-:Y:S01]  /*0450*/  LOP3.LUT R15, R8, 0x3, RZ, 0xc0, !PT ;  /* 0x00000003080f7812 */ /* 0x000fe200078ec0ff */
[----:B------:R-:W-:Y:S01]  /*0460*/  VIADD R7, R19, 0x1000 ;  /* 0x0000100013077836 */ /* 0x000fe20000000000 */
[----:B-12---:R-:W-:Y:S01]  /*0470*/  LOP3.LUT R5, R10, 0x180, RZ, 0xc0, !PT ;  /* 0x000001800a057812 */ /* 0x006fe200078ec0ff */
[----:B------:R-:W-:Y:S01]  /*0480*/  BSSY.RECONVERGENT B0, `(.L_x_89) ;  /* 0x0000019000007945 */ /* 0x000fe20003800200 */
[----:B------:R-:W-:Y:S02]  /*0490*/  ISETP.GE.U32.AND P0, PT, R15, R0, PT ;  /* 0x000000000f00720c */ /* 0x000fe40003f06070 */
[----:B------:R-:W-:Y:S02]  /*04a0*/  LEA R12, R18, R7, 0x18 ;  /* 0x00000007120c7211 */ /* 0x000fe400078ec0ff */
[----:B------:R-:W-:-:S03]  /*04b0*/  SHF.R.U32.HI R14, RZ, 0x7, R14 ;  /* 0x00000007ff0e7819 */ /* 0x000fc6000001160e */
[----:B------:R-:W-:-:S06]  /*04c0*/  IMAD.IADD R20, R5, 0x1, R12 ;  /* 0x0000000105147824 */ /* 0x000fcc00078e020c */
[----:B------:R-:W-:Y:S05]  /*04d0*/  @P0 BRA `(.L_x_90) ;  /* 0x00000000004c0947 */ /* 0x000fea0003800000 */
[----:B------:R-:W-:Y:S02]  /*04e0*/  VIADD R7, R15, UR4 ;  /* 0x000000040f077c36 */ /* 0x000fe40008000000 */
[----:B------:R-:W-:-:S03]  /*04f0*/  IMAD R21, R14, 0x20, R11 ;  /* 0x000000200e157824 */ /* 0x000fc600078e020b */
[----:B------:R-:W-:Y:S01]  /*0500*/  ISETP.GE.AND P0, PT, R7, UR5, PT ;  /* 0x0000000507007c0c */ /* 0x000fe2000bf06270 */
[----:B------:R-:W-:-:S05]  /*0510*/  VIADD R4, R21, UR4 ;  /* 0x0000000415047c36 */ /* 0x000fca0008000000 */
[----:B------:R-:W-:-:S04]  /*0520*/  ISETP.GE.OR P0, PT, R4, UR8, P0 ;  /* 0x0000000804007c0c */ /* 0x000fc80008706670 */
[----:B------:R-:W-:-:S13]  /*0530*/  ISETP.GE.U32.OR P0, PT, R21, R0, P0 ;  /* 0x000000001500720c */ /* 0x000fda0000706470 */
        /* <DEDUP_REMOVED lines=11> */
.L_x_91:
[----:B------:R-:W-:-:S05]  /*05f0*/  IMAD R21, R21, 0x2, R20 ;  /* 0x0000000215157824 */ /* 0x000fca00078e0214 */
[----:B------:R2:W-:Y:S02]  /*0600*/  STS.U16 [R21], RZ ;  /* 0x000000ff15007388 */ /* 0x0005e40000000400 */
.L_x_90:
[----:B------:R-:W-:Y:S05]  /*0610*/  BSYNC.RECONVERGENT B0 ;  /* 0x0000000000007941 */ /* 0x000fea0003800200 */
.L_x_89:
[----:B------:R-:W-:Y:S01]  /*0620*/  LOP3.LUT R5, R15, 0x4, RZ, 0xfc, !PT ;  /* 0x000000040f057812 */ /* 0x000fe200078efcff */
[----:B------:R-:W-:Y:S03]  /*0630*/  BSSY.RECONVERGENT B0, `(.L_x_92) ;  /* 0x0000016000007945 */ /* 0x000fe60003800200 */
[----:B------:R-:W-:-:S13]  /*0640*/  ISETP.GE.U32.AND P0, PT, R5, R0, PT ;  /* 0x000000000500720c */ /* 0x000fda0003f06070 */
[----:B------:R-:W-:Y:S05]  /*0650*/  @P0 BRA `(.L_x_93) ;  /* 0x00000000004c0947 */ /* 0x000fea0003800000 */
[----:B------:R-:W-:Y:S02]  /*0660*/  VIADD R7, R5, UR4 ;  /* 0x0000000405077c36 */ /* 0x000fe40008000000 */
[----:B-12---:R-:W-:-:S03]  /*0670*/  IMAD R21, R14, 0x20, R11 ;  /* 0x000000200e157824 */ /* 0x006fc600078e020b */
        /* <DEDUP_REMOVED lines=13> */
[----:B--2---:R4:W-:Y:S01]  /*0750*/  STS.U16 [R21+0x200], R6 ;  /* 0x0002000615007388 */ /* 0x0049e20000000400 */
[----:B------:R-:W-:Y:S05]  /*0760*/  BRA `(.L_x_93) ;  /* 0x0000000000087947 */ /* 0x000fea0003800000 */
.L_x_94:
[----:B------:R-:W-:-:S05]  /*0770*/  IMAD R20, R21, 0x2, R20 ;  /* 0x0000000215147824 */ /* 0x000fca00078e0214 */
[----:B------:R3:W-:Y:S02]  /*0780*/  STS.U16 [R20+0x200], RZ ;  /* 0x000200ff14007388 */ /* 0x0007e40000000400 */
.L_x_93:
[----:B------:R-:W-:Y:S05]  /*0790*/  BSYNC.RECONVERGENT B0 ;  /* 0x0000000000007941 */ /* 0x000fea0003800200 */
.L_x_92:
[----:B------:R-:W-:Y:S01]  /*07a0*/  ISETP.GT.U32.AND P0, PT, R11, 0x7, PT ;  /* 0x000000070b00780c */ /* 0x000fe20003f04070 */
[----:B------:R-:W-:-:S04]  /*07b0*/  DEPBAR.LE SB0, 0x0 ;  /* 0x000080000000791a */ /* 0x000fc80000000000 */
[----:B-12-4-:R-:W-:Y:S01]  /*07c0*/  LEA R21, R18, R19, 0x18 ;  /* 0x0000001312157211 */ /* 0x016fe200078ec0ff */
[----:B------:R-:W-:Y:S04]  /*07d0*/  BSSY.RECONVERGENT B0, `(.L_x_95) ;  /* 0x0000045000007945 */ /* 0x000fe80003800200 */
[----:B------:R-:W-:-:S04]  /*07e0*/  IMAD.IADD R18, R10, 0x1, R21 ;  /* 0x000000010a127824 */ /* 0x000fc800078e0215 */
[----:B------:R-:W-:Y:S01]  /*07f0*/  IMAD R18, R17, 0x2, R18 ;  /* 0x0000000211127824 */ /* 0x000fe200078e0212 */
[----:B------:R-:W-:Y:S06]  /*0800*/  BAR.SYNC.DEFER_BLOCKING 0x0 ;  /* 0x0000000000007b1d */ /* 0x000fec0000010000 */
[----:B------:R-:W-:Y:S05]  /*0810*/  @P0 BRA `(.L_x_96) ;  /* 0x0000000400000947 */ /* 0x000fea0003800000 */
[CC--:B------:R-:W-:Y:S01]  /*0820*/  ISETP.GE.U32.AND P6, PT, R17.reuse, R0.reuse, PT ;  /* 0x000000001100720c */ /* 0x0c0fe20003fc6070 */
[----:B------:R-:W1:Y:S01]  /*0830*/  LDS.128 R4, [R16] ;  /* 0x0000000010047984 */ /* 0x000e620000000c00 */
[C---:B------:R-:W-:Y:S02]  /*0840*/  VIADD R25, R17.reuse, 0x1 ;  /* 0x0000000111197836 */ /* 0x040fe40000000000 */
[C---:B------:R-:W-:Y:S01]  /*0850*/  VIADD R27, R17.reuse, 0x2 ;  /* 0x00000002111b7836 */ /* 0x040fe20000000000 */
[----:B------:R-:W2:Y:S01]  /*0860*/  LDS.U16 R23, [R16+0x2] ;  /* 0x0000020010177984 */ /* 0x000ea20000000400 */
[----:B------:R-:W-:Y:S01]  /*0870*/  VIADD R29, R17, 0x3 ;  /* 0x00000003111d7836 */ /* 0x000fe20000000000 */
[-C--:B------:R-:W-:Y:S01]  /*0880*/  ISETP.GE.U32.AND P0, PT, R25, R0.reuse, PT ;  /* 0x000000001900720c */ /* 0x080fe20003f06070 */
[----:B------:R-:W-:Y:S01]  /*0890*/  VIADD R25, R17, 0x4 ;  /* 0x0000000411197836 */ /* 0x000fe20000000000 */
[-C--:B------:R-:W-:Y:S01]  /*08a0*/  ISETP.GE.U32.AND P1, PT, R27, R0.reuse, PT ;  /* 0x000000001b00720c */ /* 0x080fe20003f26070 */
[----:B------:R-:W-:Y:S01]  /*08b0*/  VIADD R27, R17, 0x5 ;  /* 0x00000005111b7836 */ /* 0x000fe20000000000 */
[-C--:B------:R-:W-:Y:S01]  /*08c0*/  ISETP.GE.U32.AND P2, PT, R29, R0.reuse, PT ;  /* 0x000000001d00720c */ /* 0x080fe20003f46070 */
[----:B------:R-:W-:Y:S01]  /*08d0*/  VIADD R29, R17, 0x6 ;  /* 0x00000006111d7836 */ /* 0x000fe20000000000 */
[----:B------:R-:W4:Y:S01]  /*08e0*/  @!P6 LDS.U16 R19, [R16] ;  /* 0x000000001013e984 */ /* 0x000f220000000400 */
[-C--:B------:R-:W-:Y:S01]  /*08f0*/  ISETP.GE.U32.AND P3, PT, R25, R0.reuse, PT ;  /* 0x000000001900720c */ /* 0x080fe20003f66070 */
[----:B------:R-:W-:Y:S01]  /*0900*/  VIADD R25, R17, 0x7 ;  /* 0x0000000711197836 */ /* 0x000fe20000000000 */
[----:B------:R-:W-:-:S02]  /*0910*/  ISETP.GE.U32.AND P4, PT, R27, R0, PT ;  /* 0x000000001b00720c */ /* 0x000fc40003f86070 */
[----:B------:R-:W-:Y:S02]  /*0920*/  ISETP.GE.U32.AND P5, PT, R29, R0, PT ;  /* 0x000000001d00720c */ /* 0x000fe40003fa6070 */
[C---:B-1----:R-:W-:Y:S02]  /*0930*/  PRMT R4, R5.reuse, 0x7610, R4 ;  /* 0x0000761005047816 */ /* 0x042fe40000000004 */
[----:B---3--:R-:W-:Y:S02]  /*0940*/  PRMT R20, R5, 0x7632, R20 ;  /* 0x0000763205147816 */ /* 0x008fe40000000014 */
[C---:B------:R-:W-:Y:S02]  /*0950*/  PRMT R22, R6.reuse, 0x7610, R22 ;  /* 0x0000761006167816 */ /* 0x040fe40000000016 */
[----:B------:R-:W-:Y:S02]  /*0960*/  PRMT R24, R6, 0x7632, R24 ;  /* 0x0000763206187816 */ /* 0x000fe40000000018 */
[----:B------:R-:W-:-:S02]  /*0970*/  PRMT R26, R7, 0x7632, R26 ;  /* 0x00007632071a7816 */ /* 0x000fc4000000001a */
[----:B--2---:R-:W-:Y:S02]  /*0980*/  @P0 PRMT R23, RZ, 0x7610, R23 ;  /* 0x00007610ff170816 */ /* 0x004fe40000000017 */
[----:B------:R-:W-:Y:S02]  /*0990*/  @P6 PRMT R19, RZ, 0x7610, R19 ;  /* 0x00007610ff136816 */ /* 0x000fe40000000013 */
[----:B------:R-:W-:Y:S01]  /*09a0*/  ISETP.GE.U32.AND P6, PT, R25, R0, PT ;  /* 0x000000001900720c */ /* 0x000fe20003fc6070 */
[----:B------:R-:W-:Y:S01]  /*09b0*/  STS.U16 [R18+0x2], R23 ;  /* 0x0000021712007388 */ /* 0x000fe20000000400 */
[----:B------:R-:W-:Y:S02]  /*09c0*/  PRMT R25, R7, 0x7610, R25 ;  /* 0x0000761007197816 */ /* 0x000fe40000000019 */
[----:B------:R-:W-:Y:S01]  /*09d0*/  @P1 PRMT R4, RZ, 0x7610, R4 ;  /* 0x00007610ff041816 */ /* 0x000fe20000000004 */
[----:B----4-:R-:W-:Y:S01]  /*09e0*/  STS.U16 [R18], R19 ;  /* 0x0000001312007388 */ /* 0x010fe20000000400 */
        /* <DEDUP_REMOVED lines=14> */
[----:B------:R-:W-:Y:S02]  /*0ad0*/  ISETP.GE.U32.AND P0, PT, R17, R0, PT ;  /* 0x000000001100720c */ /* 0x000fe40003f06070 */
        /* <DEDUP_REMOVED lines=20> */
.L_x_96:
[----:B------:R-:W-:Y:S05]  /*0c20*/  BSYNC.RECONVERGENT B0 ;  /* 0x0000000000007941 */ /* 0x000fea0003800200 */
.L_x_95:
[----:B------:R-:W-:Y:S01]  /*0c30*/  BAR.SYNC.DEFER_BLOCKING 0x0 ;  /* 0x0000000000007b1d */ /* 0x000fe20000010000 */
[C---:B--2---:R-:W-:Y:S01]  /*0c40*/  LOP3.LUT R19, R11.reuse, 0x20, RZ, 0xfc, !PT ;  /* 0x000000200b137812 */ /* 0x044fe200078efcff */
[C---:B------:R-:W-:Y:S01]  /*0c50*/  IMAD R18, R11.reuse, -0xe, R18 ;  /* 0xfffffff20b127824 */ /* 0x040fe200078e0212 */
[-C--:B------:R-:W-:Y:S01]  /*0c60*/  ISETP.GE.U32.AND P1, PT, R11, R0.reuse, PT ;  /* 0x000000000b00720c */ /* 0x080fe20003f26070 */
[----:B------:R-:W-:Y:S01]  /*0c70*/  IMAD R7, R14, 0x20, R11 ;  /* 0x000000200e077824 */ /* 0x000fe200078e020b */
[----:B------:R-:W-:Y:S02]  /*0c80*/  ISETP.GE.U32.AND P2, PT, R19, R0, PT ;  /* 0x000000001300720c */ /* 0x000fe40003f46070 */
[----:B------:R-:W-:Y:S01]  /*0c90*/  IADD3 R10, PT, PT, R10, 0x400, R21 ;  /* 0x000004000a0a7810 */ /* 0x000fe20007ffe015 */
[C---:B------:R-:W-:Y:S02]  /*0ca0*/  VIADD R4, R7.reuse, UR4 ;  /* 0x0000000407047c36 */ /* 0x040fe40008000000 */
[----:B------:R-:W-:-:S03]  /*0cb0*/  IMAD R12, R7, 0x2, R12 ;  /* 0x00000002070c7824 */ /* 0x000fc600078e020c */
[----:B------:R-:W-:-:S04]  /*0cc0*/  ISETP.GE.AND P0, PT, R4, UR8, PT ;  /* 0x0000000804007c0c */ /* 0x000fc8000bf06270 */
[----:B------:R-:W-:Y:S01]  /*0cd0*/  ISETP.LT.U32.AND P0, PT, R7, R0, !P0 ;  /* 0x000000000700720c */ /* 0x000fe20004701070 */
[----:B------:R-:W-:Y:S01]  /*0ce0*/  IMAD.MOV.U32 R0, RZ, RZ, RZ ;  /* 0x000000ffff007224 */ /* 0x000fe200078e00ff */
[----:B------:R-:W-:Y:S04]  /*0cf0*/  @!P1 LDS.U16 R5, [R18] ;  /* 0x0000000012059984 */ /* 0x000fe80000000400 */
[----:B------:R-:W1:Y:S04]  /*0d00*/  @!P1 LDS.U16 R6, [R18+0x400] ;  /* 0x0004000012069984 */ /* 0x000e680000000400 */
[----:B------:R-:W-:Y:S04]  /*0d10*/  @!P2 LDS.U16 R23, [R18+0x40] ;  /* 0x000040001217a984 */ /* 0x000fe80000000400 */
[----:B------:R-:W2:Y:S01]  /*0d20*/  @!P2 LDS.U16 R16, [R18+0x440] ;  /* 0x000440001210a984 */ /* 0x000ea20000000400 */
[----:B-1----:R-:W-:Y:S01]  /*0d30*/  @!P1 PRMT R21, R5, 0x5410, R6 ;  /* 0x0000541005159816 */ /* 0x002fe20000000006 */
[----:B------:R-:W-:Y:S01]  /*0d40*/  @P1 IMAD.MOV.U32 R21, RZ, RZ, RZ ;  /* 0x000000ffff151224 */ /* 0x000fe200078e00ff */
[----:B------:R-:W-:-:S02]  /*0d50*/  SHF.R.S32.HI R5, RZ, 0x1f, R4 ;  /* 0x0000001fff057819 */ /* 0x000fc40000011404 */
[----:B--2---:R-:W-:Y:S01]  /*0d60*/  @!P2 PRMT R23, R23, 0x5410, R16 ;  /* 0x000054101717a816 */ /* 0x004fe20000000010 */
[----:B------:R-:W-:-:S07]  /*0d70*/  @P2 IMAD.MOV.U32 R23, RZ, RZ, RZ ;  /* 0x000000ffff172224 */ /* 0x000fce00078e00ff */
.L_x_105:
[----:B-1----:R-:W1:Y:S01]  /*0d80*/  S2UR UR5, SR_CgaCtaId ;  /* 0x00000000000579c3 */ /* 0x002e620000008800 */
[----:B------:R-:W-:Y:S01]  /*0d90*/  UMOV UR4, 0x400 ;  /* 0x0000040000047882 */ /* 0x000fe20000000000 */
[----:B--2---:R-:W2:Y:S01]  /*0da0*/  LDCU UR8, c[0x0][0x398] ;  /* 0x00007300ff0877ac */ /* 0x004ea20008000800 */
[C---:B------:R-:W-:Y:S01]  /*0db0*/  LOP3.LUT R6, R0.reuse, 0xffff, RZ, 0xc0, !PT ;  /* 0x0000ffff00067812 */ /* 0x040fe200078ec0ff */
[----:B------:R-:W-:Y:S01]  /*0dc0*/  IMAD.IADD R28, R19, 0x1, -R0 ;  /* 0x00000001131c7824 */ /* 0x000fe200078e0a00 */
[C---:B------:R-:W-:Y:S01]  /*0dd0*/  LOP3.LUT R14, R0.reuse, 0x1f, RZ, 0xc0, !PT ;  /* 0x0000001f000e7812 */ /* 0x040fe200078ec0ff */
[----:B------:R-:W-:Y:S01]  /*0de0*/  UIADD3 UR4, UPT, UPT, UR4, 0x1000, URZ ;  /* 0x0000100004047890 */ /* 0x000fe2000fffe0ff */
[----:B------:R-:W-:Y:S01]  /*0df0*/  SHF.R.U32.HI R6, RZ, 0x2, R6 ;  /* 0x00000002ff067819 */ /* 0x000fe20000011606 */
[----:B------:R-:W4:Y:S01]  /*0e00*/  LDCU UR9, c[0x0][0x398] ;  /* 0x00007300ff0977ac */ /* 0x000f220008000800 */
[----:B------:R-:W-:Y:S02]  /*0e10*/  IMAD.IADD R27, R0, 0x1, -R11 ;  /* 0x00000001001b7824 */ /* 0x000fe400078e0a0b */
[----:B------:R-:W-:Y:S01]  /*0e20*/  LOP3.LUT R6, R6, 0x1, RZ, 0xc0, !PT ;  /* 0x0000000106067812 */ /* 0x000fe200078ec0ff */
[----:B------:R-:W-:-:S02]  /*0e30*/  IMAD.MOV.U32 R26, RZ, RZ, 0x1 ;  /* 0x00000001ff1a7424 */ /* 0x000fc400078e00ff */
[----:B------:R-:W-:Y:S01]  /*0e40*/  IMAD.IADD R25, R14, 0x1, -R11 ;  /* 0x000000010e197824 */ /* 0x000fe200078e0a0b */
[----:B--2---:R-:W-:Y:S01]  /*0e50*/  ISETP.GE.U32.AND P4, PT, R11, UR8, PT ;  /* 0x000000080b007c0c */ /* 0x004fe2000bf86070 */
[----:B-1----:R-:W-:Y:S01]  /*0e60*/  ULEA UR4, UR5, UR4, 0x18 ;  /* 0x0000000405047291 */ /* 0x002fe2000f8ec0ff */
[----:B----4-:R-:W-:-:S05]  /*0e70*/  ISETP.GE.U32.AND P5, PT, R19, UR9, PT ;  /* 0x0000000913007c0c */ /* 0x010fca000bfa6070 */
[----:B------:R-:W-:-:S05]  /*0e80*/  LEA R7, R11, UR4, 0x1 ;  /* 0x000000040b077c11 */ /* 0x000fca000f8e08ff */
[----:B------:R-:W-:Y:S02]  /*0e90*/  IMAD R16, R6, 0x200, R7 ;  /* 0x0000020006107824 */ /* 0x000fe400078e0207 */
[----:B------:R-:W-:Y:S02]  /*0ea0*/  IMAD R7, R0, 0x2, R10 ;  /* 0x0000000200077824 */ /* 0x000fe400078e020a */
[----:B------:R-:W-:Y:S02]  /*0eb0*/  IMAD.MOV.U32 R6, RZ, RZ, R0 ;  /* 0x000000ffff067224 */ /* 0x000fe400078e0000 */
[----:B------:R-:W-:-:S07]  /*0ec0*/  VIADD R16, R16, 0x40 ;  /* 0x0000004010107836 */ /* 0x000fce0000000000 */
.L_x_101:
[----:B------:R1:W2:Y:S01]  /*0ed0*/  @!P4 LDS.U16 R17, [R16+-0x40] ;  /* 0xffffc0001011c984 */ /* 0x0002a20000000400 */
[----:B------:R-:W-:Y:S01]  /*0ee0*/  ISETP.GE.U32.AND P1, PT, R6, 0x40, PT ;  /* 0x000000400600780c */ /* 0x000fe20003f26070 */
[----:B------:R-:W-:Y:S01]  /*0ef0*/  BSSY.RECONVERGENT B0, `(.L_x_97) ;  /* 0x000000d000007945 */ /* 0x000fe20003800200 */
[----:B------:R-:W-:Y:S01]  /*0f00*/  IMAD.MOV.U32 R22, RZ, RZ, RZ ;  /* 0x000000ffff167224 */ /* 0x000fe200078e00ff */
[----:B---3--:R1:W3:Y:S01]  /*0f10*/  @!P5 LDS.U16 R20, [R16] ;  /* 0x000000001014d984 */ /* 0x0082e20000000400 */
[----:B------:R-:W-:-:S13]  /*0f20*/  ISETP.EQ.AND P1, PT, R25, RZ, !P1 ;  /* 0x000000ff1900720c */ /* 0x000fda0004f22270 */
[----:B-1----:R-:W-:Y:S05]  /*0f30*/  @!P1 BRA `(.L_x_98) ;  /* 0x0000000000209947 */ /* 0x002fea0003800000 */
[----:B------:R-:W-:Y:S01]  /*0f40*/  ISETP.NE.AND P2, PT, R28, 0x20, PT ;  /* 0x000000201c00780c */ /* 0x000fe20003f45270 */
[----:B------:R-:W-:-:S12]  /*0f50*/  IMAD.MOV.U32 R22, RZ, RZ, R21 ;  /* 0x000000ffff167224 */ /* 0x000fd800078e0015 */
[----:B------:R-:W-:Y:S05]  /*0f60*/  @!P2 BRA `(.L_x_98) ;  /* 0x000000000014a947 */ /* 0x000fea0003800000 */
[----:B------:R-:W-:Y:S01]  /*0f70*/  ISETP.NE.AND P2, PT, R27, 0x20, PT ;  /* 0x000000201b00780c */ /* 0x000fe20003f45270 */
[----:B------:R-:W-:-:S12]  /*0f80*/  IMAD.MOV.U32 R22, RZ, RZ, R23 ;  /* 0x000000ffff167224 */ /* 0x000fd800078e0017 */
[----:B------:R-:W-:Y:S04]  /*0f90*/  @P2 LDS.U16 R24, [R7+-0x400] ;  /* 0xfffc000007182984 */ /* 0x000fe80000000400 */
[----:B------:R-:W1:Y:S02]  /*0fa0*/  @P2 LDS.U16 R29, [R7] ;  /* 0x00000000071d2984 */ /* 0x000e640000000400 */
[----:B-1----:R-:W-:-:S07]  /*0fb0*/  @P2 PRMT R22, R24, 0x5410, R29 ;  /* 0x0000541018162816 */ /* 0x002fce000000001d */
.L_x_98:
[----:B------:R-:W-:Y:S05]  /*0fc0*/  BSYNC.RECONVERGENT B0 ;  /* 0x0000000000007941 */ /* 0x000fea0003800200 */
.L_x_97:
[C-C-:B------:R-:W-:Y:S01]  /*0fd0*/  PRMT R29, R22.reuse, 0x5410, R22.reuse ;  /* 0x00005410161d7816 */ /* 0x140fe20000000016 */
[----:B------:R-:W-:Y:S01]  /*0fe0*/  BSSY.RECONVERGENT B0, `(.L_x_99) ;  /* 0x000001d000007945 */ /* 0x000fe20003800200 */
[----:B------:R-:W-:Y:S02]  /*0ff0*/  PRMT R22, R22, 0x7632, R22 ;  /* 0x0000763216167816 */ /* 0x000fe40000000016 */
[----:B------:R-:W-:Y:S02]  /*1000*/  ISETP.GE.U32.AND P2, PT, R6, R11, PT ;  /* 0x0000000b0600720c */ /* 0x000fe40003f46070 */
[----:B------:R-:W1:Y:S01]  /*1010*/  SHFL.IDX PT, R29, R29, R14, 0x1f ;  /* 0x00001f0e1d1d7589 */ /* 0x000e6200000e0000 */
[----:B--2---:R-:W-:Y:S02]  /*1020*/  @P4 PRMT R17, RZ, 0x7610, R17 ;  /* 0x00007610ff114816 */ /* 0x004fe40000000011 */
[----:B------:R-:W-:Y:S01]  /*1030*/  ISETP.GE.U32.OR P2, PT, R11, UR9, P2 ;  /* 0x000000090b007c0c */ /* 0x000fe20009746470 */
[----:B------:R1:W2:Y:S01]  /*1040*/  SHFL.IDX PT, R24, R22, R14, 0x1f ;  /* 0x00001f0e16187589 */ /* 0x0002a200000e0000 */
[----:B---3--:R-:W-:-:S02]  /*1050*/  @P5 PRMT R20, RZ, 0x7610, R20 ;  /* 0x00007610ff145816 */ /* 0x008fc40000000014 */
[----:B-1----:R-:W-:Y:S02]  /*1060*/  PRMT R22, R29, 0x7610, R22 ;  /* 0x000076101d167816 */ /* 0x002fe40000000016 */
[----:B------:R-:W-:Y:S02]  /*1070*/  VIMNMX.U32 R29, PT, PT, R11, R19, !PT ;  /* 0x000000130b1d7248 */ /* 0x000fe40007fe0000 */
[----:B--2---:R-:W-:Y:S02]  /*1080*/  PRMT R22, R22, 0x5410, R24 ;  /* 0x0000541016167816 */ /* 0x004fe40000000018 */
[----:B------:R-:W-:-:S03]  /*1090*/  ISETP.GT.U32.AND P3, PT, R29, R6, PT ;  /* 0x000000061d00720c */ /* 0x000fc60003f64070 */
[----:B------:R-:W-:Y:S01]  /*10a0*/  @!P2 HFMA2 R21, -R22, R17.H0_H0, R21 ;  /* 0x200000111615a231 */ /* 0x000fe20000000115 */
[----:B------:R-:W-:-:S13]  /*10b0*/  ISETP.GE.U32.OR P3, PT, R19, UR9, !P3 ;  /* 0x0000000913007c0c */ /* 0x000fda000df66470 */
[----:B------:R-:W-:Y:S01]  /*10c0*/  @!P3 HFMA2 R23, -R22, R20.H0_H0, R23 ;  /* 0x200000141617b231 */ /* 0x000fe20000000117 */
[----:B------:R-:W-:Y:S06]  /*10d0*/  @!P1 BRA `(.L_x_100) ;  /* 0x0000000000349947 */ /* 0x000fec0003800000 */
[----:B------:R-:W-:Y:S01]  /*10e0*/  ISETP.NE.AND P1, PT, R28, 0x20, PT ;  /* 0x000000201c00780c */ /* 0x000fe20003f25270 */
[----:B------:R-:W-:Y:S01]  /*10f0*/  IMAD.MOV.U32 R17, RZ, RZ, R21 ;  /* 0x000000ffff117224 */ /* 0x000fe200078e0015 */
[----:B------:R-:W-:-:S05]  /*1100*/  PRMT R22, R22, 0x5410, R24 ;  /* 0x0000541016167816 */ /* 0x000fca0000000018 */
[----:B------:R-:W-:-:S06]  /*1110*/  IMAD.MOV.U32 R21, RZ, RZ, R22 ;  /* 0x000000ffff157224 */ /* 0x000fcc00078e0016 */
[----:B------:R-:W-:Y:S05]  /*1120*/  @!P1 BRA `(.L_x_100) ;  /* 0x0000000000209947 */ /* 0x000fea0003800000 */
[----:B------:R-:W-:Y:S01]  /*1130*/  ISETP.NE.AND P1, PT, R27, 0x20, PT ;  /* 0x000000201b00780c */ /* 0x000fe20003f25270 */
[----:B------:R-:W-:Y:S02]  /*1140*/  IMAD.MOV.U32 R20, RZ, RZ, R23 ;  /* 0x000000ffff147224 */ /* 0x000fe400078e0017 */
[----:B------:R-:W-:Y:S02]  /*1150*/  IMAD.MOV.U32 R21, RZ, RZ, R17 ;  /* 0x000000ffff157224 */ /* 0x000fe400078e0011 */
[----:B------:R-:W-:-:S08]  /*1160*/  IMAD.MOV.U32 R23, RZ, RZ, R22 ;  /* 0x000000ffff177224 */ /* 0x000fd000078e0016 */
[----:B------:R1:W-:Y:S01]  /*1170*/  @P1 STS.U16 [R7+-0x400], R22 ;  /* 0xfffc001607001388 */ /* 0x0003e20000000400 */
[----:B------:R-:W-:Y:S02]  /*1180*/  @P1 IMAD.MOV.U32 R21, RZ, RZ, R17 ;  /* 0x000000ffff151224 */ /* 0x000fe400078e0011 */
[----:B------:R-:W-:Y:S01]  /*1190*/  @P1 IMAD.MOV.U32 R23, RZ, RZ, R20 ;  /* 0x000000ffff171224 */ /* 0x000fe200078e0014 */
[----:B------:R1:W-:Y:S06]  /*11a0*/  @P1 STS.U16 [R7], R24 ;  /* 0x0000001807001388 */ /* 0x0003ec0000000400 */
.L_x_100:
[----:B------:R-:W-:Y:S05]  /*11b0*/  BSYNC.RECONVERGENT B0 ;  /* 0x0000000000007941 */ /* 0x000fea0003800200 */
.L_x_99:
[----:B------:R-:W-:Y:S01]  /*11c0*/  VIADD R17, R26, 0xffffffff ;  /* 0xffffffff1a117836 */ /* 0x000fe20000000000 */
[----:B------:R-:W-:Y:S01]  /*11d0*/  BAR.SYNC.DEFER_BLOCKING 0x0 ;  /* 0x0000000000007b1d */ /* 0x000fe20000010000 */
[----:B------:R-:W-:Y:S02]  /*11e0*/  VIADD R6, R6, 0x1 ;  /* 0x0000000106067836 */ /* 0x000fe40000000000 */
[----:B------:R-:W-:Y:S01]  /*11f0*/  VIADD R14, R14, 0x1 ;  /* 0x000000010e0e7836 */ /* 0x000fe20000000000 */
[----:B------:R-:W-:Y:S01]  /*1200*/  ISETP.GE.U32.AND P1, PT, R17, 0x3, PT ;  /* 0x000000031100780c */ /* 0x000fe20003f26070 */
[----:B------:R-:W-:Y:S01]  /*1210*/  VIADD R25, R25, 0x1 ;  /* 0x0000000119197836 */ /* 0x000fe20000000000 */
[----:B------:R-:W-:Y:S01]  /*1220*/  ISETP.LT.AND P2, PT, R6, UR9, PT ;  /* 0x0000000906007c0c */ /* 0x000fe2000bf41270 */
[----:B------:R-:W-:Y:S02]  /*1230*/  VIADD R28, R28, 0xffffffff ;  /* 0xffffffff1c1c7836 */ /* 0x000fe40000000000 */
[----:B------:R-:W-:-:S02]  /*1240*/  VIADD R27, R27, 0x1 ;  /* 0x000000011b1b7836 */ /* 0x000fc40000000000 */
[----:B-1----:R-:W-:Y:S02]  /*1250*/  VIADD R7, R7, 0x2 ;  /* 0x0000000207077836 */ /* 0x002fe40000000000 */
[----:B------:R-:W-:Y:S02]  /*1260*/  VIADD R16, R16, 0x80 ;  /* 0x0000008010107836 */ /* 0x000fe40000000000 */
[----:B------:R-:W-:-:S04]  /*1270*/  VIADD R26, R26, 0x1 ;  /* 0x000000011a1a7836 */ /* 0x000fc80000000000 */
[----:B------:R-:W-:Y:S05]  /*1280*/  @!P1 BRA P2, `(.L_x_101) ;  /* 0xfffffffc00109947 */ /* 0x000fea000103ffff */
[----:B------:R-:W-:-:S13]  /*1290*/  ISETP.GT.U32.AND P1, PT, R0, 0x37, PT ;  /* 0x000000370000780c */ /* 0x000fda0003f24070 */
[----:B------:R-:W-:Y:S05]  /*12a0*/  @P1 BRA `(.L_x_102) ;  /* 0x00000000005c1947 */ /* 0x000fea0003800000 */
[----:B------:R-:W-:Y:S01]  /*12b0*/  IADD3 R6, PT, PT, R15, 0x8, R0 ;  /* 0x000000080f067810 */ /* 0x000fe20007ffe000 */
[----:B------:R-:W-:Y:S03]  /*12c0*/  BSSY.RECONVERGENT B0, `(.L_x_102) ;  /* 0x0000015000007945 */ /* 0x000fe60003800200 */
[----:B------:R-:W-:-:S13]  /*12d0*/  ISETP.GE.AND P1, PT, R6, UR9, PT ;  /* 0x0000000906007c0c */ /* 0x000fda000bf26270 */
[----:B------:R-:W-:Y:S05]  /*12e0*/  @P1 BRA `(.L_x_103) ;  /* 0x0000000000481947 */ /* 0x000fea0003800000 */
[----:B------:R-:W1:Y:S01]  /*12f0*/  LDCU UR4, c[0x0][0x394] ;  /* 0x00007280ff0477ac */ /* 0x000e620008000800 */
[----:B------:R-:W-:Y:S01]  /*1300*/  LOP3.LUT R7, R0, 0x4, RZ, 0xc0, !PT ;  /* 0x0000000400077812 */ /* 0x000fe200078ec0ff */
[----:B------:R-:W2:Y:S03]  /*1310*/  LDCU UR5, c[0x0][0x38c] ;  /* 0x00007180ff0577ac */ /* 0x000ea60008000800 */
[----:B------:R-:W-:Y:S01]  /*1320*/  LOP3.LUT R25, R7, 0x3, R8, 0xf8, !PT ;  /* 0x0000000307197812 */ /* 0x000fe200078ef808 */
[----:B-1----:R-:W-:-:S05]  /*1330*/  VIADD R17, R6, UR4 ;  /* 0x0000000406117c36 */ /* 0x002fca0008000000 */
[----:B--2---:R-:W-:-:S13]  /*1340*/  ISETP.GE.OR P1, PT, R17, UR5, !P0 ;  /* 0x0000000511007c0c */ /* 0x004fda000c726670 */
[----:B------:R-:W-:Y:S05]  /*1350*/  @P1 BRA `(.L_x_104) ;  /* 0x0000000000241947 */ /* 0x000fea0003800000 */
[----:B------:R-:W1:Y:S01]  /*1360*/  LDCU UR4, c[0x0][0x390] ;  /* 0x00007200ff0477ac */ /* 0x000e620008000800 */
[----:B------:R-:W2:Y:S01]  /*1370*/  LDCU.64 UR10, c[0x0][0x380] ;  /* 0x00007000ff0a77ac */ /* 0x000ea20008000a00 */
[----:B-1----:R-:W-:-:S03]  /*1380*/  IMAD.WIDE R6, R17, UR4, R4 ;  /* 0x0000000411067c25 */ /* 0x002fc6000f8e0204 */
[----:B--2---:R-:W-:-:S04]  /*1390*/  LEA R16, P1, R6, UR10, 0x1 ;  /* 0x0000000a06107c11 */ /* 0x004fc8000f8208ff */
[----:B------:R-:W-:-:S05]  /*13a0*/  LEA.HI.X R17, R6, UR11, R7, 0x1, P1 ;  /* 0x0000000b06117c11 */ /* 0x000fca00088f0c07 */
[----:B------:R-:W2:Y:S01]  /*13b0*/  LDG.E.U16.CONSTANT R16, desc[UR6][R16.64] ;  /* 0x0000000610107981 */ /* 0x000ea2000c1e9500 */
[----:B------:R-:W-:-:S05]  /*13c0*/  IMAD R7, R25, 0x80, R12 ;  /* 0x0000008019077824 */ /* 0x000fca00078e020c */
[----:B--2---:R2:W-:Y:S01]  /*13d0*/  STS.U16 [R7], R16 ;  /* 0x0000001007007388 */ /* 0x0045e20000000400 */
[----:B------:R-:W-:Y:S05]  /*13e0*/  BRA `(.L_x_103) ;  /* 0x0000000000087947 */ /* 0x000fea0003800000 */
.L_x_104:
[----:B------:R-:W-:-:S05]  /*13f0*/  IMAD R25, R25, 0x80, R12 ;  /* 0x0000008019197824 */ /* 0x000fca00078e020c */
[----:B------:R1:W-:Y:S02]  /*1400*/  STS.U16 [R25], RZ ;  /* 0x000000ff19007388 */ /* 0x0003e40000000400 */
.L_x_103:
[----:B------:R-:W-:Y:S05]  /*1410*/  BSYNC.RECONVERGENT B0 ;  /* 0x0000000000007941 */ /* 0x000fea0003800200 */
.L_x_102:
[----:B------:R-:W-:Y:S01]  /*1420*/  VIADD R0, R0, 0x4 ;  /* 0x0000000400007836 */ /* 0x000fe20000000000 */
[----:B------:R-:W-:Y:S04]  /*1430*/  BAR.SYNC.DEFER_BLOCKING 0x0 ;  /* 0x0000000000007b1d */ /* 0x000fe80000010000 */
[----:B------:R-:W-:-:S13]  /*1440*/  ISETP.GE.AND P1, PT, R0, UR9, PT ;  /* 0x0000000900007c0c */ /* 0x000fda000bf26270 */
[----:B------:R-:W-:Y:S05]  /*1450*/  @!P1 BRA `(.L_x_105) ;  /* 0xfffffff800489947 */ /* 0x000fea000383ffff */
[----:B------:R-:W3:Y:S01]  /*1460*/  S2R R0, SR_TID.X ;  /* 0x0000000000007919 */ /* 0x000ee20000002100 */
[----:B------:R-:W4:Y:S01]  /*1470*/  LDCU UR8, c[0x0][0x38c] ;  /* 0x00007180ff0877ac */ /* 0x000f220008000800 */
[----:B------:R-:W-:Y:S01]  /*1480*/  ISETP.GE.U32.AND P0, PT, R11, UR9, PT ;  /* 0x000000090b007c0c */ /* 0x000fe2000bf06070 */
[----:B------:R-:W-:Y:S01]  /*1490*/  BSSY.RECONVERGENT B0, `(.L_x_106) ;  /* 0x0000055000007945 */ /* 0x000fe20003800200 */
[----:B------:R-:W-:Y:S01]  /*14a0*/  PRMT R4, R21, 0x7632, R4 ;  /* 0x0000763215047816 */ /* 0x000fe20000000004 */
[----:B------:R-:W5:Y:S01]  /*14b0*/  LDCU UR4, c[0x0][0x394] ;  /* 0x00007280ff0477ac */ /* 0x000f620008000800 */
[----:B------:R-:W-:Y:S01]  /*14c0*/  PRMT R5, R23, 0x7632, R5 ;  /* 0x0000763217057816 */ /* 0x000fe20000000005 */
[----:B------:R1:W-:Y:S01]  /*14d0*/  @!P5 STS.U16 [R18+0x40], R23 ;  /* 0x000040171200d388 */ /* 0x0003e20000000400 */
[----:B------:R-:W-:-:S03]  /*14e0*/  VIADD R10, R2, 0x7 ;  /* 0x00000007020a7836 */ /* 0x000fc60000000000 */
[----:B------:R1:W-:Y:S04]  /*14f0*/  @!P5 STS.U16 [R18+0x440], R5 ;  /* 0x000440051200d388 */ /* 0x0003e80000000400 */
[----:B------:R1:W-:Y:S04]  /*1500*/  @!P0 STS.U16 [R18], R21 ;  /* 0x0000001512008388 */ /* 0x0003e80000000400 */
[----:B------:R1:W-:Y:S01]  /*1510*/  @!P0 STS.U16 [R18+0x400], R4 ;  /* 0x0004000412008388 */ /* 0x0003e20000000400 */
[----:B------:R-:W-:Y:S01]  /*1520*/  BAR.SYNC.DEFER_BLOCKING 0x0 ;  /* 0x0000000000007b1d */ /* 0x000fe20000010000 */
[----:B----4-:R-:W-:Y:S01]  /*1530*/  ISETP.GE.AND P0, PT, R9, UR8, PT ;  /* 0x0000000809007c0c */ /* 0x010fe2000bf06270 */
[----:B-----5:R-:W-:Y:S01]  /*1540*/  USHF.R.S32.HI UR5, URZ, 0x1f, UR4 ;  /* 0x0000001fff057899 */ /* 0x020fe20008011404 */
[----:B---3--:R-:W-:-:S05]  /*1550*/  IMAD.SHL.U32 R0, R0, 0x8, RZ ;  /* 0x0000000800007824 */ /* 0x008fca00078e00ff */
[----:B------:R-:W-:-:S05]  /*1560*/  LOP3.LUT R8, R0, 0xf8, RZ, 0xc0, !PT ;  /* 0x000000f800087812 */ /* 0x000fca00078ec0ff */
[----:B------:R-:W-:Y:S01]  /*1570*/  VIADD R0, R8, 0x7 ;  /* 0x0000000708007836 */ /* 0x000fe20000000000 */
[----:B-1----:R-:W-:Y:S06]  /*1580*/  @P0 BRA `(.L_x_107) ;  /* 0x0000000400140947 */ /* 0x002fec0003800000 */
[----:B--2---:R-:W1:Y:S01]  /*1590*/  LDC R16, c[0x0][0x390] ;  /* 0x0000e400ff107b82 */ /* 0x004e620000000800 */
[----:B------:R-:W-:Y:S01]  /*15a0*/  ISETP.GT.U32.AND P0, PT, R11, 0x7, PT ;  /* 0x000000070b00780c */ /* 0x000fe20003f04070 */
[----:B-1----:R-:W-:-:S12]  /*15b0*/  IMAD.WIDE R16, R9, R16, UR4 ;  /* 0x0000000409107e25 */ /* 0x002fd8000f8e0210 */
[----:B------:R-:W-:Y:S05]  /*15c0*/  @P0 BRA `(.L_x_107) ;  /* 0x0000000400040947 */ /* 0x000fea0003800000 */
[----:B------:R-:W1:Y:S01]  /*15d0*/  LDC R9, c[0x0][0x388] ;  /* 0x0000e200ff097b82 */ /* 0x000e620000000800 */
[----:B------:R-:W2:Y:S02]  /*15e0*/  LDCU.64 UR10, c[0x0][0x380] ;  /* 0x00007000ff0a77ac */ /* 0x000ea40008000a00 */
[----:B--2---:R-:W-:-:S04]  /*15f0*/  LEA R14, P1, R16, UR10, 0x1 ;  /* 0x0000000a100e7c11 */ /* 0x004fc8000f8208ff */
[----:B------:R-:W-:Y:S02]  /*1600*/  LEA.HI.X R15, R16, UR11, R17, 0x1, P1 ;  /* 0x0000000b100f7c11 */ /* 0x000fe400088f0c11 */
[----:B-1----:R-:W-:-:S04]  /*1610*/  ISETP.GE.AND P0, PT, R10, R9, PT ;  /* 0x000000090a00720c */ /* 0x002fc80003f06270 */
[----:B------:R-:W-:-:S13]  /*1620*/  ISETP.GE.U32.OR P0, PT, R8, UR9, P0 ;  /* 0x0000000908007c0c */ /* 0x000fda0008706470 */
        /* <DEDUP_REMOVED lines=8> */
[C---:B------:R-:W-:Y:S01]  /*16b0*/  ISETP.GE.OR P5, PT, R8.reuse, UR9, P5 ;  /* 0x0000000908007c0c */ /* 0x040fe2000afa6670 */
[C---:B------:R-:W-:Y:S02]  /*16c0*/  VIADD R4, R5.reuse, UR4 ;  /* 0x0000000405047c36 */ /* 0x040fe40008000000 */
[----:B------:R-:W-:Y:S02]  /*16d0*/  VIADD R7, R8, 0x5 ;  /* 0x0000000508077836 */ /* 0x000fe40000000000 */
[C---:B------:R-:W-:Y:S01]  /*16e0*/  VIADD R6, R4.reuse, 0x1 ;  /* 0x0000000104067836 */ /* 0x040fe20000000000 */
[C---:B------:R-:W-:Y:S01]  /*16f0*/  ISETP.GE.AND P0, PT, R4.reuse, R9, PT ;  /* 0x000000090400720c */ /* 0x040fe20003f06270 */
[C---:B------:R-:W-:Y:S02]  /*1700*/  VIADD R12, R4.reuse, 0x2 ;  /* 0x00000002040c7836 */ /* 0x040fe40000000000 */
[----:B------:R-:W-:Y:S01]  /*1710*/  VIADD R16, R4, 0x5 ;  /* 0x0000000504107836 */ /* 0x000fe20000000000 */
[----:B------:R-:W-:-:S02]  /*1720*/  ISETP.GE.OR P3, PT, R5, UR9, P0 ;  /* 0x0000000905007c0c */ /* 0x000fc40008766670 */
[-C--:B------:R-:W-:Y:S01]  /*1730*/  ISETP.GE.AND P4, PT, R6, R9.reuse, PT ;  /* 0x000000090600720c */ /* 0x080fe20003f86270 */
[----:B------:R-:W-:Y:S01]  /*1740*/  VIADD R6, R4, 0x3 ;  /* 0x0000000304067836 */ /* 0x000fe20000000000 */
[-C--:B------:R-:W-:Y:S01]  /*1750*/  ISETP.GE.AND P6, PT, R12, R9.reuse, PT ;  /* 0x000000090c00720c */ /* 0x080fe20003fc6270 */
[----:B------:R-:W-:Y:S01]  /*1760*/  VIADD R12, R4, 0x4 ;  /* 0x00000004040c7836 */ /* 0x000fe20000000000 */
[-C--:B------:R-:W-:Y:S01]  /*1770*/  ISETP.GE.AND P2, PT, R16, R9.reuse, PT ;  /* 0x000000091000720c */ /* 0x080fe20003f46270 */
[----:B------:R-:W-:Y:S01]  /*1780*/  VIADD R4, R4, 0x6 ;  /* 0x0000000604047836 */ /* 0x000fe20000000000 */
[-C--:B------:R-:W-:Y:S01]  /*1790*/  ISETP.GE.AND P0, PT, R6, R9.reuse, PT ;  /* 0x000000090600720c */ /* 0x080fe20003f06270 */
[----:B------:R-:W-:Y:S01]  /*17a0*/  VIADD R6, R8, 0x2 ;  /* 0x0000000208067836 */ /* 0x000fe20000000000 */
[----:B------:R-:W-:-:S03]  /*17b0*/  ISETP.GE.AND P1, PT, R12, R9, PT ;  /* 0x000000090c00720c */ /* 0x000fc60003f26270 */
[----:B------:R-:W-:Y:S01]  /*17c0*/  @!P3 IMAD R5, R11, 0xe, R18 ;  /* 0x0000000e0b05b824 */ /* 0x000fe200078e0212 */
[----:B------:R-:W-:Y:S01]  /*17d0*/  ISETP.GE.OR P4, PT, R6, UR9, P4 ;  /* 0x0000000906007c0c */ /* 0x000fe2000a786670 */
[----:B------:R-:W-:Y:S01]  /*17e0*/  VIADD R6, R8, 0x4 ;  /* 0x0000000408067836 */ /* 0x000fe20000000000 */
[----:B------:R-:W-:-:S03]  /*17f0*/  ISETP.GE.OR P1, PT, R7, UR9, P1 ;  /* 0x0000000907007c0c */ /* 0x000fc60008f26670 */
[----:B------:R-:W1:Y:S01]  /*1800*/  @!P3 LDS.U16 R5, [R5+0x2] ;  /* 0x000002000505b984 */ /* 0x000e620000000400 */
[----:B------:R-:W-:-:S07]  /*1810*/  ISETP.GE.OR P0, PT, R6, UR9, P0 ;  /* 0x0000000906007c0c */ /* 0x000fce0008706670 */
[C-C-:B------:R-:W-:Y:S02]  /*1820*/  @!P4 IMAD R7, R11.reuse, 0xe, R18.reuse ;  /* 0x0000000e0b07c824 */ /* 0x140fe400078e0212 */
[----:B------:R-:W-:-:S04]  /*1830*/  @!P1 IMAD R19, R11, 0xe, R18 ;  /* 0x0000000e0b139824 */ /* 0x000fc800078e0212 */
[----:B------:R-:W-:Y:S01]  /*1840*/  @!P0 IMAD R17, R11, 0xe, R18 ;  /* 0x0000000e0b118824 */ /* 0x000fe200078e0212 */
[----:B------:R-:W2:Y:S04]  /*1850*/  @!P4 LDS.U16 R7, [R7+0x4] ;  /* 0x000004000707c984 */ /* 0x000ea80000000400 */
[----:B------:R-:W-:Y:S04]  /*1860*/  @!P1 LDS.U16 R19, [R19+0xa] ;  /* 0x00000a0013139984 */ /* 0x000fe80000000400 */
[----:B------:R-:W3:Y:S04]  /*1870*/  @!P0 LDS.U16 R17, [R17+0x8] ;  /* 0x0000080011118984 */ /* 0x000ee80000000400 */
[----:B-1----:R1:W-:Y:S01]  /*1880*/  @!P3 STG.E.U16 desc[UR6][R14.64+0x2], R5 ;  /* 0x000002050e00b986 */ /* 0x0023e2000c101506 */
[----:B------:R-:W-:Y:S01]  /*1890*/  ISETP.GE.AND P3, PT, R4, R9, PT ;  /* 0x000000090400720c */ /* 0x000fe20003f66270 */
[----:B------:R-:W-:-:S02]  /*18a0*/  VIADD R4, R8, 0x3 ;  /* 0x0000000308047836 */ /* 0x000fc40000000000 */
[----:B------:R-:W-:Y:S01]  /*18b0*/  VIADD R9, R8, 0x6 ;  /* 0x0000000608097836 */ /* 0x000fe20000000000 */
[----:B------:R-:W-:Y:S02]  /*18c0*/  ISETP.GE.OR P3, PT, R0, UR9, P3 ;  /* 0x0000000900007c0c */ /* 0x000fe40009f66670 */
[----:B------:R-:W-:Y:S02]  /*18d0*/  ISETP.GE.OR P6, PT, R4, UR9, P6 ;  /* 0x0000000904007c0c */ /* 0x000fe4000b7c6670 */
[----:B------:R-:W-:Y:S01]  /*18e0*/  ISETP.GE.OR P2, PT, R9, UR9, P2 ;  /* 0x0000000909007c0c */ /* 0x000fe20009746670 */
[C-C-:B-1----:R-:W-:Y:S01]  /*18f0*/  @!P5 IMAD R5, R11.reuse, 0xe, R18.reuse ;  /* 0x0000000e0b05d824 */ /* 0x142fe200078e0212 */
[----:B--2---:R-:W-:Y:S07]  /*1900*/  @!P4 STG.E.U16 desc[UR6][R14.64+0x4], R7 ;  /* 0x000004070e00c986 */ /* 0x004fee000c101506 */
[C-C-:B------:R-:W-:Y:S01]  /*1910*/  @!P3 IMAD R23, R11.reuse, 0xe, R18.reuse ;  /* 0x0000000e0b17b824 */ /* 0x140fe200078e0212 */
[----:B------:R-:W1:Y:S01]  /*1920*/  @!P5 LDS.U16 R5, [R5] ;  /* 0x000000000505d984 */ /* 0x000e620000000400 */
[----:B------:R-:W-:-:S02]  /*1930*/  @!P6 IMAD R9, R11, 0xe, R18 ;  /* 0x0000000e0b09e824 */ /* 0x000fc400078e0212 */
[----:B------:R-:W-:Y:S01]  /*1940*/  @!P2 IMAD R21, R11, 0xe, R18 ;  /* 0x0000000e0b15a824 */ /* 0x000fe200078e0212 */
[----:B---3--:R-:W-:Y:S04]  /*1950*/  @!P0 STG.E.U16 desc[UR6][R14.64+0x8], R17 ;  /* 0x000008110e008986 */ /* 0x008fe8000c101506 */
[----:B------:R-:W2:Y:S04]  /*1960*/  @!P6 LDS.U16 R9, [R9+0x6] ;  /* 0x000006000909e984 */ /* 0x000ea80000000400 */
[----:B------:R-:W3:Y:S04]  /*1970*/  @!P2 LDS.U16 R21, [R21+0xc] ;  /* 0x00000c001515a984 */ /* 0x000ee80000000400 */
[----:B------:R-:W4:Y:S04]  /*1980*/  @!P3 LDS.U16 R23, [R23+0xe] ;  /* 0x00000e001717b984 */ /* 0x000f280000000400 */
[----:B------:R1:W-:Y:S04]  /*1990*/  @!P1 STG.E.U16 desc[UR6][R14.64+0xa], R19 ;  /* 0x00000a130e009986 */ /* 0x0003e8000c101506 */
[----:B-1----:R1:W-:Y:S04]  /*19a0*/  @!P5 STG.E.U16 desc[UR6][R14.64], R5 ;  /* 0x000000050e00d986 */ /* 0x0023e8000c101506 */
[----:B--2---:R1:W-:Y:S04]  /*19b0*/  @!P6 STG.E.U16 desc[UR6][R14.64+0x6], R9 ;  /* 0x000006090e00e986 */ /* 0x0043e8000c101506 */
[----:B---3--:R1:W-:Y:S04]  /*19c0*/  @!P2 STG.E.U16 desc[UR6][R14.64+0xc], R21 ;  /* 0x00000c150e00a986 */ /* 0x0083e8000c101506 */
[----:B----4-:R1:W-:Y:S02]  /*19d0*/  @!P3 STG.E.U16 desc[UR6][R14.64+0xe], R23 ;  /* 0x00000e170e00b986 */ /* 0x0103e4000c101506 */
.L_x_107:
[----:B------:R-:W-:Y:S05]  /*19e0*/  BSYNC.RECONVERGENT B0 ;  /* 0x0000000000007941 */ /* 0x000fea0003800200 */
.L_x_106:
[----:B------:R-:W-:-:S13]  /*19f0*/  ISETP.GE.AND P0, PT, R13, UR8, PT ;  /* 0x000000080d007c0c */ /* 0x000fda000bf06270 */
[----:B------:R-:W-:Y:S05]  /*1a00*/  @P0 EXIT ;  /* 0x000000000000094d */ /* 0x000fea0003800000 */
[----:B-1----:R-:W2:Y:S01]  /*1a10*/  LDC R6, c[0x0][0x390] ;  /* 0x0000e400ff067b82 */ /* 0x002ea20000000800 */
[----:B------:R-:W1:Y:S01]  /*1a20*/  LDCU.64 UR10, c[0x0][0x380] ;  /* 0x00007000ff0a77ac */ /* 0x000e620008000a00 */
[----:B------:R-:W-:Y:S01]  /*1a30*/  ISETP.GT.U32.AND P1, PT, R11, 0x7, PT ;  /* 0x000000070b00780c */ /* 0x000fe20003f24070 */
[----:B--2---:R-:W-:-:S03]  /*1a40*/  IMAD.WIDE R6, R13, R6, UR4 ;  /* 0x000000040d067e25 */ /* 0x004fc6000f8e0206 */
[----:B-1----:R-:W-:-:S04]  /*1a50*/  LEA R4, P0, R6, UR10, 0x1 ;  /* 0x0000000a06047c11 */ /* 0x002fc8000f8008ff */
[----:B------:R-:W-:-:S05]  /*1a60*/  LEA.HI.X R5, R6, UR11, R7, 0x1, P0 ;  /* 0x0000000b06057c11 */ /* 0x000fca00080f0c07 */
[----:B------:R-:W-:Y:S05]  /*1a70*/  @P1 EXIT ;  /* 0x000000000000194d */ /* 0x000fea0003800000 */
[----:B------:R-:W1:Y:S01]  /*1a80*/  LDCU UR8, c[0x0][0x388] ;  /* 0x00007100ff0877ac */ /* 0x000e620008000800 */
[----:B------:R-:W-:Y:S02]  /*1a90*/  ISETP.LT.U32.AND P1, PT, R8, UR9, PT ;  /* 0x0000000908007c0c */ /* 0x000fe4000bf21070 */
[----:B-1----:R-:W-:-:S13]  /*1aa0*/  ISETP.GE.AND P0, PT, R10, UR8, PT ;  /* 0x000000080a007c0c */ /* 0x002fda000bf06270 */
[----:B------:R-:W-:Y:S05]  /*1ab0*/  @!P0 BRA P1, `(.L_x_108) ;  /* 0x0000000000e08947 */ /* 0x000fea0000800000 */
[----:B------:R-:W-:Y:S01]  /*1ac0*/  VIADD R6, R8, 0x1 ;  /* 0x0000000108067836 */ /* 0x000fe20000000000 */
[----:B------:R-:W-:Y:S01]  /*1ad0*/  ISETP.GE.AND P2, PT, R2, UR8, PT ;  /* 0x0000000802007c0c */ /* 0x000fe2000bf46270 */
[----:B------:R-:W-:-:S03]  /*1ae0*/  IMAD.WIDE.U32 R4, R8, 0x2, R4 ;  /* 0x0000000208047825 */ /* 0x000fc600078e0004 */
[----:B------:R-:W-:Y:S01]  /*1af0*/  ISETP.GE.OR P2, PT, R8, UR9, P2 ;  /* 0x0000000908007c0c */ /* 0x000fe20009746670 */
[----:B------:R-:W-:-:S04]  /*1b00*/  VIADD R3, R6, UR4 ;  /* 0x0000000406037c36 */ /* 0x000fc80008000000 */
[C---:B------:R-:W-:Y:S01]  /*1b10*/  VIADD R7, R3.reuse, 0x2 ;  /* 0x0000000203077836 */ /* 0x040fe20000000000 */
[C---:B------:R-:W-:Y:S01]  /*1b20*/  ISETP.GE.AND P0, PT, R3.reuse, UR8, PT ;  /* 0x0000000803007c0c */ /* 0x040fe2000bf06270 */
[C---:B------:R-:W-:Y:S02]  /*1b30*/  VIADD R2, R3.reuse, 0x1 ;  /* 0x0000000103027836 */ /* 0x040fe40000000000 */
[C---:B------:R-:W-:Y:S01]  /*1b40*/  VIADD R9, R3.reuse, 0x3 ;  /* 0x0000000303097836 */ /* 0x040fe20000000000 */
[----:B------:R-:W-:Y:S01]  /*1b50*/  ISETP.GE.OR P0, PT, R6, UR9, P0 ;  /* 0x0000000906007c0c */ /* 0x000fe20008706670 */
[----:B------:R-:W-:Y:S01]  /*1b60*/  VIADD R6, R3, 0x4 ;  /* 0x0000000403067836 */ /* 0x000fe20000000000 */
[----:B------:R-:W-:Y:S01]  /*1b70*/  ISETP.GE.AND P6, PT, R7, UR8, PT ;  /* 0x0000000807007c0c */ /* 0x000fe2000bfc6270 */
[----:B------:R-:W-:Y:S01]  /*1b80*/  VIADD R7, R3, 0x5 ;  /* 0x0000000503077836 */ /* 0x000fe20000000000 */
[----:B------:R-:W-:Y:S01]  /*1b90*/  ISETP.GE.AND P5, PT, R2, UR8, PT ;  /* 0x0000000802007c0c */ /* 0x000fe2000bfa6270 */
[C---:B------:R-:W-:Y:S01]  /*1ba0*/  VIADD R2, R8.reuse, 0x2 ;  /* 0x0000000208027836 */ /* 0x040fe20000000000 */
[----:B------:R-:W-:Y:S01]  /*1bb0*/  ISETP.GE.AND P1, PT, R9, UR8, PT ;  /* 0x0000000809007c0c */ /* 0x000fe2000bf26270 */
[C---:B------:R-:W-:Y:S01]  /*1bc0*/  VIADD R9, R8.reuse, 0x6 ;  /* 0x0000000608097836 */ /* 0x040fe20000000000 */
[----:B------:R-:W-:Y:S01]  /*1bd0*/  ISETP.GE.AND P4, PT, R7, UR8, PT ;  /* 0x0000000807007c0c */ /* 0x000fe2000bf86270 */
[----:B------:R-:W-:Y:S01]  /*1be0*/  VIADD R7, R8, 0x5 ;  /* 0x0000000508077836 */ /* 0x000fe20000000000 */
[----:B------:R-:W-:Y:S01]  /*1bf0*/  ISETP.GE.AND P3, PT, R6, UR8, PT ;  /* 0x0000000806007c0c */ /* 0x000fe2000bf66270 */
[----:B------:R-:W-:Y:S01]  /*1c00*/  VIADD R6, R8, 0x4 ;  /* 0x0000000408067836 */ /* 0x000fe20000000000 */
[----:B------:R-:W-:Y:S01]  /*1c10*/  ISETP.GE.OR P5, PT, R2, UR9, P5 ;  /* 0x0000000902007c0c */ /* 0x000fe2000afa6670 */
[----:B------:R-:W-:Y:S01]  /*1c20*/  VIADD R2, R8, 0x3 ;  /* 0x0000000308027836 */ /* 0x000fe20000000000 */
[----:B------:R-:W-:Y:S01]  /*1c30*/  ISETP.GE.OR P4, PT, R9, UR9, P4 ;  /* 0x0000000909007c0c */ /* 0x000fe2000a786670 */
[----:B------:R-:W-:Y:S01]  /*1c40*/  @!P0 IMAD R9, R11, 0xe, R18 ;  /* 0x0000000e0b098824 */ /* 0x000fe200078e0212 */
[----:B------:R-:W-:Y:S01]  /*1c50*/  ISETP.GE.OR P1, PT, R6, UR9, P1 ;  /* 0x0000000906007c0c */ /* 0x000fe20008f26670 */
[----:B------:R-:W-:Y:S01]  /*1c60*/  VIADD R3, R3, 0x6 ;  /* 0x0000000603037836 */ /* 0x000fe20000000000 */
[----:B------:R-:W-:-:S02]  /*1c70*/  ISETP.GE.OR P6, PT, R2, UR9, P6 ;  /* 0x0000000902007c0c */ /* 0x000fc4000b7c6670 */
[----:B------:R-:W-:Y:S01]  /*1c80*/  ISETP.GE.OR P3, PT, R7, UR9, P3 ;  /* 0x0000000907007c0c */ /* 0x000fe20009f66670 */
[----:B------:R-:W1:Y:S01]  /*1c90*/  @!P0 LDS.U16 R9, [R9+0x402] ;  /* 0x0004020009098984 */ /* 0x000e620000000400 */
[----:B------:R-:W-:-:S03]  /*1ca0*/  @!P2 IMAD R7, R11, 0xe, R18 ;  /* 0x0000000e0b07a824 */ /* 0x000fc600078e0212 */
[C-C-:B------:R-:W-:Y:S02]  /*1cb0*/  @!P5 IMAD R13, R11.reuse, 0xe, R18.reuse ;  /* 0x0000000e0b0dd824 */ /* 0x140fe400078e0212 */
[C-C-:B------:R-:W-:Y:S01]  /*1cc0*/  @!P4 IMAD R21, R11.reuse, 0xe, R18.reuse ;  /* 0x0000000e0b15c824 */ /* 0x140fe200078e0212 */
[----:B------:R-:W2:Y:S01]  /*1cd0*/  @!P2 LDS.U16 R7, [R7+0x400] ;  /* 0x000400000707a984 */ /* 0x000ea20000000400 */
[C-C-:B------:R-:W-:Y:S02]  /*1ce0*/  @!P1 IMAD R17, R11.reuse, 0xe, R18.reuse ;  /* 0x0000000e0b119824 */ /* 0x140fe400078e0212 */
[C-C-:B------:R-:W-:Y:S01]  /*1cf0*/  @!P6 IMAD R15, R11.reuse, 0xe, R18.reuse ;  /* 0x0000000e0b0fe824 */ /* 0x140fe200078e0212 */
[----:B------:R-:W3:Y:S01]  /*1d00*/  @!P5 LDS.U16 R13, [R13+0x404] ;  /* 0x000404000d0dd984 */ /* 0x000ee20000000400 */
[----:B------:R-:W-:-:S03]  /*1d10*/  @!P3 IMAD R19, R11, 0xe, R18 ;  /* 0x0000000e0b13b824 */ /* 0x000fc600078e0212 */
[----:B------:R-:W4:Y:S04]  /*1d20*/  @!P1 LDS.U16 R17, [R17+0x408] ;  /* 0x0004080011119984 */ /* 0x000f280000000400 */
[----:B------:R-:W5:Y:S04]  /*1d30*/  @!P6 LDS.U16 R15, [R15+0x406] ;  /* 0x000406000f0fe984 */ /* 0x000f680000000400 */
[----:B------:R-:W5:Y:S04]  /*1d40*/  @!P3 LDS.U16 R19, [R19+0x40a] ;  /* 0x00040a001313b984 */ /* 0x000f680000000400 */
[----:B------:R-:W5:Y:S04]  /*1d50*/  @!P4 LDS.U16 R21, [R21+0x40c] ;  /* 0x00040c001515c984 */ /* 0x000f680000000400 */
[----:B-1----:R1:W-:Y:S01]  /*1d60*/  @!P0 STG.E.U16 desc[UR6][R4.64+0x2], R9 ;  /* 0x0000020904008986 */ /* 0x0023e2000c101506 */
[----:B------:R-:W-:-:S04]  /*1d70*/  ISETP.GE.AND P0, PT, R3, UR8, PT ;  /* 0x0000000803007c0c */ /* 0x000fc8000bf06270 */
[----:B------:R-:W-:Y:S01]  /*1d80*/  ISETP.GE.OR P0, PT, R0, UR9, P0 ;  /* 0x0000000900007c0c */ /* 0x000fe20008706670 */
[----:B--2---:R1:W-:Y:S04]  /*1d90*/  @!P2 STG.E.U16 desc[UR6][R4.64], R7 ;  /* 0x000000070400a986 */ /* 0x0043e8000c101506 */
[----:B---3--:R1:W-:Y:S04]  /*1da0*/  @!P5 STG.E.U16 desc[UR6][R4.64+0x4], R13 ;  /* 0x0000040d0400d986 */ /* 0x0083e8000c101506 */
[----:B----4-:R1:W-:Y:S04]  /*1db0*/  @!P1 STG.E.U16 desc[UR6][R4.64+0x8], R17 ;  /* 0x0000081104009986 */ /* 0x0103e8000c101506 */
[----:B-----5:R1:W-:Y:S04]  /*1dc0*/  @!P6 STG.E.U16 desc[UR6][R4.64+0x6], R15 ;  /* 0x0000060f0400e986 */ /* 0x0203e8000c101506 */
[----:B------:R1:W-:Y:S04]  /*1dd0*/  @!P3 STG.E.U16 desc[UR6][R4.64+0xa], R19 ;  /* 0x00000a130400b986 */ /* 0x0003e8000c101506 */
[----:B------:R1:W-:Y:S01]  /*1de0*/  @!P4 STG.E.U16 desc[UR6][R4.64+0xc], R21 ;  /* 0x00000c150400c986 */ /* 0x0003e2000c101506 */
[----:B------:R-:W-:Y:S05]  /*1df0*/  @P0 EXIT ;  /* 0x000000000000094d */ /* 0x000fea0003800000 */
[----:B------:R-:W-:-:S06]  /*1e00*/  IMAD R3, R11, 0xe, R18 ;  /* 0x0000000e0b037824 */ /* 0x000fcc00078e0212 */
[----:B------:R-:W2:Y:S04]  /*1e10*/  LDS.U16 R3, [R3+0x40e] ;  /* 0x00040e0003037984 */ /* 0x000ea80000000400 */
[----:B--2---:R-:W-:Y:S01]  /*1e20*/  STG.E.U16 desc[UR6][R4.64+0xe], R3 ;  /* 0x00000e0304007986 */ /* 0x004fe2000c101506 */
[----:B------:R-:W-:Y:S05]  /*1e30*/  EXIT ;  /* 0x000000000000794d */ /* 0x000fea0003800000 */
.L_x_108:
[----:B------:R-:W-:Y:S02]  /*1e40*/  IMAD R12, R11, 0xe, R18 ;  /* 0x0000000e0b0c7824 */ /* 0x000fe400078e0212 */
[----:B------:R-:W-:-:S04]  /*1e50*/  IMAD.WIDE.U32 R4, R8, 0x2, R4 ;  /* 0x0000000208047825 */ /* 0x000fc800078e0004 */
[----:B------:R-:W1:Y:S04]  /*1e60*/  LDS.128 R12, [R12+0x400] ;  /* 0x000400000c0c7984 */ /* 0x000e680000000c00 */
[----:B-1----:R-:W-:Y:S01]  /*1e70*/  STG.E.128 desc[UR6][R4.64], R12 ;  /* 0x0000000c04007986 */ /* 0x002fe2000c101d06 */
[----:B------:R-:W-:Y:S05]  /*1e80*/  EXIT ;  /* 0x000000000000794d */ /* 0x000fea0003800000 */
.L_x_109:
        /* <DEDUP_REMOVED lines=15> */
.L_x_268:


//--------------------- .text._Z30A12_trsm_kernel_half_optimizedILi32EEvP6__halfiiiii --------------------------
	.section	.text._Z30A12_trsm_kernel_half_optimizedILi32EEvP6__halfiiiii,"ax",@progbits
	.align	128
        .global         _Z30A12_trsm_kernel_half_optimizedILi32EEvP6__halfiiiii
        .type           _Z30A12_trsm_kernel_half_optimizedILi32EEvP6__halfiiiii,@function
        .size           _Z30A12_trsm_kernel_half_optimizedILi32EEvP6__halfiiiii,(.L_x_269 - _Z30A12_trsm_kernel_half_optimizedILi32EEvP6__halfiiiii)
        .other          _Z30A12_trsm_kernel_half_optimizedILi32EEvP6__halfiiiii,@"STO_CUDA_ENTRY STV_DEFAULT"
_Z30A12_trsm_kernel_half_optimizedILi32EEvP6__halfiiiii:
.text._Z30A12_trsm_kernel_half_optimizedILi32EEvP6__halfiiiii:
        /* <DEDUP_REMOVED lines=26> */
[----:B------:R-:W-:Y:S01]  /*01a0*/  VIADD R2, R14, UR7 ;  /* 0x000000070e027c36 */ /* 0x000fe20008000000 */
        /* <DEDUP_REMOVED lines=20> */
.L_x_113:
[----:B------:R-:W-:Y:S05]  /*02f0*/  BSYNC.RECONVERGENT B1 ;  /* 0x0000000000017941 */ /* 0x000fea0003800200 */
.L_x_112:
[----:B------:R-:W0:Y:S02]  /*0300*/  LDGDEPBAR ;  /* 0x00000000000079af */ /* 0x000e240000000000 */
.L_x_111:
[----:B------:R-:W-:Y:S05]  /*0310*/  BSYNC.RECONVERGENT B0 ;  /* 0x0000000000007941 */ /* 0x000fea0003800200 */
.L_x_110:
        /* <DEDUP_REMOVED lines=16> */
.L_x_117:
[----:B------:R-:W-:Y:S05]  /*0420*/  BSYNC.RECONVERGENT B1 ;  /* 0x0000000000017941 */ /* 0x000fea0003800200 */
.L_x_116:
[----:B------:R-:W0:Y:S02]  /*0430*/  LDGDEPBAR ;  /* 0x00000000000079af */ /* 0x000e240000000000 */
.L_x_115:
[----:B------:R-:W-:Y:S05]  /*0440*/  BSYNC.RECONVERGENT B0 ;  /* 0x0000000000007941 */ /* 0x000fea0003800200 */
.L_x_114:
[----:B------:R-:W-:Y:S01]  /*0450*/  LOP3.LUT R8, R10, 0x3, RZ, 0xc0, !PT ;  /* 0x000000030a087812 */ /* 0x000fe200078ec0ff */
[----:B------:R-:W-:Y:S01]  /*0460*/  UIADD3 UR5, UPT, UPT, UR4, 0x800, URZ ;  /* 0x0000080004057890 */ /* 0x000fe2000fffe0ff */
[----:B------:R-:W-:Y:S01]  /*0470*/  LOP3.LUT R5, R5, 0xc0, RZ, 0xc0, !PT ;  /* 0x000000c005057812 */ /* 0x000fe200078ec0ff */
[----:B------:R-:W-:Y:S01]  /*0480*/  BSSY.RECONVERGENT B0, `(.L_x_118) ;  /* 0x000001b000007945 */ /* 0x000fe20003800200 */
[----:B------:R-:W-:Y:S01]  /*0490*/  ISETP.GE.U32.AND P0, PT, R8, R17, PT ;  /* 0x000000110800720c */ /* 0x000fe20003f06070 */
[----:B------:R-:W-:Y:S01]  /*04a0*/  ULEA UR5, UR6, UR5, 0x18 ;  /* 0x0000000506057291 */ /* 0x000fe2000f8ec0ff */
[----:B------:R-:W-:-:S05]  /*04b0*/  SHF.R.U32.HI R15, RZ, 0x7, R4 ;  /* 0x00000007ff0f7819 */ /* 0x000fca0000011604 */
[----:B------:R-:W-:-:S06]  /*04c0*/  VIADD R5, R5, UR5 ;  /* 0x0000000505057c36 */ /* 0x000fcc0008000000 */
[----:B------:R-:W-:Y:S05]  /*04d0*/  @P0 BRA `(.L_x_119) ;  /* 0x0000000000540947 */ /* 0x000fea0003800000 */
[----:B------:R-:W-:-:S05]  /*04e0*/  IMAD R16, R15, 0x20, R0 ;  /* 0x000000200f107824 */ /* 0x000fca00078e0200 */
[----:B------:R-:W-:-:S13]  /*04f0*/  ISETP.GT.U32.AND P0, PT, R16, 0x1f, PT ;  /* 0x0000001f1000780c */ /* 0x000fda0003f04070 */
[----:B------:R-:W-:Y:S05]  /*0500*/  @P0 BRA `(.L_x_119) ;  /* 0x0000000000480947 */ /* 0x000fea0003800000 */
[----:B------:R-:W-:Y:S02]  /*0510*/  VIADD R11, R8, UR7 ;  /* 0x00000007080b7c36 */ /* 0x000fe40008000000 */
[----:B-12---:R-:W-:-:S03]  /*0520*/  VIADD R6, R16, UR7 ;  /* 0x0000000710067c36 */ /* 0x006fc60008000000 */
[----:B------:R-:W-:-:S04]  /*0530*/  ISETP.GE.AND P0, PT, R11, UR10, PT ;  /* 0x0000000a0b007c0c */ /* 0x000fc8000bf06270 */
        /* <DEDUP_REMOVED lines=13> */
.L_x_120:
[----:B------:R-:W-:-:S05]  /*0610*/  IMAD R16, R16, 0x2, R5 ;  /* 0x0000000210107824 */ /* 0x000fca00078e0205 */
[----:B------:R3:W-:Y:S02]  /*0620*/  STS.U16 [R16], RZ ;  /* 0x000000ff10007388 */ /* 0x0007e40000000400 */
.L_x_119:
[----:B------:R-:W-:Y:S05]  /*0630*/  BSYNC.RECONVERGENT B0 ;  /* 0x0000000000007941 */ /* 0x000fea0003800200 */
.L_x_118:
[----:B-12---:R-:W-:Y:S01]  /*0640*/  LOP3.LUT R6, R8, 0x4, RZ, 0xfc, !PT ;  /* 0x0000000408067812 */ /* 0x006fe200078efcff */
[----:B------:R-:W-:Y:S03]  /*0650*/  BSSY.RECONVERGENT B0, `(.L_x_121) ;  /* 0x0000018000007945 */ /* 0x000fe60003800200 */
[----:B------:R-:W-:-:S13]  /*0660*/  ISETP.GE.U32.AND P0, PT, R6, R17, PT ;  /* 0x000000110600720c */ /* 0x000fda0003f06070 */
[----:B------:R-:W-:Y:S05]  /*0670*/  @P0 BRA `(.L_x_122) ;  /* 0x0000000000540947 */ /* 0x000fea0003800000 */
[----:B---3--:R-:W-:-:S05]  /*0680*/  IMAD R16, R15, 0x20, R0 ;  /* 0x000000200f107824 */ /* 0x008fca00078e0200 */
[----:B------:R-:W-:-:S13]  /*0690*/  ISETP.GT.U32.AND P0, PT, R16, 0x1f, PT ;  /* 0x0000001f1000780c */ /* 0x000fda0003f04070 */
[----:B------:R-:W-:Y:S05]  /*06a0*/  @P0 BRA `(.L_x_122) ;  /* 0x0000000000480947 */ /* 0x000fea0003800000 */
[----:B------:R-:W-:Y:S02]  /*06b0*/  VIADD R11, R6, UR7 ;  /* 0x00000007060b7c36 */ /* 0x000fe40008000000 */
[----:B------:R-:W-:-:S03]  /*06c0*/  VIADD R6, R16, UR7 ;  /* 0x0000000710067c36 */ /* 0x000fc60008000000 */
[----:B------:R-:W-:-:S04]  /*06d0*/  ISETP.GE.AND P0, PT, R11, UR10, PT ;  /* 0x0000000a0b007c0c */ /* 0x000fc8000bf06270 */
[----:B------:R-:W-:-:S04]  /*06e0*/  ISETP.GE.OR P0, PT, R6, UR11, P0 ;  /* 0x0000000b06007c0c */ /* 0x000fc80008706670 */
[----:B------:R-:W-:-:S13]  /*06f0*/  ISETP.GE.U32.OR P0, PT, R16, R17, P0 ;  /* 0x000000111000720c */ /* 0x000fda0000706470 */
[----:B------:R-:W-:Y:S05]  /*0700*/  @P0 BRA `(.L_x_123) ;  /* 0x0000000000280947 */ /* 0x000fea0003800000 */
[----:B------:R-:W1:Y:S01]  /*0710*/  LDCU UR12, c[0x0][0x390] ;  /* 0x00007200ff0c77ac */ /* 0x000e620008000800 */
[--C-:B----4-:R-:W-:Y:S01]  /*0720*/  SHF.R.S32.HI R7, RZ, 0x1f, R6.reuse ;  /* 0x0000001fff077819 */ /* 0x110fe20000011406 */
        /* <DEDUP_REMOVED lines=8> */
.L_x_123:
[----:B------:R-:W-:-:S05]  /*07b0*/  IMAD R5, R16, 0x2, R5 ;  /* 0x0000000210057824 */ /* 0x000fca00078e0205 */
[----:B------:R1:W-:Y:S02]  /*07c0*/  STS.U16 [R5+0x100], RZ ;  /* 0x000100ff05007388 */ /* 0x0003e40000000400 */
.L_x_122:
[----:B------:R-:W-:Y:S05]  /*07d0*/  BSYNC.RECONVERGENT B0 ;  /* 0x0000000000007941 */ /* 0x000fea0003800200 */
.L_x_121:
[----:B------:R-:W-:Y:S01]  /*07e0*/  ISETP.GT.U32.AND P0, PT, R0, 0x3, PT ;  /* 0x000000030000780c */ /* 0x000fe20003f04070 */
[----:B------:R-:W-:Y:S01]  /*07f0*/  IMAD.SHL.U32 R4, R4, 0x2, RZ ;  /* 0x0000000204047824 */ /* 0x000fe200078e00ff */
[----:B------:R-:W-:Y:S01]  /*0800*/  ULEA UR4, UR6, UR4, 0x18 ;  /* 0x0000000406047291 */ /* 0x000fe2000f8ec0ff */
[----:B------:R-:W-:-:S04]  /*0810*/  DEPBAR.LE SB0, 0x0 ;  /* 0x000080000000791a */ /* 0x000fc80000000000 */
[----:B------:R-:W-:Y:S01]  /*0820*/  LOP3.LUT R4, R4, 0x1c0, RZ, 0xc0, !PT ;  /* 0x000001c004047812 */ /* 0x000fe200078ec0ff */
[----:B------:R-:W-:Y:S04]  /*0830*/  BSSY.RECONVERGENT B0, `(.L_x_124) ;  /* 0x0000045000007945 */ /* 0x000fe80003800200 */
[----:B------:R-:W-:-:S04]  /*0840*/  VIADD R11, R4, UR4 ;  /* 0x00000004040b7c36 */ /* 0x000fc80008000000 */
[----:B------:R-:W-:Y:S01]  /*0850*/  IMAD R11, R14, 0x2, R11 ;  /* 0x000000020e0b7824 */ /* 0x000fe200078e020b */
[----:B------:R-:W-:Y:S06]  /*0860*/  BAR.SYNC.DEFER_BLOCKING 0x0 ;  /* 0x0000000000007b1d */ /* 0x000fec0000010000 */
[----:B------:R-:W-:Y:S05]  /*0870*/  @P0 BRA `(.L_x_125) ;  /* 0x0000000400000947 */ /* 0x000fea0003800000 */
[CC--:B------:R-:W-:Y:S01]  /*0880*/  ISETP.GE.U32.AND P6, PT, R14.reuse, R17.reuse, PT ;  /* 0x000000110e00720c */ /* 0x0c0fe20003fc6070 */
[----:B-12-4-:R-:W1:Y:S01]  /*0890*/  LDS.128 R4, [R12] ;  /* 0x000000000c047984 */ /* 0x016e620000000c00 */
        /* <DEDUP_REMOVED lines=10> */
[----:B---3--:R-:W3:Y:S01]  /*0940*/  @!P6 LDS.U16 R16, [R12] ;  /* 0x000000000c10e984 */ /* 0x008ee20000000400 */
[-C--:B------:R-:W-:Y:S01]  /*0950*/  ISETP.GE.U32.AND P3, PT, R20, R17.reuse, PT ;  /* 0x000000111400720c */ /* 0x080fe20003f66070 */
[----:B------:R-:W-:Y:S01]  /*0960*/  VIADD R20, R14, 0x7 ;  /* 0x000000070e147836 */ /* 0x000fe20000000000 */
[----:B------:R-:W-:-:S02]  /*0970*/  ISETP.GE.U32.AND P4, PT, R22, R17, PT ;  /* 0x000000111600720c */ /* 0x000fc40003f86070 */
[----:B------:R-:W-:Y:S02]  /*0980*/  ISETP.GE.U32.AND P5, PT, R24, R17, PT ;  /* 0x000000111800720c */ /* 0x000fe40003fa6070 */
[C---:B-1----:R-:W-:Y:S02]  /*0990*/  PRMT R4, R5.reuse, 0x7610, R4 ;  /* 0x0000761005047816 */ /* 0x042fe40000000004 */
[----:B------:R-:W-:Y:S02]  /*09a0*/  PRMT R19, R5, 0x7632, R19 ;  /* 0x0000763205137816 */ /* 0x000fe40000000013 */
[----:B------:R-:W-:Y:S02]  /*09b0*/  PRMT R21, R6, 0x7632, R21 ;  /* 0x0000763206157816 */ /* 0x000fe40000000015 */
[C---:B------:R-:W-:Y:S02]  /*09c0*/  PRMT R22, R7.reuse, 0x7610, R22 ;  /* 0x0000761007167816 */ /* 0x040fe40000000016 */
[----:B------:R-:W-:-:S02]  /*09d0*/  PRMT R23, R7, 0x7632, R23 ;  /* 0x0000763207177816 */ /* 0x000fc40000000017 */
[----:B--2---:R-:W-:Y:S02]  /*09e0*/  @P0 PRMT R18, RZ, 0x7610, R18 ;  /* 0x00007610ff120816 */ /* 0x004fe40000000012 */
[----:B------:R-:W-:Y:S02]  /*09f0*/  @P6 PRMT R16, RZ, 0x7610, R16 ;  /* 0x00007610ff106816 */ /* 0x000fe40000000010 */
[----:B------:R-:W-:Y:S01]  /*0a00*/  ISETP.GE.U32.AND P6, PT, R20, R17, PT ;  /* 0x000000111400720c */ /* 0x000fe20003fc6070 */
        /* <DEDUP_REMOVED lines=39> */
.L_x_125:
[----:B------:R-:W-:Y:S05]  /*0c80*/  BSYNC.RECONVERGENT B0 ;  /* 0x0000000000007941 */ /* 0x000fea0003800200 */
.L_x_124:
[----:B------:R-:W-:Y:S01]  /*0c90*/  BAR.SYNC.DEFER_BLOCKING 0x0 ;  /* 0x0000000000007b1d */ /* 0x000fe20000010000 */
[C---:B------:R-:W-:Y:S01]  /*0ca0*/  ISETP.GE.U32.AND P1, PT, R0.reuse, R17, PT ;  /* 0x000000110000720c */ /* 0x040fe20003f26070 */
[C---:B--2---:R-:W-:Y:S01]  /*0cb0*/  IMAD R6, R0.reuse, -0xe, R11 ;  /* 0xfffffff200067824 */ /* 0x044fe200078e020b */
[----:B------:R-:W-:Y:S01]  /*0cc0*/  LEA R20, R0, UR5, 0x1 ;  /* 0x0000000500147c11 */ /* 0x000fe2000f8e08ff */
[----:B------:R-:W-:Y:S01]  /*0cd0*/  IMAD R12, R15, 0x20, R0 ;  /* 0x000000200f0c7824 */ /* 0x000fe200078e0200 */
[----:B------:R-:W-:-:S03]  /*0ce0*/  LEA R22, R10, UR4, 0x6 ;  /* 0x000000040a167c11 */ /* 0x000fc6000f8e30ff */
[----:B------:R-:W-:Y:S02]  /*0cf0*/  VIADD R4, R12, UR7 ;  /* 0x000000070c047c36 */ /* 0x000fe40008000000 */
[----:B------:R-:W-:Y:S02]  /*0d00*/  IMAD R21, R15, 0x40, R20 ;  /* 0x000000400f157824 */ /* 0x000fe400078e0214 */
[----:B------:R-:W-:Y:S01]  /*0d10*/  VIADD R22, R22, 0x200 ;  /* 0x0000020016167836 */ /* 0x000fe20000000000 */
[----:B------:R-:W-:Y:S02]  /*0d20*/  ISETP.GE.AND P0, PT, R4, UR11, PT ;  /* 0x0000000b04007c0c */ /* 0x000fe4000bf06270 */
[----:B-1----:R-:W-:Y:S02]  /*0d30*/  SHF.R.S32.HI R5, RZ, 0x1f, R4 ;  /* 0x0000001fff057819 */ /* 0x002fe40000011404 */
[----:B------:R-:W-:Y:S01]  /*0d40*/  ISETP.LT.U32.AND P0, PT, R12, R17, !P0 ;  /* 0x000000110c00720c */ /* 0x000fe20004701070 */
[----:B------:R-:W-:Y:S01]  /*0d50*/  IMAD.MOV.U32 R17, RZ, RZ, RZ ;  /* 0x000000ffff117224 */ /* 0x000fe200078e00ff */
[----:B------:R-:W-:Y:S04]  /*0d60*/  @!P1 LDS.U16 R19, [R6] ;  /* 0x0000000006139984 */ /* 0x000fe80000000400 */
[----:B------:R-:W1:Y:S04]  /*0d70*/  @!P1 LDS.U16 R14, [R6+0x200] ;  /* 0x00020000060e9984 */ /* 0x000e680000000400 */
[----:B----4-:R2:W4:Y:S04]  /*0d80*/  LDS.U16 R18, [R6+-0x40] ;  /* 0xffffc00006127984 */ /* 0x0105280000000400 */
[----:B---3--:R2:W3:Y:S01]  /*0d90*/  LDS.U16 R16, [R6+0x1c0] ;  /* 0x0001c00006107984 */ /* 0x0084e20000000400 */
[----:B-1----:R-:W-:Y:S01]  /*0da0*/  @!P1 PRMT R19, R19, 0x5410, R14 ;  /* 0x0000541013139816 */ /* 0x002fe2000000000e */
[----:B--2---:R-:W-:-:S07]  /*0db0*/  @P1 IMAD.MOV.U32 R19, RZ, RZ, RZ ;  /* 0x000000ffff131224 */ /* 0x004fce00078e00ff */
.L_x_134:
[----:B-1----:R-:W1:Y:S01]  /*0dc0*/  LDCU UR4, c[0x0][0x398] ;  /* 0x00007300ff0477ac */ /* 0x002e620008000800 */
[C---:B--2---:R-:W-:Y:S01]  /*0dd0*/  LOP3.LUT R14, R17.reuse, 0xffff, RZ, 0xc0, !PT ;  /* 0x0000ffff110e7812 */ /* 0x044fe200078ec0ff */
[C---:B------:R-:W-:Y:S01]  /*0de0*/  IMAD.IADD R25, R17.reuse, 0x1, -R0 ;  /* 0x0000000111197824 */ /* 0x040fe200078e0a00 */
[C---:B------:R-:W-:Y:S01]  /*0df0*/  LOP3.LUT R7, R17.reuse, 0x1f, RZ, 0xc0, !PT ;  /* 0x0000001f11077812 */ /* 0x040fe200078ec0ff */
[----:B------:R-:W-:Y:S01]  /*0e00*/  IMAD R6, R17, 0x2, R22 ;  /* 0x0000000211067824 */ /* 0x000fe200078e0216 */
[----:B------:R-:W-:Y:S01]  /*0e10*/  SHF.R.U32.HI R14, RZ, 0x2, R14 ;  /* 0x00000002ff0e7819 */ /* 0x000fe2000001160e */
[----:B------:R-:W-:Y:S01]  /*0e20*/  IMAD.MOV.U32 R26, RZ, RZ, 0x1 ;  /* 0x00000001ff1a7424 */ /* 0x000fe200078e00ff */
[----:B------:R-:W2:Y:S01]  /*0e30*/  LDCU UR6, c[0x0][0x398] ;  /* 0x00007300ff0677ac */ /* 0x000ea20008000800 */
[----:B------:R-:W-:Y:S01]  /*0e40*/  IMAD.MOV.U32 R15, RZ, RZ, R17 ;  /* 0x000000ffff0f7224 */ /* 0x000fe200078e0011 */
[----:B------:R-:W-:Y:S01]  /*0e50*/  LOP3.LUT R23, R14, 0x1, RZ, 0xc0, !PT ;  /* 0x000000010e177812 */ /* 0x000fe200078ec0ff */
[----:B------:R-:W-:-:S04]  /*0e60*/  IMAD.IADD R27, R7, 0x1, -R0 ;  /* 0x00000001071b7824 */ /* 0x000fc800078e0a00 */
[----:B------:R-:W-:Y:S01]  /*0e70*/  IMAD R14, R23, 0x100, R20 ;  /* 0x00000100170e7824 */ /* 0x000fe200078e0214 */
[----:B-1----:R-:W-:-:S13]  /*0e80*/  ISETP.GE.U32.AND P3, PT, R0, UR4, PT ;  /* 0x0000000400007c0c */ /* 0x002fda000bf66070 */
.L_x_130:
[----:B------:R1:W1:Y:S01]  /*0e90*/  @!P3 LDS.U16 R24, [R14] ;  /* 0x000000000e18b984 */ /* 0x0002620000000400 */
[----:B------:R-:W-:Y:S01]  /*0ea0*/  ISETP.GE.U32.AND P1, PT, R15, 0x20, PT ;  /* 0x000000200f00780c */ /* 0x000fe20003f26070 */
[----:B------:R-:W-:Y:S01]  /*0eb0*/  BSSY.RECONVERGENT B0, `(.L_x_126) ;  /* 0x0000009000007945 */ /* 0x000fe20003800200 */
[----:B------:R-:W-:Y:S02]  /*0ec0*/  IMAD.MOV.U32 R23, RZ, RZ, RZ ;  /* 0x000000ffff177224 */ /* 0x000fe400078e00ff */
[----:B------:R-:W-:-:S13]  /*0ed0*/  ISETP.EQ.AND P2, PT, R27, RZ, !P1 ;  /* 0x000000ff1b00720c */ /* 0x000fda0004f42270 */
[----:B------:R-:W-:Y:S05]  /*0ee0*/  @!P2 BRA `(.L_x_127) ;  /* 0x000000000014a947 */ /* 0x000fea0003800000 */
[----:B------:R-:W-:Y:S01]  /*0ef0*/  ISETP.NE.AND P1, PT, R25, RZ, PT ;  /* 0x000000ff1900720c */ /* 0x000fe20003f25270 */
[----:B------:R-:W-:-:S12]  /*0f00*/  IMAD.MOV.U32 R23, RZ, RZ, R19 ;  /* 0x000000ffff177224 */ /* 0x000fd800078e0013 */
[----:B------:R-:W-:Y:S04]  /*0f10*/  @P1 LDS.U16 R28, [R6+-0x200] ;  /* 0xfffe0000061c1984 */ /* 0x000fe80000000400 */
[----:B------:R-:W5:Y:S02]  /*0f20*/  @P1 LDS.U16 R29, [R6] ;  /* 0x00000000061d1984 */ /* 0x000f640000000400 */
[----:B-----5:R-:W-:-:S07]  /*0f30*/  @P1 PRMT R23, R28, 0x5410, R29 ;  /* 0x000054101c171816 */ /* 0x020fce000000001d */
.L_x_127:
[----:B--2---:R-:W-:Y:S05]  /*0f40*/  BSYNC.RECONVERGENT B0 ;  /* 0x0000000000007941 */ /* 0x004fea0003800200 */
.L_x_126:
[--C-:B------:R-:W-:Y:S01]  /*0f50*/  PRMT R28, R23, 0x5410, R23.reuse ;  /* 0x00005410171c7816 */ /* 0x100fe20000000017 */
[----:B------:R-:W-:Y:S01]  /*0f60*/  BSSY.RECONVERGENT B0, `(.L_x_128) ;  /* 0x0000012000007945 */ /* 0x000fe20003800200 */
[----:B------:R-:W-:Y:S02]  /*0f70*/  ISETP.GE.U32.AND P1, PT, R15, R0, PT ;  /* 0x000000000f00720c */ /* 0x000fe40003f26070 */
[----:B-1----:R-:W-:Y:S02]  /*0f80*/  @P3 PRMT R24, RZ, 0x7610, R24 ;  /* 0x00007610ff183816 */ /* 0x002fe40000000018 */
[----:B------:R-:W1:Y:S01]  /*0f90*/  SHFL.IDX PT, R28, R28, R7, 0x1f ;  /* 0x00001f071c1c7589 */ /* 0x000e6200000e0000 */
[----:B------:R-:W-:Y:S02]  /*0fa0*/  ISETP.GE.U32.OR P1, PT, R0, UR6, P1 ;  /* 0x0000000600007c0c */ /* 0x000fe40008f26470 */
[----:B-1----:R-:W-:-:S04]  /*0fb0*/  PRMT R23, R28, 0x7610, R23 ;  /* 0x000076101c177816 */ /* 0x002fc80000000017 */
[----:B------:R-:W-:-:S05]  /*0fc0*/  PRMT R28, R23, 0x7632, R23 ;  /* 0x00007632171c7816 */ /* 0x000fca0000000017 */
[----:B------:R-:W1:Y:S02]  /*0fd0*/  SHFL.IDX PT, R29, R28, R7, 0x1f ;  /* 0x00001f071c1d7589 */ /* 0x000e6400000e0000 */
[----:B-1----:R-:W-:-:S05]  /*0fe0*/  PRMT R23, R23, 0x5410, R29 ;  /* 0x0000541017177816 */ /* 0x002fca000000001d */
[----:B------:R-:W-:Y:S01]  /*0ff0*/  @!P1 HFMA2 R19, -R23, R24.H0_H0, R19 ;  /* 0x2000001817139231 */ /* 0x000fe20000000113 */
[----:B------:R-:W-:Y:S06]  /*1000*/  @!P2 BRA `(.L_x_129) ;  /* 0x00000000001ca947 */ /* 0x000fec0003800000 */
[----:B------:R-:W-:Y:S01]  /*1010*/  ISETP.NE.AND P1, PT, R25, RZ, PT ;  /* 0x000000ff1900720c */ /* 0x000fe20003f25270 */
[----:B------:R-:W-:-:S12]  /*1020*/  IMAD.MOV.U32 R24, RZ, RZ, R19 ;  /* 0x000000ffff187224 */ /* 0x000fd800078e0013 */
[----:B------:R-:W-:Y:S04]  /*1030*/  @P1 STS.U16 [R6], R29 ;  /* 0x0000001d06001388 */ /* 0x000fe80000000400 */
[----:B------:R1:W-:Y:S02]  /*1040*/  @P1 STS.U16 [R6+-0x200], R23 ;  /* 0xfffe001706001388 */ /* 0x0003e40000000400 */
[----:B-1----:R-:W-:-:S05]  /*1050*/  PRMT R23, R23, 0x5410, R29 ;  /* 0x0000541017177816 */ /* 0x002fca000000001d */
[----:B------:R-:W-:Y:S02]  /*1060*/  IMAD.MOV.U32 R19, RZ, RZ, R23 ;  /* 0x000000ffff137224 */ /* 0x000fe400078e0017 */
[----:B------:R-:W-:-:S07]  /*1070*/  @P1 IMAD.MOV.U32 R19, RZ, RZ, R24 ;  /* 0x000000ffff131224 */ /* 0x000fce00078e0018 */
.L_x_129:
[----:B------:R-:W-:Y:S05]  /*1080*/  BSYNC.RECONVERGENT B0 ;  /* 0x0000000000007941 */ /* 0x000fea0003800200 */
.L_x_128:
        /* <DEDUP_REMOVED lines=9> */
[----:B------:R-:W-:Y:S02]  /*1120*/  VIADD R14, R14, 0x40 ;  /* 0x000000400e0e7836 */ /* 0x000fe40000000000 */
[----:B------:R-:W-:-:S06]  /*1130*/  VIADD R26, R26, 0x1 ;  /* 0x000000011a1a7836 */ /* 0x000fcc0000000000 */
[----:B------:R-:W-:Y:S05]  /*1140*/  @!P1 BRA P2, `(.L_x_130) ;  /* 0xfffffffc00509947 */ /* 0x000fea000103ffff */
[----:B------:R-:W-:-:S13]  /*1150*/  ISETP.GT.U32.AND P1, PT, R17, 0x17, PT ;  /* 0x000000171100780c */ /* 0x000fda0003f24070 */
[----:B------:R-:W-:Y:S05]  /*1160*/  @P1 BRA `(.L_x_131) ;  /* 0x0000000000601947 */ /* 0x000fea0003800000 */
[----:B------:R-:W-:Y:S01]  /*1170*/  ISETP.GT.U32.AND P1, PT, R12, 0x1f, PT ;  /* 0x0000001f0c00780c */ /* 0x000fe20003f24070 */
[----:B------:R-:W-:Y:S01]  /*1180*/  BSSY.RECONVERGENT B0, `(.L_x_131) ;  /* 0x0000016000007945 */ /* 0x000fe20003800200 */
[----:B------:R-:W-:-:S04]  /*1190*/  IADD3 R6, PT, PT, R8, 0x8, R17 ;  /* 0x0000000808067810 */ /* 0x000fc80007ffe011 */
[----:B------:R-:W-:-:S13]  /*11a0*/  ISETP.GE.OR P1, PT, R6, UR6, P1 ;  /* 0x0000000606007c0c */ /* 0x000fda0008f26670 */
        /* <DEDUP_REMOVED lines=17> */
.L_x_133:
[----:B------:R-:W-:-:S05]  /*12c0*/  IMAD R24, R24, 0x40, R21 ;  /* 0x0000004018187824 */ /* 0x000fca00078e0215 */
[----:B------:R1:W-:Y:S02]  /*12d0*/  STS.U16 [R24], RZ ;  /* 0x000000ff18007388 */ /* 0x0003e40000000400 */
.L_x_132:
[----:B------:R-:W-:Y:S05]  /*12e0*/  BSYNC.RECONVERGENT B0 ;  /* 0x0000000000007941 */ /* 0x000fea0003800200 */
.L_x_131:
[----:B------:R-:W-:Y:S01]  /*12f0*/  VIADD R17, R17, 0x4 ;  /* 0x0000000411117836 */ /* 0x000fe20000000000 */
[----:B------:R-:W-:Y:S04]  /*1300*/  BAR.SYNC.DEFER_BLOCKING 0x0 ;  /* 0x0000000000007b1d */ /* 0x000fe80000010000 */
[----:B------:R-:W-:-:S13]  /*1310*/  ISETP.GE.AND P1, PT, R17, UR6, PT ;  /* 0x0000000611007c0c */ /* 0x000fda000bf26270 */
[----:B------:R-:W-:Y:S05]  /*1320*/  @!P1 BRA `(.L_x_134) ;  /* 0xfffffff800a49947 */ /* 0x000fea000383ffff */
[----:B------:R-:W5:Y:S01]  /*1330*/  S2R R4, SR_TID.X ;  /* 0x0000000000047919 */ /* 0x000f620000002100 */
[----:B------:R-:W1:Y:S01]  /*1340*/  LDCU UR7, c[0x0][0x38c] ;  /* 0x00007180ff0777ac */ /* 0x000e620008000800 */
[C---:B------:R-:W-:Y:S01]  /*1350*/  ISETP.GE.U32.AND P0, PT, R0.reuse, UR6, PT ;  /* 0x0000000600007c0c */ /* 0x040fe2000bf06070 */
[----:B------:R-:W-:Y:S01]  /*1360*/  IMAD R5, R0, -0xe, R11 ;  /* 0xfffffff200057824 */ /* 0x000fe200078e020b */
[----:B------:R-:W-:Y:S01]  /*1370*/  PRMT R6, R19, 0x7632, R6 ;  /* 0x0000763213067816 */ /* 0x000fe20000000006 */
[----:B------:R-:W2:Y:S01]  /*1380*/  LDCU UR4, c[0x0][0x394] ;  /* 0x00007280ff0477ac */ /* 0x000ea20008000800 */
[----:B------:R-:W-:Y:S01]  /*1390*/  BSSY.RECONVERGENT B0, `(.L_x_135) ;  /* 0x0000049000007945 */ /* 0x000fe20003800200 */
[----:B------:R-:W-:Y:S01]  /*13a0*/  VIADD R10, R2, 0x7 ;  /* 0x00000007020a7836 */ /* 0x000fe20000000000 */
[----:B----4-:R4:W-:Y:S04]  /*13b0*/  STS.U16 [R5+-0x40], R18 ;  /* 0xffffc01205007388 */ /* 0x0109e80000000400 */
[----:B---3--:R4:W-:Y:S04]  /*13c0*/  STS.U16 [R5+0x1c0], R16 ;  /* 0x0001c01005007388 */ /* 0x0089e80000000400 */
[----:B------:R4:W-:Y:S04]  /*13d0*/  @!P0 STS.U16 [R5], R19 ;  /* 0x0000001305008388 */ /* 0x0009e80000000400 */
[----:B------:R4:W-:Y:S01]  /*13e0*/  @!P0 STS.U16 [R5+0x200], R6 ;  /* 0x0002000605008388 */ /* 0x0009e20000000400 */
[----:B------:R-:W-:Y:S01]  /*13f0*/  BAR.SYNC.DEFER_BLOCKING 0x0 ;  /* 0x0000000000007b1d */ /* 0x000fe20000010000 */
[----:B-1----:R-:W-:Y:S01]  /*1400*/  ISETP.GE.AND P0, PT, R13, UR7, PT ;  /* 0x000000070d007c0c */ /* 0x002fe2000bf06270 */
[----:B--2---:R-:W-:Y:S01]  /*1410*/  USHF.R.S32.HI UR5, URZ, 0x1f, UR4 ;  /* 0x0000001fff057899 */ /* 0x004fe20008011404 */
[----:B-----5:R-:W-:-:S05]  /*1420*/  IMAD.SHL.U32 R4, R4, 0x8, RZ ;  /* 0x0000000804047824 */ /* 0x020fca00078e00ff */
[----:B------:R-:W-:-:S05]  /*1430*/  LOP3.LUT R15, R4, 0xf8, RZ, 0xc0, !PT ;  /* 0x000000f8040f7812 */ /* 0x000fca00078ec0ff */
[----:B------:R-:W-:Y:S01]  /*1440*/  VIADD R8, R15, 0x7 ;  /* 0x000000070f087836 */ /* 0x000fe20000000000 */
[----:B----4-:R-:W-:Y:S06]  /*1450*/  @P0 BRA `(.L_x_136) ;  /* 0x0000000000f00947 */ /* 0x010fec0003800000 */
[----:B------:R-:W1:Y:S01]  /*1460*/  LDC R18, c[0x0][0x390] ;  /* 0x0000e400ff127b82 */ /* 0x000e620000000800 */
        /* <DEDUP_REMOVED lines=9> */
[----:B------:R-:W1:Y:S01]  /*1500*/  @!P0 LDS.128 R4, [R11] ;  /* 0x000000000b048984 */ /* 0x000e620000000c00 */
[----:B------:R-:W-:-:S05]  /*1510*/  @!P0 IMAD.WIDE.U32 R18, R15, 0x2, R12 ;  /* 0x000000020f128825 */ /* 0x000fca00078e000c */
[----:B-1----:R1:W-:Y:S01]  /*1520*/  @!P0 STG.E.128 desc[UR8][R18.64], R4 ;  /* 0x0000000412008986 */ /* 0x0023e2000c101d08 */
[----:B------:R-:W-:Y:S05]  /*1530*/  @!P0 BRA `(.L_x_136) ;  /* 0x0000000000b88947 */ /* 0x000fea0003800000 */
[C---:B-1----:R-:W-:Y:S02]  /*1540*/  VIADD R5, R15.reuse, 0x1 ;  /* 0x000000010f057836 */ /* 0x042fe40000000000 */
[----:B------:R-:W-:-:S04]  /*1550*/  IMAD.WIDE.U32 R12, R15, 0x2, R12 ;  /* 0x000000020f0c7825 */ /* 0x000fc800078e000c */
[----:B------:R-:W-:Y:S02]  /*1560*/  VIADD R4, R5, UR4 ;  /* 0x0000000405047c36 */ /* 0x000fe40008000000 */
[----:B------:R-:W-:Y:S02]  /*1570*/  VIADD R7, R15, 0x5 ;  /* 0x000000050f077836 */ /* 0x000fe40000000000 */
[C---:B------:R-:W-:Y:S01]  /*1580*/  VIADD R6, R4.reuse, 0x1 ;  /* 0x0000000104067836 */ /* 0x040fe20000000000 */
[CC--:B------:R-:W-:Y:S01]  /*1590*/  ISETP.GE.AND P0, PT, R4.reuse, R17.reuse, PT ;  /* 0x000000110400720c */ /* 0x0c0fe20003f06270 */
[C---:B------:R-:W-:Y:S02]  /*15a0*/  VIADD R14, R4.reuse, 0x2 ;  /* 0x00000002040e7836 */ /* 0x040fe40000000000 */
[----:B------:R-:W-:Y:S01]  /*15b0*/  VIADD R16, R4, 0x5 ;  /* 0x0000000504107836 */ /* 0x000fe20000000000 */
[----:B------:R-:W-:Y:S02]  /*15c0*/  ISETP.GE.OR P2, PT, R5, UR6, P0 ;  /* 0x0000000605007c0c */ /* 0x000fe40008746670 */
[-C--:B------:R-:W-:Y:S01]  /*15d0*/  ISETP.GE.AND P4, PT, R6, R17.reuse, PT ;  /* 0x000000110600720c */ /* 0x080fe20003f86270 */
[----:B------:R-:W-:Y:S01]  /*15e0*/  VIADD R6, R4, 0x3 ;  /* 0x0000000304067836 */ /* 0x000fe20000000000 */
[-C--:B------:R-:W-:Y:S01]  /*15f0*/  ISETP.GE.AND P5, PT, R14, R17.reuse, PT ;  /* 0x000000110e00720c */ /* 0x080fe20003fa6270 */
[----:B------:R-:W-:Y:S01]  /*1600*/  VIADD R14, R4, 0x4 ;  /* 0x00000004040e7836 */ /* 0x000fe20000000000 */
[-C--:B------:R-:W-:Y:S01]  /*1610*/  ISETP.GE.AND P1, PT, R16, R17.reuse, PT ;  /* 0x000000111000720c */ /* 0x080fe20003f26270 */
[----:B------:R-:W-:Y:S01]  /*1620*/  VIADD R4, R4, 0x6 ;  /* 0x0000000604047836 */ /* 0x000fe20000000000 */
[-C--:B------:R-:W-:Y:S01]  /*1630*/  ISETP.GE.AND P6, PT, R6, R17.reuse, PT ;  /* 0x000000110600720c */ /* 0x080fe20003fc6270 */
[C---:B------:R-:W-:Y:S01]  /*1640*/  VIADD R6, R15.reuse, 0x2 ;  /* 0x000000020f067836 */ /* 0x040fe20000000000 */
[-C--:B------:R-:W-:Y:S01]  /*1650*/  ISETP.GE.AND P0, PT, R14, R17.reuse, PT ;  /* 0x000000110e00720c */ /* 0x080fe20003f06270 */
[C---:B------:R-:W-:Y:S01]  /*1660*/  VIADD R14, R15.reuse, 0x6 ;  /* 0x000000060f0e7836 */ /* 0x040fe20000000000 */
[----:B------:R-:W-:Y:S01]  /*1670*/  ISETP.GE.AND P3, PT, R4, R17, PT ;  /* 0x000000110400720c */ /* 0x000fe20003f66270 */
[----:B------:R-:W1:Y:S01]  /*1680*/  @!P2 LDS.U16 R5, [R11+0x2] ;  /* 0x000002000b05a984 */ /* 0x000e620000000400 */
[----:B------:R-:W-:Y:S01]  /*1690*/  ISETP.GE.OR P4, PT, R6, UR6, P4 ;  /* 0x0000000606007c0c */ /* 0x000fe2000a786670 */
[----:B------:R-:W-:Y:S01]  /*16a0*/  VIADD R4, R15, 0x3 ;  /* 0x000000030f047836 */ /* 0x000fe20000000000 */
[----:B------:R-:W-:Y:S01]  /*16b0*/  ISETP.GE.OR P0, PT, R7, UR6, P0 ;  /* 0x0000000607007c0c */ /* 0x000fe20008706670 */
[----:B------:R-:W-:Y:S01]  /*16c0*/  VIADD R6, R15, 0x4 ;  /* 0x000000040f067836 */ /* 0x000fe20000000000 */
[----:B------:R-:W-:-:S02]  /*16d0*/  ISETP.GE.OR P1, PT, R14, UR6, P1 ;  /* 0x000000060e007c0c */ /* 0x000fc40008f26670 */
[----:B------:R-:W-:Y:S02]  /*16e0*/  ISETP.GE.OR P5, PT, R4, UR6, P5 ;  /* 0x0000000604007c0c */ /* 0x000fe4000afa6670 */
[----:B------:R-:W-:Y:S02]  /*16f0*/  ISETP.GE.OR P6, PT, R6, UR6, P6 ;  /* 0x0000000606007c0c */ /* 0x000fe4000b7c6670 */
[----:B------:R-:W-:-:S03]  /*1700*/  ISETP.GE.OR P3, PT, R8, UR6, P3 ;  /* 0x0000000608007c0c */ /* 0x000fc60009f66670 */
[----:B------:R-:W2:Y:S04]  /*1710*/  @!P4 LDS.U16 R7, [R11+0x4] ;  /* 0x000004000b07c984 */ /* 0x000ea80000000400 */
[----:B------:R-:W-:Y:S04]  /*1720*/  @!P0 LDS.U16 R21, [R11+0xa] ;  /* 0x00000a000b158984 */ /* 0x000fe80000000400 */
[----:B------:R-:W3:Y:S04]  /*1730*/  @!P6 LDS.U16 R19, [R11+0x8] ;  /* 0x000008000b13e984 */ /* 0x000ee80000000400 */
[----:B------:R-:W4:Y:S04]  /*1740*/  @!P1 LDS.U16 R23, [R11+0xc] ;  /* 0x00000c000b179984 */ /* 0x000f280000000400 */
[----:B------:R-:W5:Y:S04]  /*1750*/  @!P3 LDS.U16 R25, [R11+0xe] ;  /* 0x00000e000b19b984 */ /* 0x000f680000000400 */
[----:B-1----:R-:W-:Y:S01]  /*1760*/  @!P2 STG.E.U16 desc[UR8][R12.64+0x2], R5 ;  /* 0x000002050c00a986 */ /* 0x002fe2000c101508 */
[----:B------:R-:W-:-:S03]  /*1770*/  ISETP.GE.AND P2, PT, R2, R17, PT ;  /* 0x000000110200720c */ /* 0x000fc60003f46270 */
[----:B------:R-:W1:Y:S01]  /*1780*/  @!P5 LDS.U16 R17, [R11+0x6] ;  /* 0x000006000b11d984 */ /* 0x000e620000000400 */
[----:B------:R-:W-:-:S03]  /*1790*/  ISETP.GE.OR P2, PT, R15, UR6, P2 ;  /* 0x000000060f007c0c */ /* 0x000fc60009746670 */
[----:B--2---:R-:W-:Y:S10]  /*17a0*/  @!P4 STG.E.U16 desc[UR8][R12.64+0x4], R7 ;  /* 0x000004070c00c986 */ /* 0x004ff4000c101508 */
[----:B------:R-:W2:Y:S04]  /*17b0*/  @!P2 LDS.U16 R5, [R11] ;  /* 0x000000000b05a984 */ /* 0x000ea80000000400 */
[----:B---3--:R3:W-:Y:S04]  /*17c0*/  @!P6 STG.E.U16 desc[UR8][R12.64+0x8], R19 ;  /* 0x000008130c00e986 */ /* 0x0087e8000c101508 */
[----:B------:R3:W-:Y:S04]  /*17d0*/  @!P0 STG.E.U16 desc[UR8][R12.64+0xa], R21 ;  /* 0x00000a150c008986 */ /* 0x0007e8000c101508 */
[----:B----4-:R3:W-:Y:S04]  /*17e0*/  @!P1 STG.E.U16 desc[UR8][R12.64+0xc], R23 ;  /* 0x00000c170c009986 */ /* 0x0107e8000c101508 */
[----:B-----5:R3:W-:Y:S04]  /*17f0*/  @!P3 STG.E.U16 desc[UR8][R12.64+0xe], R25 ;  /* 0x00000e190c00b986 */ /* 0x0207e8000c101508 */
[----:B-1----:R3:W-:Y:S04]  /*1800*/  @!P5 STG.E.U16 desc[UR8][R12.64+0x6], R17 ;  /* 0x000006110c00d986 */ /* 0x0027e8000c101508 */
[----:B--2---:R3:W-:Y:S02]  /*1810*/  @!P2 STG.E.U16 desc[UR8][R12.64], R5 ;  /* 0x000000050c00a986 */ /* 0x0047e4000c101508 */
.L_x_136:
[----:B------:R-:W-:Y:S05]  /*1820*/  BSYNC.RECONVERGENT B0 ;  /* 0x0000000000007941 */ /* 0x000fea0003800200 */
.L_x_135:
[----:B------:R-:W-:-:S13]  /*1830*/  ISETP.GE.AND P0, PT, R9, UR7, PT ;  /* 0x0000000709007c0c */ /* 0x000fda000bf06270 */
[----:B------:R-:W-:Y:S05]  /*1840*/  @P0 EXIT ;  /* 0x000000000000094d */ /* 0x000fea0003800000 */
[----:B-1----:R-:W1:Y:S01]  /*1850*/  LDC R6, c[0x0][0x390] ;  /* 0x0000e400ff067b82 */ /* 0x002e620000000800 */
[----:B------:R-:W2:Y:S01]  /*1860*/  LDCU.64 UR10, c[0x0][0x380] ;  /* 0x00007000ff0a77ac */ /* 0x000ea20008000a00 */
[----:B------:R-:W-:Y:S01]  /*1870*/  ISETP.GT.U32.AND P1, PT, R0, 0x3, PT ;  /* 0x000000030000780c */ /* 0x000fe20003f24070 */
[----:B-1----:R-:W-:-:S03]  /*1880*/  IMAD.WIDE R6, R9, R6, UR4 ;  /* 0x0000000409067e25 */ /* 0x002fc6000f8e0206 */
[----:B--2---:R-:W-:-:S04]  /*1890*/  LEA R4, P0, R6, UR10, 0x1 ;  /* 0x0000000a06047c11 */ /* 0x004fc8000f8008ff */
[----:B---3--:R-:W-:-:S05]  /*18a0*/  LEA.HI.X R5, R6, UR11, R7, 0x1, P0 ;  /* 0x0000000b06057c11 */ /* 0x008fca00080f0c07 */
[----:B------:R-:W-:Y:S05]  /*18b0*/  @P1 EXIT ;  /* 0x000000000000194d */ /* 0x000fea0003800000 */
[----:B------:R-:W1:Y:S01]  /*18c0*/  LDCU UR7, c[0x0][0x388] ;  /* 0x00007100ff0777ac */ /* 0x000e620008000800 */
[----:B------:R-:W-:Y:S02]  /*18d0*/  ISETP.LT.U32.AND P1, PT, R15, UR6, PT ;  /* 0x000000060f007c0c */ /* 0x000fe4000bf21070 */
[----:B-1----:R-:W-:-:S13]  /*18e0*/  ISETP.GE.AND P0, PT, R10, UR7, PT ;  /* 0x000000070a007c0c */ /* 0x002fda000bf06270 */
[----:B------:R-:W-:Y:S05]  /*18f0*/  @!P0 BRA P1, `(.L_x_137) ;  /* 0x0000000000c08947 */ /* 0x000fea0000800000 */
[C---:B------:R-:W-:Y:S01]  /*1900*/  VIADD R3, R15.reuse, 0x1 ;  /* 0x000000010f037836 */ /* 0x040fe20000000000 */
[----:B------:R-:W-:Y:S01]  /*1910*/  ISETP.GE.AND P5, PT, R2, UR7, PT ;  /* 0x0000000702007c0c */ /* 0x000fe2000bfa6270 */
[----:B------:R-:W-:Y:S02]  /*1920*/  VIADD R2, R15, 0x2 ;  /* 0x000000020f027836 */ /* 0x000fe40000000000 */
[----:B------:R-:W-:Y:S01]  /*1930*/  VIADD R0, R3, UR4 ;  /* 0x0000000403007c36 */ /* 0x000fe20008000000 */
[C---:B------:R-:W-:Y:S01]  /*1940*/  ISETP.GE.OR P5, PT, R15.reuse, UR6, P5 ;  /* 0x000000060f007c0c */ /* 0x040fe2000afa6670 */
[----:B------:R-:W-:-:S03]  /*1950*/  IMAD.WIDE.U32 R4, R15, 0x2, R4 ;  /* 0x000000020f047825 */ /* 0x000fc600078e0004 */
[C---:B------:R-:W-:Y:S01]  /*1960*/  ISETP.GE.AND P0, PT, R0.reuse, UR7, PT ;  /* 0x0000000700007c0c */ /* 0x040fe2000bf06270 */
[C---:B------:R-:W-:Y:S02]  /*1970*/  VIADD R7, R0.reuse, 0x2 ;  /* 0x0000000200077836 */ /* 0x040fe40000000000 */
[C---:B------:R-:W-:Y:S01]  /*1980*/  VIADD R6, R0.reuse, 0x1 ;  /* 0x0000000100067836 */ /* 0x040fe20000000000 */
[----:B------:R-:W-:Y:S01]  /*1990*/  ISETP.GE.OR P0, PT, R3, UR6, P0 ;  /* 0x0000000603007c0c */ /* 0x000fe20008706670 */
[C---:B------:R-:W-:Y:S01]  /*19a0*/  VIADD R3, R0.reuse, 0x3 ;  /* 0x0000000300037836 */ /* 0x040fe20000000000 */
[----:B------:R-:W-:Y:S01]  /*19b0*/  ISETP.GE.AND P6, PT, R7, UR7, PT ;  /* 0x0000000707007c0c */ /* 0x000fe2000bfc6270 */
[----:B------:R-:W-:Y:S01]  /*19c0*/  VIADD R7, R0, 0x5 ;  /* 0x0000000500077836 */ /* 0x000fe20000000000 */
[----:B------:R-:W-:Y:S01]  /*19d0*/  ISETP.GE.AND P4, PT, R6, UR7, PT ;  /* 0x0000000706007c0c */ /* 0x000fe2000bf86270 */
[----:B------:R-:W-:Y:S01]  /*19e0*/  VIADD R6, R0, 0x4 ;  /* 0x0000000400067836 */ /* 0x000fe20000000000 */
[----:B------:R-:W-:Y:S01]  /*19f0*/  ISETP.GE.AND P1, PT, R3, UR7, PT ;  /* 0x0000000703007c0c */ /* 0x000fe2000bf26270 */
[----:B------:R-:W-:Y:S01]  /*1a00*/  VIADD R3, R15, 0x4 ;  /* 0x000000040f037836 */ /* 0x000fe20000000000 */
[----:B------:R-:W-:Y:S01]  /*1a10*/  ISETP.GE.AND P3, PT, R7, UR7, PT ;  /* 0x0000000707007c0c */ /* 0x000fe2000bf66270 */
[C---:B------:R-:W-:Y:S01]  /*1a20*/  VIADD R7, R15.reuse, 0x6 ;  /* 0x000000060f077836 */ /* 0x040fe20000000000 */
[----:B------:R-:W-:Y:S01]  /*1a30*/  ISETP.GE.AND P2, PT, R6, UR7, PT ;  /* 0x0000000706007c0c */ /* 0x000fe2000bf46270 */
[C---:B------:R-:W-:Y:S01]  /*1a40*/  VIADD R6, R15.reuse, 0x5 ;  /* 0x000000050f067836 */ /* 0x040fe20000000000 */
[----:B------:R-:W-:Y:S01]  /*1a50*/  ISETP.GE.OR P4, PT, R2, UR6, P4 ;  /* 0x0000000602007c0c */ /* 0x000fe2000a786670 */
[----:B------:R-:W-:Y:S01]  /*1a60*/  VIADD R2, R15, 0x3 ;  /* 0x000000030f027836 */ /* 0x000fe20000000000 */
[----:B------:R-:W-:Y:S01]  /*1a70*/  ISETP.GE.OR P3, PT, R7, UR6, P3 ;  /* 0x0000000607007c0c */ /* 0x000fe20009f66670 */
[----:B------:R-:W-:Y:S01]  /*1a80*/  VIADD R0, R0, 0x6 ;  /* 0x0000000600007836 */ /* 0x000fe20000000000 */
[----:B------:R-:W1:Y:S01]  /*1a90*/  @!P0 LDS.U16 R7, [R11+0x202] ;  /* 0x000202000b078984 */ /* 0x000e620000000400 */
[----:B------:R-:W-:-:S02]  /*1aa0*/  ISETP.GE.OR P1, PT, R3, UR6, P1 ;  /* 0x0000000603007c0c */ /* 0x000fc40008f26670 */
[----:B------:R-:W-:Y:S01]  /*1ab0*/  ISETP.GE.OR P6, PT, R2, UR6, P6 ;  /* 0x0000000602007c0c */ /* 0x000fe2000b7c6670 */
[----:B------:R-:W2:Y:S01]  /*1ac0*/  @!P5 LDS.U16 R3, [R11+0x200] ;  /* 0x000200000b03d984 */ /* 0x000ea20000000400 */
[----:B------:R-:W-:-:S04]  /*1ad0*/  ISETP.GE.OR P2, PT, R6, UR6, P2 ;  /* 0x0000000606007c0c */ /* 0x000fc80009746670 */
[----:B------:R-:W3:Y:S04]  /*1ae0*/  @!P4 LDS.U16 R9, [R11+0x204] ;  /* 0x000204000b09c984 */ /* 0x000ee80000000400 */
[----:B------:R-:W4:Y:S04]  /*1af0*/  @!P3 LDS.U16 R21, [R11+0x20c] ;  /* 0x00020c000b15b984 */ /* 0x000f280000000400 */
[----:B------:R-:W5:Y:S04]  /*1b00*/  @!P6 LDS.U16 R13, [R11+0x206] ;  /* 0x000206000b0de984 */ /* 0x000f680000000400 */
[----:B------:R-:W5:Y:S04]  /*1b10*/  @!P1 LDS.U16 R17, [R11+0x208] ;  /* 0x000208000b119984 */ /* 0x000f680000000400 */
[----:B------:R-:W5:Y:S04]  /*1b20*/  @!P2 LDS.U16 R19, [R11+0x20a] ;  /* 0x00020a000b13a984 */ /* 0x000f680000000400 */
[----:B-1----:R1:W-:Y:S01]  /*1b30*/  @!P0 STG.E.U16 desc[UR8][R4.64+0x2], R7 ;  /* 0x0000020704008986 */ /* 0x0023e2000c101508 */
[----:B------:R-:W-:-:S03]  /*1b40*/  ISETP.GE.AND P0, PT, R0, UR7, PT ;  /* 0x0000000700007c0c */ /* 0x000fc6000bf06270 */
[----:B--2---:R1:W-:Y:S01]  /*1b50*/  @!P5 STG.E.U16 desc[UR8][R4.64], R3 ;  /* 0x000000030400d986 */ /* 0x0043e2000c101508 */
[----:B------:R-:W-:-:S03]  /*1b60*/  ISETP.GE.OR P0, PT, R8, UR6, P0 ;  /* 0x0000000608007c0c */ /* 0x000fc60008706670 */
        /* <DEDUP_REMOVED lines=9> */
.L_x_137:
[----:B------:R-:W1:Y:S01]  /*1c00*/  LDS.128 R8, [R11+0x200] ;  /* 0x000200000b087984 */ /* 0x000e620000000c00 */
[----:B------:R-:W-:-:S05]  /*1c10*/  IMAD.WIDE.U32 R4, R15, 0x2, R4 ;  /* 0x000000020f047825 */ /* 0x000fca00078e0004 */
[----:B-1----:R-:W-:Y:S01]  /*1c20*/  STG.E.128 desc[UR8][R4.64], R8 ;  /* 0x0000000804007986 */ /* 0x002fe2000c101d08 */
[----:B------:R-:W-:Y:S05]  /*1c30*/  EXIT ;  /* 0x000000000000794d */ /* 0x000fea0003800000 */
.L_x_138:
        /* <DEDUP_REMOVED lines=12> */
.L_x_269:


//--------------------- .text._Z26panel_trsm_u12_warp_kernelILi32EEvPK6__halfPS0_iiii --------------------------
	.section	.text._Z26panel_trsm_u12_warp_kernelILi32EEvPK6__halfPS0_iiii,"ax",@progbits
	.align	128
        .global         _Z26panel_trsm_u12_warp_kernelILi32EEvPK6__halfPS0_iiii
        .type           _Z26panel_trsm_u12_warp_kernelILi32EEvPK6__halfPS0_iiii,@function
        .size           _Z26panel_trsm_u12_warp_kernelILi32EEvPK6__halfPS0_iiii,(.L_x_270 - _Z26panel_trsm_u12_warp_kernelILi32EEvPK6__halfPS0_iiii)
        .other          _Z26panel_trsm_u12_warp_kernelILi32EEvPK6__halfPS0_iiii,@"STO_CUDA_ENTRY STV_DEFAULT"
_Z26panel_trsm_u12_warp_kernelILi32EEvPK6__halfPS0_iiii:
.text._Z26panel_trsm_u12_warp_kernelILi32EEvPK6__halfPS0_iiii:
[----:B------:R-:W-:Y:S01]  /*0000*/  LDC R1, c[0x0][0x37c] ;  /* 0x0000df00ff017b82 */ /* 0x000fe20000000800 */
[----:B------:R-:W0:Y:S01]  /*0010*/  S2R R0, SR_TID.X ;  /* 0x0000000000007919 */ /* 0x000e220000002100 */
[----:B------:R-:W1:Y:S01]  /*0020*/  LDCU UR4, c[0x0][0x398] ;  /* 0x00007300ff0477ac */ /* 0x000e620008000800 */
[----:B------:R-:W-:Y:S01]  /*0030*/  BSSY.RECONVERGENT B0, `(.L_x_139) ;  /* 0x0000037000007945 */ /* 0x000fe20003800200 */
[----:B------:R-:W2:Y:S01]  /*0040*/  LDCU.64 UR6, c[0x0][0x358] ;  /* 0x00006b00ff0677ac */ /* 0x000ea20008000a00 */
[----:B------:R-:W3:Y:S01]  /*0050*/  LDCU UR12, c[0x0][0x398] ;  /* 0x00007300ff0c77ac */ /* 0x000ee20008000800 */
[----:B------:R-:W4:Y:S01]  /*0060*/  LDCU.64 UR8, c[0x0][0x390] ;  /* 0x00007200ff0877ac */ /* 0x000f220008000a00 */
[----:B------:R-:W0:Y:S01]  /*0070*/  LDCU.64 UR10, c[0x0][0x380] ;  /* 0x00007000ff0a77ac */ /* 0x000e220008000a00 */
[----:B-1----:R-:W-:-:S05]  /*0080*/  MOV R2, UR4 ;  /* 0x0000000400027c02 */ /* 0x002fca0008000f00 */
[----:B------:R-:W-:-:S05]  /*0090*/  IMAD R3, R2, R2, RZ ;  /* 0x0000000202037224 */ /* 0x000fca00078e02ff */
[----:B0-----:R-:W-:-:S13]  /*00a0*/  ISETP.GE.U32.AND P0, PT, R0, R3, PT ;  /* 0x000000030000720c */ /* 0x001fda0003f06070 */
[----:B--234-:R-:W-:Y:S05]  /*00b0*/  @P0 BRA `(.L_x_140) ;  /* 0x0000000000b80947 */ /* 0x01cfea0003800000 */
[----:B------:R-:W-:Y:S01]  /*00c0*/  IABS R4, R2 ;  /* 0x0000000200047213 */ /* 0x000fe20000000000 */
[----:B------:R-:W0:Y:S01]  /*00d0*/  S2R R11, SR_CgaCtaId ;  /* 0x00000000000b7919 */ /* 0x000e220000008800 */
[----:B------:R-:W1:Y:S01]  /*00e0*/  LDC R5, c[0x0][0x360] ;  /* 0x0000d800ff057b82 */ /* 0x000e620000000800 */
[----:B------:R-:W-:Y:S01]  /*00f0*/  HFMA2 R8, -RZ, RZ, 0, 0 ;  /* 0x00000000ff087431 */ /* 0x000fe200000001ff */
[----:B------:R-:W2:Y:S01]  /*0100*/  I2F.RP R7, R4 ;  /* 0x0000000400077306 */ /* 0x000ea20000209400 */
[----:B------:R-:W-:Y:S02]  /*0110*/  MOV R6, 0x400 ;  /* 0x0000040000067802 */ /* 0x000fe40000000f00 */
[----:B------:R-:W-:-:S05]  /*0120*/  ISETP.NE.AND P0, PT, R2, RZ, PT ;  /* 0x000000ff0200720c */ /* 0x000fca0003f05270 */
[----:B--2---:R-:W2:Y:S01]  /*0130*/  MUFU.RCP R7, R7 ;  /* 0x0000000700077308 */ /* 0x004ea20000001000 */
[----:B0-----:R-:W-:Y:S02]  /*0140*/  LEA R6, R11, R6, 0x18 ;  /* 0x000000060b067211 */ /* 0x001fe400078ec0ff */
[----:B--2---:R-:W-:-:S06]  /*0150*/  IADD3 R9, PT, PT, R7, 0xffffffe, RZ ;  /* 0x0ffffffe07097810 */ /* 0x004fcc0007ffe0ff */
[----:B------:R-:W0:Y:S02]  /*0160*/  F2I.FTZ.U32.TRUNC.NTZ R9, R9 ;  /* 0x0000000900097305 */ /* 0x000e24000021f000 */
[----:B0-----:R-:W-:-:S05]  /*0170*/  IADD3 R13, PT, PT, RZ, -R9, RZ ;  /* 0x80000009ff0d7210 */ /* 0x001fca0007ffe0ff */
[----:B------:R-:W-:-:S04]  /*0180*/  IMAD R13, R13, R4, RZ ;  /* 0x000000040d0d7224 */ /* 0x000fc800078e02ff */
[----:B------:R-:W-:Y:S01]  /*0190*/  IMAD.HI.U32 R7, R9, R13, R8 ;  /* 0x0000000d09077227 */ /* 0x000fe200078e0008 */
[----:B------:R-:W-:Y:S02]  /*01a0*/  LOP3.LUT R8, RZ, R2, RZ, 0x33, !PT ;  /* 0x00000002ff087212 */ /* 0x000fe400078e33ff */
[----:B-1----:R-:W-:-:S07]  /*01b0*/  MOV R9, R0 ;  /* 0x0000000000097202 */ /* 0x002fce0000000f00 */
.L_x_141:
[----:B0-----:R-:W-:Y:S02]  /*01c0*/  IABS R12, R9 ;  /* 0x00000009000c7213 */ /* 0x001fe40000000000 */
[----:B------:R-:W-:-:S03]  /*01d0*/  MOV R2, UR12 ;  /* 0x0000000c00027c02 */ /* 0x000fc60008000f00 */
[----:B------:R-:W-:Y:S01]  /*01e0*/  IMAD.HI.U32 R10, R7, R12, RZ ;  /* 0x0000000c070a7227 */ /* 0x000fe200078e00ff */
[----:B------:R-:W-:-:S04]  /*01f0*/  IABS R14, R2 ;  /* 0x00000002000e7213 */ /* 0x000fc80000000000 */
[----:B------:R-:W-:-:S05]  /*0200*/  IADD3 R11, PT, PT, -R10, RZ, RZ ;  /* 0x000000ff0a0b7210 */ /* 0x000fca0007ffe1ff */
[----:B------:R-:W-:-:S05]  /*0210*/  IMAD R11, R14, R11, R12 ;  /* 0x0000000b0e0b7224 */ /* 0x000fca00078e020c */
[----:B------:R-:W-:-:S13]  /*0220*/  ISETP.GT.U32.AND P2, PT, R4, R11, PT ;  /* 0x0000000b0400720c */ /* 0x000fda0003f44070 */
[----:B------:R-:W-:Y:S02]  /*0230*/  @!P2 IADD3 R11, PT, PT, R11, -R14, RZ ;  /* 0x8000000e0b0ba210 */ /* 0x000fe40007ffe0ff */
[----:B------:R-:W-:Y:S02]  /*0240*/  @!P2 IADD3 R10, PT, PT, R10, 0x1, RZ ;  /* 0x000000010a0aa810 */ /* 0x000fe40007ffe0ff */
[----:B------:R-:W-:Y:S02]  /*0250*/  ISETP.GE.U32.AND P1, PT, R11, R4, PT ;  /* 0x000000040b00720c */ /* 0x000fe40003f26070 */
[----:B------:R-:W-:-:S04]  /*0260*/  LOP3.LUT R11, R9, R2, RZ, 0x3c, !PT ;  /* 0x00000002090b7212 */ /* 0x000fc800078e3cff */
[----:B------:R-:W-:-:S07]  /*0270*/  ISETP.GE.AND P3, PT, R11, RZ, PT ;  /* 0x000000ff0b00720c */ /* 0x000fce0003f66270 */
[----:B------:R-:W-:-:S06]  /*0280*/  @P1 IADD3 R10, PT, PT, R10, 0x1, RZ ;  /* 0x000000010a0a1810 */ /* 0x000fcc0007ffe0ff */
[----:B------:R-:W-:-:S04]  /*0290*/  @!P3 IADD3 R10, PT, PT, -R10, RZ, RZ ;  /* 0x000000ff0a0ab210 */ /* 0x000fc80007ffe1ff */
[----:B------:R-:W-:-:S04]  /*02a0*/  SEL R14, R8, R10, !P0 ;  /* 0x0000000a080e7207 */ /* 0x000fc80004000000 */
[C---:B------:R-:W-:Y:S02]  /*02b0*/  IADD3 R15, PT, PT, -R14.reuse, RZ, RZ ;  /* 0x000000ff0e0f7210 */ /* 0x040fe40007ffe1ff */
[----:B------:R-:W-:-:S03]  /*02c0*/  IADD3 R13, PT, PT, R14, UR9, RZ ;  /* 0x000000090e0d7c10 */ /* 0x000fc6000fffe0ff */
[----:B------:R-:W-:-:S05]  /*02d0*/  IMAD R15, R2, R15, R9 ;  /* 0x0000000f020f7224 */ /* 0x000fca00078e0209 */
[----:B------:R-:W-:-:S04]  /*02e0*/  IADD3 R10, PT, PT, R15, UR9, RZ ;  /* 0x000000090f0a7c10 */ /* 0x000fc8000fffe0ff */
[----:B------:R-:W-:-:S03]  /*02f0*/  SHF.R.S32.HI R11, RZ, 0x1f, R10 ;  /* 0x0000001fff0b7819 */ /* 0x000fc6000001140a */
[----:B------:R-:W-:-:S03]  /*0300*/  IMAD.WIDE R10, R13, UR8, R10 ;  /* 0x000000080d0a7c25 */ /* 0x000fc6000f8e020a */
[----:B------:R-:W-:-:S04]  /*0310*/  LEA R12, P1, R10, UR10, 0x1 ;  /* 0x0000000a0a0c7c11 */ /* 0x000fc8000f8208ff */
[----:B------:R-:W-:-:S05]  /*0320*/  LEA.HI.X R13, R10, UR11, R11, 0x1, P1 ;  /* 0x0000000b0a0d7c11 */ /* 0x000fca00088f0c0b */
[----:B------:R-:W2:Y:S01]  /*0330*/  LDG.E.U16.CONSTANT R12, desc[UR6][R12.64] ;  /* 0x000000060c0c7981 */ /* 0x000ea2000c1e9500 */
[----:B------:R-:W-:Y:S02]  /*0340*/  LEA R15, R14, R15, 0x5 ;  /* 0x0000000f0e0f7211 */ /* 0x000fe400078e28ff */
[----:B------:R-:W-:Y:S02]  /*0350*/  IADD3 R9, PT, PT, R5, R9, RZ ;  /* 0x0000000905097210 */ /* 0x000fe40007ffe0ff */
[----:B------:R-:W-:Y:S02]  /*0360*/  LEA R15, R15, R6, 0x1 ;  /* 0x000000060f0f7211 */ /* 0x000fe400078e08ff */
[----:B------:R-:W-:-:S03]  /*0370*/  ISETP.GE.AND P1, PT, R9, R3, PT ;  /* 0x000000030900720c */ /* 0x000fc60003f26270 */
[----:B--2---:R0:W-:Y:S10]  /*0380*/  STS.U16 [R15], R12 ;  /* 0x0000000c0f007388 */ /* 0x0041f40000000400 */
[----:B------:R-:W-:Y:S05]  /*0390*/  @!P1 BRA `(.L_x_141) ;  /* 0xfffffffc00889947 */ /* 0x000fea000383ffff */
.L_x_140:
[----:B------:R-:W-:Y:S05]  /*03a0*/  BSYNC.RECONVERGENT B0 ;  /* 0x0000000000007941 */ /* 0x000fea0003800200 */
.L_x_139:
[----:B------:R-:W1:Y:S01]  /*03b0*/  LDC R4, c[0x0][0x360] ;  /* 0x0000d800ff047b82 */ /* 0x000e620000000800 */
[----:B------:R-:W2:Y:S01]  /*03c0*/  LDCU UR5, c[0x0][0x39c] ;  /* 0x00007380ff0577ac */ /* 0x000ea20008000800 */
[----:B------:R-:W-:-:S06]  /*03d0*/  SHF.R.U32.HI R3, RZ, 0x5, R0 ;  /* 0x00000005ff037819 */ /* 0x000fcc0000011600 */
[----:B------:R-:W3:Y:S01]  /*03e0*/  S2UR UR4, SR_CTAID.X ;  /* 0x00000000000479c3 */ /* 0x000ee20000002500 */
[----:B-1----:R-:W-:-:S05]  /*03f0*/  SHF.R.U32.HI R4, RZ, 0x5, R4 ;  /* 0x00000005ff047819 */ /* 0x002fca0000011604 */
[----:B---3--:R-:W-:Y:S02]  /*0400*/  IMAD R3, R4, UR4, R3 ;  /* 0x0000000404037c24 */ /* 0x008fe4000f8e0203 */
[----:B------:R-:W-:Y:S03]  /*0410*/  BAR.SYNC.DEFER_BLOCKING 0x0 ;  /* 0x0000000000007b1d */ /* 0x000fe60000010000 */
[----:B--2---:R-:W-:-:S13]  /*0420*/  ISETP.GE.AND P0, PT, R3, UR5, PT ;  /* 0x0000000503007c0c */ /* 0x004fda000bf06270 */
[----:B------:R-:W-:Y:S05]  /*0430*/  @P0 EXIT ;  /* 0x000000000000094d */ /* 0x000fea0003800000 */
[----:B------:R-:W1:Y:S01]  /*0440*/  LDCU UR5, c[0x0][0x390] ;  /* 0x00007200ff0577ac */ /* 0x000e620008000800 */
[----:B------:R-:W-:Y:S01]  /*0450*/  ISETP.GE.AND P0, PT, R2, 0x1, PT ;  /* 0x000000010200780c */ /* 0x000fe20003f06270 */
[----:B------:R-:W2:Y:S01]  /*0460*/  LDCU.64 UR8, c[0x0][0x388] ;  /* 0x00007100ff0877ac */ /* 0x000ea20008000a00 */
[----:B-1----:R-:W-:Y:S02]  /*0470*/  USHF.R.S32.HI UR4, URZ, 0x1f, UR5 ;  /* 0x0000001fff047899 */ /* 0x002fe40008011405 */
[----:B------:R-:W-:-:S04]  /*0480*/  IMAD.WIDE.U32 R4, R3, UR5, RZ ;  /* 0x0000000503047c25 */ /* 0x000fc8000f8e00ff */
[----:B------:R-:W-:Y:S01]  /*0490*/  IMAD R3, R3, UR4, RZ ;  /* 0x0000000403037c24 */ /* 0x000fe2000f8e02ff */
[----:B--2---:R-:W-:-:S04]  /*04a0*/  LEA R2, P1, R4, UR8, 0x1 ;  /* 0x0000000804027c11 */ /* 0x004fc8000f8208ff */
[----:B------:R-:W-:-:S04]  /*04b0*/  IADD3 R3, PT, PT, R5, R3, RZ ;  /* 0x0000000305037210 */ /* 0x000fc80007ffe0ff */
[----:B------:R-:W-:Y:S01]  /*04c0*/  LEA.HI.X R3, R4, UR9, R3, 0x1, P1 ;  /* 0x0000000904037c11 */ /* 0x000fe200088f0c03 */
[----:B------:R-:W-:Y:S06]  /*04d0*/  @!P0 EXIT ;  /* 0x000000000000894d */ /* 0x000fec0003800000 */
[----:B------:R-:W1:Y:S01]  /*04e0*/  S2UR UR5, SR_CgaCtaId ;  /* 0x00000000000579c3 */ /* 0x000e620000008800 */
[----:B------:R-:W-:Y:S01]  /*04f0*/  UMOV UR4, 0x400 ;  /* 0x0000040000047882 */ /* 0x000fe20000000000 */
[----:B------:R-:W-:Y:S01]  /*0500*/  LOP3.LUT R0, R0, 0x1f, RZ, 0xc0, !PT ;  /* 0x0000001f00007812 */ /* 0x000fe200078ec0ff */
[----:B------:R-:W-:-:S03]  /*0510*/  HFMA2 R9, -RZ, RZ, 0, 0 ;  /* 0x00000000ff097431 */ /* 0x000fc600000001ff */
[----:B------:R-:W-:Y:S01]  /*0520*/  LOP3.LUT R8, RZ, R0, RZ, 0x33, !PT ;  /* 0x00000000ff087212 */ /* 0x000fe200078e33ff */
[----:B-1----:R-:W-:-:S06]  /*0530*/  ULEA UR4, UR5, UR4, 0x18 ;  /* 0x0000000405047291 */ /* 0x002fcc000f8ec0ff */
[----:B------:R-:W-:-:S04]  /*0540*/  LEA R10, R0, UR4, 0x6 ;  /* 0x00000004000a7c11 */ /* 0x000fc8000f8e30ff */
[----:B------:R-:W-:-:S07]  /*0550*/  IADD3 R10, PT, PT, R10, 0x4000, RZ ;  /* 0x000040000a0a7810 */ /* 0x000fce0007ffe0ff */
.L_x_151:
[----:B------:R-:W-:Y:S01]  /*0560*/  ISETP.NE.AND P0, PT, R0, RZ, PT ;  /* 0x000000ff0000720c */ /* 0x000fe20003f05270 */
[----:B------:R-:W-:-:S12]  /*0570*/  IMAD.WIDE.U32 R4, R9, 0x2, R2 ;  /* 0x0000000209047825 */ /* 0x000fd800078e0002 */
[----:B------:R-:W2:Y:S01]  /*0580*/  @!P0 LDG.E.U16 R6, desc[UR6][R4.64] ;  /* 0x0000000604068981 */ /* 0x000ea2000c1e1500 */
[----:B------:R-:W-:Y:S01]  /*0590*/  ISETP.GE.U32.AND P1, PT, R0, R9, PT ;  /* 0x000000090000720c */ /* 0x000fe20003f26070 */
[----:B------:R-:W-:Y:S01]  /*05a0*/  BSSY.RECONVERGENT B0, `(.L_x_142) ;  /* 0x00000d2000007945 */ /* 0x000fe20003800200 */
[----:B------:R-:W-:Y:S02]  /*05b0*/  MOV R11, RZ ;  /* 0x000000ff000b7202 */ /* 0x000fe40000000f00 */
[----:B------:R-:W-:Y:S01]  /*05c0*/  MOV R16, RZ ;  /* 0x000000ff00107202 */ /* 0x000fe20000000f00 */
[----:B--2---:R-:W-:-:S08]  /*05d0*/  @!P0 HADD2.F32 R11, -RZ, R6.H0_H0 ;  /* 0x20000006ff0b8230 */ /* 0x004fd00000004100 */
[----:B------:R-:W-:Y:S05]  /*05e0*/  @P1 BRA `(.L_x_143) ;  /* 0x0000000c00341947 */ /* 0x000fea0003800000 */
[----:B------:R-:W-:Y:S01]  /*05f0*/  IADD3 R6, PT, PT, R8, R9, RZ ;  /* 0x0000000908067210 */ /* 0x000fe20007ffe0ff */
[----:B------:R-:W-:Y:S01]  /*0600*/  BSSY.RECONVERGENT B1, `(.L_x_144) ;  /* 0x0000063000017945 */ /* 0x000fe20003800200 */
[----:B------:R-:W-:Y:S02]  /*0610*/  MOV R16, RZ ;  /* 0x000000ff00107202 */ /* 0x000fe40000000f00 */
[C---:B------:R-:W-:Y:S02]  /*0620*/  ISETP.GE.U32.AND P1, PT, R6.reuse, 0x1e0, PT ;  /* 0x000001e00600780c */ /* 0x040fe40003f26070 */
[----:B0-----:R-:W-:Y:S02]  /*0630*/  LEA.HI R12, R6, 0x1, RZ, 0x1b ;  /* 0x00000001060c7811 */ /* 0x001fe400078fd8ff */
[----:B------:R-:W-:Y:S02]  /*0640*/  MOV R13, R0 ;  /* 0x00000000000d7202 */ /* 0x000fe40000000f00 */
[----:B------:R-:W-:-:S04]  /*0650*/  LOP3.LUT R23, R12, 0xf, RZ, 0xc0, !PT ;  /* 0x0000000f0c177812 */ /* 0x000fc800078ec0ff */
[----:B------:R-:W-:-:S03]  /*0660*/  ISETP.NE.AND P2, PT, R23, RZ, PT ;  /* 0x000000ff1700720c */ /* 0x000fc60003f45270 */
[----:B------:R-:W-:Y:S10]  /*0670*/  @!P1 BRA `(.L_x_145) ;  /* 0x00000004006c9947 */ /* 0x000ff40003800000 */
[----:B------:R-:W-:Y:S01]  /*0680*/  LOP3.LUT R15, R12, 0xffffff0, RZ, 0xc0, !PT ;  /* 0x0ffffff00c0f7812 */ /* 0x000fe200078ec0ff */
[----:B------:R-:W-:Y:S01]  /*0690*/  HFMA2 R16, -RZ, RZ, 0, 0 ;  /* 0x00000000ff107431 */ /* 0x000fe200000001ff */
[----:B------:R-:W-:Y:S02]  /*06a0*/  LEA R14, R9, R10, 0x1 ;  /* 0x0000000a090e7211 */ /* 0x000fe400078e08ff */
[----:B------:R-:W-:Y:S02]  /*06b0*/  MOV R13, R0 ;  /* 0x00000000000d7202 */ /* 0x000fe40000000f00 */
[----:B------:R-:W-:-:S07]  /*06c0*/  IADD3 R15, PT, PT, -R15, RZ, RZ ;  /* 0x000000ff0f0f7210 */ /* 0x000fce0007ffe1ff */
.L_x_146:
[----:B------:R-:W-:Y:S01]  /*06d0*/  IMAD.WIDE.U32 R6, R13, 0x2, R2 ;  /* 0x000000020d067825 */ /* 0x000fe200078e0002 */
[----:B------:R-:W0:Y:S04]  /*06e0*/  LDS.U16 R25, [R14+-0x4000] ;  /* 0xffc000000e197984 */ /* 0x000e280000000400 */
[----:B------:R-:W2:Y:S04]  /*06f0*/  LDG.E.U16 R26, desc[UR6][R6.64] ;  /* 0x00000006061a7981 */ /* 0x000ea8000c1e1500 */
[----:B------:R-:W3:Y:S04]  /*0700*/  LDG.E.U16 R24, desc[UR6][R6.64+0x40] ;  /* 0x0000400606187981 */ /* 0x000ee8000c1e1500 */
[----:B------:R-:W4:Y:S04]  /*0710*/  LDG.E.U16 R19, desc[UR6][R6.64+0x80] ;  /* 0x0000800606137981 */ /* 0x000f28000c1e1500 */
[----:B------:R-:W5:Y:S04]  /*0720*/  LDG.E.U16 R21, desc[UR6][R6.64+0xc0] ;  /* 0x0000c00606157981 */ /* 0x000f68000c1e1500 */
[----:B------:R-:W5:Y:S04]  /*0730*/  LDG.E.U16 R20, desc[UR6][R6.64+0x100] ;  /* 0x0001000606147981 */ /* 0x000f68000c1e1500 */
[----:B------:R-:W5:Y:S04]  /*0740*/  LDG.E.U16 R18, desc[UR6][R6.64+0x140] ;  /* 0x0001400606127981 */ /* 0x000f68000c1e1500 */
[----:B------:R-:W5:Y:S04]  /*0750*/  LDG.E.U16 R17, desc[UR6][R6.64+0x180] ;  /* 0x0001800606117981 */ /* 0x000f68000c1e1500 */
[----:B------:R-:W1:Y:S04]  /*0760*/  LDS.U16 R22, [R14+-0x3800] ;  /* 0xffc800000e167984 */ /* 0x000e680000000400 */
[----:B------:R-:W-:Y:S01]  /*0770*/  LDS.U16 R28, [R14+0x800] ;  /* 0x000800000e1c7984 */ /* 0x000fe20000000400 */
[----:B0-----:R-:W-:-:S02]  /*0780*/  HADD2.F32 R25, -RZ, R25.H0_H0 ;  /* 0x20000019ff197230 */ /* 0x001fc40000004100 */
[----:B-1----:R-:W-:Y:S02]  /*0790*/  HADD2.F32 R27, -RZ, R22.H0_H0 ;  /* 0x20000016ff1b7230 */ /* 0x002fe40000004100 */
[----:B------:R-:W-:Y:S01]  /*07a0*/  LDS.U16 R22, [R14+-0x2800] ;  /* 0xffd800000e167984 */ /* 0x000fe20000000400 */
[----:B--2---:R-:W-:-:S05]  /*07b0*/  HADD2.F32 R26, -RZ, R26.H0_H0 ;  /* 0x2000001aff1a7230 */ /* 0x004fca0000004100 */
[----:B------:R-:W-:Y:S02]  /*07c0*/  FFMA R26, R25, R26, R16 ;  /* 0x0000001a191a7223 */ /* 0x000fe40000000010 */
[----:B------:R-:W0:Y:S04]  /*07d0*/  LDS.U16 R25, [R14+-0x3000] ;  /* 0xffd000000e197984 */ /* 0x000e280000000400 */
[----:B------:R-:W2:Y:S01]  /*07e0*/  LDG.E.U16 R16, desc[UR6][R6.64+0x1c0] ;  /* 0x0001c00606107981 */ /* 0x000ea2000c1e1500 */
[----:B---3--:R-:W-:Y:S02]  /*07f0*/  HADD2.F32 R24, -RZ, R24.H0_H0 ;  /* 0x20000018ff187230 */ /* 0x008fe40000004100 */
[----:B----4-:R-:W-:-:S03]  /*0800*/  HADD2.F32 R19, -RZ, R19.H0_H0 ;  /* 0x20000013ff137230 */ /* 0x010fc60000004100 */
[----:B------:R-:W-:Y:S02]  /*0810*/  FFMA R24, R27, R24, R26 ;  /* 0x000000181b187223 */ /* 0x000fe4000000001a */
[----:B------:R-:W1:Y:S01]  /*0820*/  LDS.U16 R26, [R14+-0x2000] ;  /* 0xffe000000e1a7984 */ /* 0x000e620000000400 */
[----:B-----5:R-:W-:Y:S02]  /*0830*/  HADD2.F32 R21, -RZ, R21.H0_H0 ;  /* 0x20000015ff157230 */ /* 0x020fe40000004100 */
[----:B------:R-:W-:Y:S01]  /*0840*/  HADD2.F32 R20, -RZ, R20.H0_H0 ;  /* 0x20000014ff147230 */ /* 0x000fe20000004100 */
[----:B------:R-:W-:Y:S01]  /*0850*/  LDS.U16 R27, [R14+-0x800] ;  /* 0xfff800000e1b7984 */ /* 0x000fe20000000400 */
[----:B0-----:R-:W-:-:S05]  /*0860*/  HADD2.F32 R25, -RZ, R25.H0_H0 ;  /* 0x20000019ff197230 */ /* 0x001fca0000004100 */
[----:B------:R-:W-:Y:S02]  /*0870*/  FFMA R24, R25, R19, R24 ;  /* 0x0000001319187223 */ /* 0x000fe40000000018 */
[----:B------:R-:W3:Y:S01]  /*0880*/  LDG.E.U16 R19, desc[UR6][R6.64+0x200] ;  /* 0x0002000606137981 */ /* 0x000ee2000c1e1500 */
[----:B------:R-:W-:Y:S02]  /*0890*/  HADD2.F32 R25, -RZ, R22.H0_H0 ;  /* 0x20000016ff197230 */ /* 0x000fe40000004100 */
[----:B-1----:R-:W-:-:S03]  /*08a0*/  HADD2.F32 R26, -RZ, R26.H0_H0 ;  /* 0x2000001aff1a7230 */ /* 0x002fc60000004100 */
[----:B------:R-:W-:Y:S02]  /*08b0*/  FFMA R25, R25, R21, R24 ;  /* 0x0000001519197223 */ /* 0x000fe40000000018 */
[----:B------:R-:W0:Y:S04]  /*08c0*/  LDS.U16 R21, [R14+-0x1800] ;  /* 0xffe800000e157984 */ /* 0x000e280000000400 */
[----:B------:R-:W4:Y:S01]  /*08d0*/  LDG.E.U16 R24, desc[UR6][R6.64+0x240] ;  /* 0x0002400606187981 */ /* 0x000f22000c1e1500 */
[----:B------:R-:W-:-:S03]  /*08e0*/  FFMA R25, R26, R20, R25 ;  /* 0x000000141a197223 */ /* 0x000fc60000000019 */
[----:B------:R-:W1:Y:S04]  /*08f0*/  LDS.U16 R26, [R14+-0x1000] ;  /* 0xfff000000e1a7984 */ /* 0x000e680000000400 */
[----:B------:R-:W5:Y:S01]  /*0900*/  LDG.E.U16 R20, desc[UR6][R6.64+0x280] ;  /* 0x0002800606147981 */ /* 0x000f62000c1e1500 */
[----:B------:R-:W-:Y:S02]  /*0910*/  HADD2.F32 R18, -RZ, R18.H0_H0 ;  /* 0x20000012ff127230 */ /* 0x000fe40000004100 */
[----:B------:R-:W-:Y:S02]  /*0920*/  HADD2.F32 R17, -RZ, R17.H0_H0 ;  /* 0x20000011ff117230 */ /* 0x000fe40000004100 */
[----:B0-----:R-:W-:Y:S02]  /*0930*/  HADD2.F32 R22, -RZ, R21.H0_H0 ;  /* 0x20000015ff167230 */ /* 0x001fe40000004100 */
[----:B------:R-:W5:Y:S03]  /*0940*/  LDG.E.U16 R21, desc[UR6][R6.64+0x340] ;  /* 0x0003400606157981 */ /* 0x000f66000c1e1500 */
[----:B------:R-:W-:-:S02]  /*0950*/  FFMA R25, R22, R18, R25 ;  /* 0x0000001216197223 */ /* 0x000fc40000000019 */
[----:B------:R-:W5:Y:S01]  /*0960*/  LDG.E.U16 R18, desc[UR6][R6.64+0x2c0] ;  /* 0x0002c00606127981 */ /* 0x000f62000c1e1500 */
[----:B-1----:R-:W-:-:S03]  /*0970*/  HADD2.F32 R26, -RZ, R26.H0_H0 ;  /* 0x2000001aff1a7230 */ /* 0x002fc60000004100 */
[----:B------:R-:W5:Y:S02]  /*0980*/  LDG.E.U16 R22, desc[UR6][R6.64+0x300] ;  /* 0x0003000606167981 */ /* 0x000f64000c1e1500 */
[----:B------:R-:W-:Y:S02]  /*0990*/  FFMA R26, R26, R17, R25 ;  /* 0x000000111a1a7223 */ /* 0x000fe40000000019 */
[----:B------:R-:W5:Y:S04]  /*09a0*/  LDG.E.U16 R17, desc[UR6][R6.64+0x380] ;  /* 0x0003800606117981 */ /* 0x000f68000c1e1500 */
[----:B------:R0:W5:Y:S01]  /*09b0*/  LDG.E.U16 R25, desc[UR6][R6.64+0x3c0] ;  /* 0x0003c00606197981 */ /* 0x000162000c1e1500 */
[----:B------:R-:W-:Y:S02]  /*09c0*/  HADD2.F32 R27, -RZ, R27.H0_H0 ;  /* 0x2000001bff1b7230 */ /* 0x000fe40000004100 */
[----:B0-----:R-:W-:Y:S01]  /*09d0*/  HADD2.F32 R7, -RZ, R28.H0_H0 ;  /* 0x2000001cff077230 */ /* 0x001fe20000004100 */
[----:B------:R-:W-:Y:S01]  /*09e0*/  LDS.U16 R6, [R14+0x1800] ;  /* 0x001800000e067984 */ /* 0x000fe20000000400 */
[----:B------:R-:W-:-:S04]  /*09f0*/  IADD3 R15, PT, PT, R15, 0x10, RZ ;  /* 0x000000100f0f7810 */ /* 0x000fc80007ffe0ff */
[----:B------:R-:W-:Y:S02]  /*0a00*/  ISETP.NE.AND P1, PT, R15, RZ, PT ;  /* 0x000000ff0f00720c */ /* 0x000fe40003f25270 */
[----:B------:R-:W-:Y:S01]  /*0a10*/  IADD3 R13, PT, PT, R13, 0x200, RZ ;  /* 0x000002000d0d7810 */ /* 0x000fe20007ffe0ff */
[----:B--2---:R-:W-:-:S05]  /*0a20*/  HADD2.F32 R16, -RZ, R16.H0_H0 ;  /* 0x20000010ff107230 */ /* 0x004fca0000004100 */
[----:B------:R-:W-:Y:S02]  /*0a30*/  FFMA R16, R27, R16, R26 ;  /* 0x000000101b107223 */ /* 0x000fe4000000001a */
[----:B------:R-:W0:Y:S01]  /*0a40*/  LDS.U16 R26, [R14] ;  /* 0x000000000e1a7984 */ /* 0x000e220000000400 */
[----:B---3--:R-:W-:Y:S02]  /*0a50*/  HADD2.F32 R19, -RZ, R19.H0_H0 ;  /* 0x20000013ff137230 */ /* 0x008fe40000004100 */
[----:B0-----:R-:W-:-:S05]  /*0a60*/  HADD2.F32 R27, -RZ, R26.H0_H0 ;  /* 0x2000001aff1b7230 */ /* 0x001fca0000004100 */
[----:B------:R-:W-:Y:S02]  /*0a70*/  FFMA R16, R27, R19, R16 ;  /* 0x000000131b107223 */ /* 0x000fe40000000010 */
[----:B------:R-:W0:Y:S01]  /*0a80*/  LDS.U16 R19, [R14+0x1000] ;  /* 0x001000000e137984 */ /* 0x000e220000000400 */
[----:B----4-:R-:W-:-:S05]  /*0a90*/  HADD2.F32 R24, -RZ, R24.H0_H0 ;  /* 0x20000018ff187230 */ /* 0x010fca0000004100 */
[----:B------:R-:W-:Y:S02]  /*0aa0*/  FFMA R24, R7, R24, R16 ;  /* 0x0000001807187223 */ /* 0x000fe40000000010 */
[----:B------:R-:W1:Y:S01]  /*0ab0*/  LDS.U16 R7, [R14+0x2000] ;  /* 0x002000000e077984 */ /* 0x000e620000000400 */
[----:B-----5:R-:W-:-:S03]  /*0ac0*/  HADD2.F32 R20, -RZ, R20.H0_H0 ;  /* 0x20000014ff147230 */ /* 0x020fc60000004100 */
[----:B------:R-:W2:Y:S01]  /*0ad0*/  LDS.U16 R16, [R14+0x2800] ;  /* 0x002800000e107984 */ /* 0x000ea20000000400 */
[----:B0-----:R-:W-:-:S05]  /*0ae0*/  HADD2.F32 R19, -RZ, R19.H0_H0 ;  /* 0x20000013ff137230 */ /* 0x001fca0000004100 */
[----:B------:R-:W-:Y:S02]  /*0af0*/  FFMA R24, R19, R20, R24 ;  /* 0x0000001413187223 */ /* 0x000fe40000000018 */
[----:B------:R-:W0:Y:S04]  /*0b00*/  LDS.U16 R19, [R14+0x3000] ;  /* 0x003000000e137984 */ /* 0x000e280000000400 */
[----:B------:R3:W4:Y:S01]  /*0b10*/  LDS.U16 R20, [R14+0x3800] ;  /* 0x003800000e147984 */ /* 0x0007220000000400 */
[----:B------:R-:W-:Y:S02]  /*0b20*/  HADD2.F32 R27, -RZ, R6.H0_H0 ;  /* 0x20000006ff1b7230 */ /* 0x000fe40000004100 */
[----:B------:R-:W-:Y:S02]  /*0b30*/  HADD2.F32 R18, -RZ, R18.H0_H0 ;  /* 0x20000012ff127230 */ /* 0x000fe40000004100 */
[----:B-1----:R-:W-:-:S02]  /*0b40*/  HADD2.F32 R7, -RZ, R7.H0_H0 ;  /* 0x20000007ff077230 */ /* 0x002fc40000004100 */
[----:B------:R-:W-:Y:S02]  /*0b50*/  HADD2.F32 R22, -RZ, R22.H0_H0 ;  /* 0x20000016ff167230 */ /* 0x000fe40000004100 */
[----:B------:R-:W-:Y:S01]  /*0b60*/  FFMA R18, R27, R18, R24 ;  /* 0x000000121b127223 */ /* 0x000fe20000000018 */
[----:B--2---:R-:W-:Y:S02]  /*0b70*/  HADD2.F32 R16, -RZ, R16.H0_H0 ;  /* 0x20000010ff107230 */ /* 0x004fe40000004100 */
[----:B------:R-:W-:Y:S02]  /*0b80*/  HADD2.F32 R21, -RZ, R21.H0_H0 ;  /* 0x20000015ff157230 */ /* 0x000fe40000004100 */
[----:B------:R-:W-:Y:S01]  /*0b90*/  FFMA R7, R7, R22, R18 ;  /* 0x0000001607077223 */ /* 0x000fe20000000012 */
[----:B------:R-:W-:-:S03]  /*0ba0*/  HADD2.F32 R17, -RZ, R17.H0_H0 ;  /* 0x20000011ff117230 */ /* 0x000fc60000004100 */
[----:B------:R-:W-:Y:S01]  /*0bb0*/  FFMA R7, R16, R21, R7 ;  /* 0x0000001510077223 */ /* 0x000fe20000000007 */
[----:B------:R-:W-:Y:S01]  /*0bc0*/  HADD2.F32 R25, -RZ, R25.H0_H0 ;  /* 0x20000019ff197230 */ /* 0x000fe20000004100 */
[----:B---3--:R-:W-:Y:S01]  /*0bd0*/  IADD3 R14, PT, PT, R14, 0x8000, RZ ;  /* 0x000080000e0e7810 */ /* 0x008fe20007ffe0ff */
[----:B0-----:R-:W-:Y:S02]  /*0be0*/  HADD2.F32 R6, -RZ, R19.H0_H0 ;  /* 0x20000013ff067230 */ /* 0x001fe40000004100 */
[----:B----4-:R-:W-:-:S03]  /*0bf0*/  HADD2.F32 R19, -RZ, R20.H0_H0 ;  /* 0x20000014ff137230 */ /* 0x010fc60000004100 */
[----:B------:R-:W-:-:S04]  /*0c00*/  FFMA R6, R6, R17, R7 ;  /* 0x0000001106067223 */ /* 0x000fc80000000007 */
[----:B------:R-:W-:Y:S01]  /*0c10*/  FFMA R16, R19, R25, R6 ;  /* 0x0000001913107223 */ /* 0x000fe20000000006 */
[----:B------:R-:W-:Y:S06]  /*0c20*/  @P1 BRA `(.L_x_146) ;  /* 0xfffffff800a81947 */ /* 0x000fec000383ffff */
.L_x_145:
[----:B------:R-:W-:Y:S05]  /*0c30*/  BSYNC.RECONVERGENT B1 ;  /* 0x0000000000017941 */ /* 0x000fea0003800200 */
.L_x_144:
[----:B------:R-:W-:Y:S01]  /*0c40*/  LOP3.LUT R25, R12, 0x7, RZ, 0xc0, !PT ;  /* 0x000000070c197812 */ /* 0x000fe200078ec0ff */
[----:B------:R-:W-:Y:S06]  /*0c50*/  @!P2 BRA `(.L_x_143) ;  /* 0x000000040098a947 */ /* 0x000fec0003800000 */
[----:B------:R-:W-:Y:S01]  /*0c60*/  ISETP.GE.U32.AND P1, PT, R23, 0x8, PT ;  /* 0x000000081700780c */ /* 0x000fe20003f26070 */
[----:B------:R-:W-:Y:S01]  /*0c70*/  BSSY.RECONVERGENT B1, `(.L_x_147) ;  /* 0x000002f000017945 */ /* 0x000fe20003800200 */
[----:B------:R-:W-:-:S11]  /*0c80*/  ISETP.NE.AND P2, PT, R25, RZ, PT ;  /* 0x000000ff1900720c */ /* 0x000fd60003f45270 */
[----:B------:R-:W-:Y:S05]  /*0c90*/  @!P1 BRA `(.L_x_148) ;  /* 0x0000000000b09947 */ /* 0x000fea0003800000 */
[----:B------:R-:W-:-:S05]  /*0ca0*/  IMAD.WIDE.U32 R6, R13, 0x2, R2 ;  /* 0x000000020d067825 */ /* 0x000fca00078e0002 */
[----:B------:R-:W2:Y:S04]  /*0cb0*/  LDG.E.U16 R21, desc[UR6][R6.64] ;  /* 0x0000000606157981 */ /* 0x000ea8000c1e1500 */
[----:B------:R-:W3:Y:S04]  /*0cc0*/  LDG.E.U16 R22, desc[UR6][R6.64+0x40] ;  /* 0x0000400606167981 */ /* 0x000ee8000c1e1500 */
[----:B------:R-:W4:Y:S04]  /*0cd0*/  LDG.E.U16 R19, desc[UR6][R6.64+0x80] ;  /* 0x0000800606137981 */ /* 0x000f28000c1e1500 */
[----:B------:R-:W5:Y:S04]  /*0ce0*/  LDG.E.U16 R17, desc[UR6][R6.64+0xc0] ;  /* 0x0000c00606117981 */ /* 0x000f68000c1e1500 */
[----:B------:R-:W5:Y:S04]  /*0cf0*/  LDG.E.U16 R18, desc[UR6][R6.64+0x100] ;  /* 0x0001000606127981 */ /* 0x000f68000c1e1500 */
[----:B------:R-:W5:Y:S04]  /*0d00*/  LDG.E.U16 R15, desc[UR6][R6.64+0x140] ;  /* 0x00014006060f7981 */ /* 0x000f68000c1e1500 */
[----:B------:R-:W5:Y:S04]  /*0d10*/  LDG.E.U16 R14, desc[UR6][R6.64+0x180] ;  /* 0x00018006060e7981 */ /* 0x000f68000c1e1500 */
[----:B------:R0:W5:Y:S01]  /*0d20*/  LDG.E.U16 R20, desc[UR6][R6.64+0x1c0] ;  /* 0x0001c00606147981 */ /* 0x000162000c1e1500 */
[----:B------:R-:W-:-:S02]  /*0d30*/  LEA R23, R13, R9, 0x5 ;  /* 0x000000090d177211 */ /* 0x000fc400078e28ff */
[----:B------:R-:W-:Y:S02]  /*0d40*/  IADD3 R13, PT, PT, R13, 0x100, RZ ;  /* 0x000001000d0d7810 */ /* 0x000fe40007ffe0ff */
[----:B------:R-:W-:-:S05]  /*0d50*/  LEA R23, R23, UR4, 0x1 ;  /* 0x0000000417177c11 */ /* 0x000fca000f8e08ff */
[----:B------:R-:W1:Y:S04]  /*0d60*/  LDS.U16 R26, [R23] ;  /* 0x00000000171a7984 */ /* 0x000e680000000400 */
[----:B------:R-:W1:Y:S04]  /*0d70*/  LDS.U16 R24, [R23+0x800] ;  /* 0x0008000017187984 */ /* 0x000e680000000400 */
[----:B0-----:R-:W-:Y:S04]  /*0d80*/  LDS.U16 R6, [R23+0x2000] ;  /* 0x0020000017067984 */ /* 0x001fe80000000400 */
[----:B------:R-:W0:Y:S01]  /*0d90*/  LDS.U16 R7, [R23+0x3000] ;  /* 0x0030000017077984 */ /* 0x000e220000000400 */
[----:B-1----:R-:W-:-:S02]  /*0da0*/  HADD2.F32 R27, -RZ, R26.H0_H0 ;  /* 0x2000001aff1b7230 */ /* 0x002fc40000004100 */
[----:B------:R-:W-:Y:S02]  /*0db0*/  HADD2.F32 R24, -RZ, R24.H0_H0 ;  /* 0x20000018ff187230 */ /* 0x000fe40000004100 */
[----:B0-----:R-:W-:Y:S02]  /*0dc0*/  HADD2.F32 R7, -RZ, R7.H0_H0 ;  /* 0x20000007ff077230 */ /* 0x001fe40000004100 */
[----:B--2---:R-:W-:Y:S02]  /*0dd0*/  HADD2.F32 R28, -RZ, R21.H0_H0 ;  /* 0x20000015ff1c7230 */ /* 0x004fe40000004100 */
[----:B------:R-:W0:Y:S01]  /*0de0*/  LDS.U16 R21, [R23+0x1000] ;  /* 0x0010000017157984 */ /* 0x000e220000000400 */
[----:B---3--:R-:W-:Y:S02]  /*0df0*/  HADD2.F32 R22, -RZ, R22.H0_H0 ;  /* 0x20000016ff167230 */ /* 0x008fe40000004100 */
[----:B------:R-:W-:Y:S02]  /*0e00*/  FFMA R27, R27, R28, R16 ;  /* 0x0000001c1b1b7223 */ /* 0x000fe40000000010 */
[----:B------:R-:W1:Y:S01]  /*0e10*/  LDS.U16 R16, [R23+0x1800] ;  /* 0x0018000017107984 */ /* 0x000e620000000400 */
[----:B----4-:R-:W-:-:S02]  /*0e20*/  HADD2.F32 R19, -RZ, R19.H0_H0 ;  /* 0x20000013ff137230 */ /* 0x010fc40000004100 */
[----:B------:R-:W-:Y:S02]  /*0e30*/  FFMA R27, R24, R22, R27 ;  /* 0x00000016181b7223 */ /* 0x000fe4000000001b */
[----:B------:R-:W2:Y:S01]  /*0e40*/  LDS.U16 R22, [R23+0x2800] ;  /* 0x0028000017167984 */ /* 0x000ea20000000400 */
[----:B-----5:R-:W-:-:S03]  /*0e50*/  HADD2.F32 R17, -RZ, R17.H0_H0 ;  /* 0x20000011ff117230 */ /* 0x020fc60000004100 */
[----:B------:R-:W3:Y:S01]  /*0e60*/  LDS.U16 R24, [R23+0x3800] ;  /* 0x0038000017187984 */ /* 0x000ee20000000400 */
[----:B------:R-:W-:Y:S02]  /*0e70*/  HADD2.F32 R18, -RZ, R18.H0_H0 ;  /* 0x20000012ff127230 */ /* 0x000fe40000004100 */
[----:B------:R-:W-:Y:S02]  /*0e80*/  HADD2.F32 R14, -RZ, R14.H0_H0 ;  /* 0x2000000eff0e7230 */ /* 0x000fe40000004100 */
[----:B------:R-:W-:Y:S02]  /*0e90*/  HADD2.F32 R20, -RZ, R20.H0_H0 ;  /* 0x20000014ff147230 */ /* 0x000fe40000004100 */
[----:B0-----:R-:W-:Y:S02]  /*0ea0*/  HADD2.F32 R26, -RZ, R21.H0_H0 ;  /* 0x20000015ff1a7230 */ /* 0x001fe40000004100 */
[----:B------:R-:W-:Y:S02]  /*0eb0*/  HADD2.F32 R21, -RZ, R6.H0_H0 ;  /* 0x20000006ff157230 */ /* 0x000fe40000004100 */
[----:B------:R-:W-:-:S02]  /*0ec0*/  HADD2.F32 R6, -RZ, R15.H0_H0 ;  /* 0x2000000fff067230 */ /* 0x000fc40000004100 */
[----:B------:R-:W-:Y:S01]  /*0ed0*/  FFMA R19, R26, R19, R27 ;  /* 0x000000131a137223 */ /* 0x000fe2000000001b */
[----:B-1----:R-:W-:Y:S02]  /*0ee0*/  HADD2.F32 R16, -RZ, R16.H0_H0 ;  /* 0x20000010ff107230 */ /* 0x002fe40000004100 */
[----:B--2---:R-:W-:-:S03]  /*0ef0*/  HADD2.F32 R15, -RZ, R22.H0_H0 ;  /* 0x20000016ff0f7230 */ /* 0x004fc60000004100 */
[----:B------:R-:W-:-:S04]  /*0f00*/  FFMA R16, R16, R17, R19 ;  /* 0x0000001110107223 */ /* 0x000fc80000000013 */
[----:B------:R-:W-:-:S04]  /*0f10*/  FFMA R16, R21, R18, R16 ;  /* 0x0000001215107223 */ /* 0x000fc80000000010 */
[----:B------:R-:W-:Y:S01]  /*0f20*/  FFMA R6, R15, R6, R16 ;  /* 0x000000060f067223 */ /* 0x000fe20000000010 */
[----:B---3--:R-:W-:-:S03]  /*0f30*/  HADD2.F32 R15, -RZ, R24.H0_H0 ;  /* 0x20000018ff0f7230 */ /* 0x008fc60000004100 */
[----:B------:R-:W-:-:S04]  /*0f40*/  FFMA R6, R7, R14, R6 ;  /* 0x0000000e07067223 */ /* 0x000fc80000000006 */
[----:B------:R-:W-:-:S07]  /*0f50*/  FFMA R16, R15, R20, R6 ;  /* 0x000000140f107223 */ /* 0x000fce0000000006 */
.L_x_148:
[----:B------:R-:W-:Y:S05]  /*0f60*/  BSYNC.RECONVERGENT B1 ;  /* 0x0000000000017941 */ /* 0x000fea0003800200 */
.L_x_147:
[----:B------:R-:W-:Y:S05]  /*0f70*/  @!P2 BRA `(.L_x_143) ;  /* 0x0000000000d0a947 */ /* 0x000fea0003800000 */
[----:B------:R-:W-:Y:S01]  /*0f80*/  ISETP.GE.U32.AND P1, PT, R25, 0x4, PT ;  /* 0x000000041900780c */ /* 0x000fe20003f26070 */
[----:B------:R-:W-:Y:S01]  /*0f90*/  BSSY.RECONVERGENT B1, `(.L_x_149) ;  /* 0x000001c000017945 */ /* 0x000fe20003800200 */
[----:B------:R-:W-:-:S04]  /*0fa0*/  LOP3.LUT R12, R12, 0x3, RZ, 0xc0, !PT ;  /* 0x000000030c0c7812 */ /* 0x000fc800078ec0ff */
[----:B------:R-:W-:-:S07]  /*0fb0*/  ISETP.NE.AND P2, PT, R12, RZ, PT ;  /* 0x000000ff0c00720c */ /* 0x000fce0003f45270 */
[----:B------:R-:W-:Y:S06]  /*0fc0*/  @!P1 BRA `(.L_x_150) ;  /* 0x0000000000609947 */ /* 0x000fec0003800000 */
[----:B------:R-:W-:-:S05]  /*0fd0*/  IMAD.WIDE.U32 R14, R13, 0x2, R2 ;  /* 0x000000020d0e7825 */ /* 0x000fca00078e0002 */
[----:B------:R-:W2:Y:S04]  /*0fe0*/  LDG.E.U16 R18, desc[UR6][R14.64] ;  /* 0x000000060e127981 */ /* 0x000ea8000c1e1500 */
[----:B------:R-:W3:Y:S04]  /*0ff0*/  LDG.E.U16 R20, desc[UR6][R14.64+0x40] ;  /* 0x000040060e147981 */ /* 0x000ee8000c1e1500 */
[----:B------:R-:W4:Y:S04]  /*1000*/  LDG.E.U16 R23, desc[UR6][R14.64+0x80] ;  /* 0x000080060e177981 */ /* 0x000f28000c1e1500 */
[----:B------:R-:W5:Y:S01]  /*1010*/  LDG.E.U16 R6, desc[UR6][R14.64+0xc0] ;  /* 0x0000c0060e067981 */ /* 0x000f62000c1e1500 */
[----:B------:R-:W-:-:S02]  /*1020*/  LEA R7, R13, R9, 0x5 ;  /* 0x000000090d077211 */ /* 0x000fc400078e28ff */
[----:B------:R-:W-:Y:S02]  /*1030*/  IADD3 R13, PT, PT, R13, 0x80, RZ ;  /* 0x000000800d0d7810 */ /* 0x000fe40007ffe0ff */
[----:B------:R-:W-:-:S05]  /*1040*/  LEA R7, R7, UR4, 0x1 ;  /* 0x0000000407077c11 */ /* 0x000fca000f8e08ff */
[----:B------:R-:W0:Y:S04]  /*1050*/  LDS.U16 R17, [R7] ;  /* 0x0000000007117984 */ /* 0x000e280000000400 */
[----:B------:R-:W-:Y:S04]  /*1060*/  LDS.U16 R19, [R7+0x800] ;  /* 0x0008000007137984 */ /* 0x000fe80000000400 */
[----:B------:R-:W1:Y:S04]  /*1070*/  LDS.U16 R22, [R7+0x1000] ;  /* 0x0010000007167984 */ /* 0x000e680000000400 */
[----:B------:R-:W1:Y:S01]  /*1080*/  LDS.U16 R24, [R7+0x1800] ;  /* 0x0018000007187984 */ /* 0x000e620000000400 */
[----:B0-----:R-:W-:-:S02]  /*1090*/  HADD2.F32 R17, -RZ, R17.H0_H0 ;  /* 0x20000011ff117230 */ /* 0x001fc40000004100 */
[----:B-1----:R-:W-:Y:S02]  /*10a0*/  HADD2.F32 R22, -RZ, R22.H0_H0 ;  /* 0x20000016ff167230 */ /* 0x002fe40000004100 */
[----:B------:R-:W-:Y:S02]  /*10b0*/  HADD2.F32 R24, -RZ, R24.H0_H0 ;  /* 0x20000018ff187230 */ /* 0x000fe40000004100 */
[----:B--2---:R-:W-:Y:S02]  /*10c0*/  HADD2.F32 R18, -RZ, R18.H0_H0 ;  /* 0x20000012ff127230 */ /* 0x004fe40000004100 */
[----:B---3--:R-:W-:-:S03]  /*10d0*/  HADD2.F32 R21, -RZ, R20.H0_H0 ;  /* 0x20000014ff157230 */ /* 0x008fc60000004100 */
[----:B------:R-:W-:Y:S01]  /*10e0*/  FFMA R17, R17, R18, R16 ;  /* 0x0000001211117223 */ /* 0x000fe20000000010 */
[----:B------:R-:W-:Y:S02]  /*10f0*/  HADD2.F32 R20, -RZ, R19.H0_H0 ;  /* 0x20000013ff147230 */ /* 0x000fe40000004100 */
[----:B----4-:R-:W-:-:S03]  /*1100*/  HADD2.F32 R23, -RZ, R23.H0_H0 ;  /* 0x20000017ff177230 */ /* 0x010fc60000004100 */
[----:B------:R-:W-:Y:S01]  /*1110*/  FFMA R17, R20, R21, R17 ;  /* 0x0000001514117223 */ /* 0x000fe20000000011 */
[----:B-----5:R-:W-:-:S03]  /*1120*/  HADD2.F32 R6, -RZ, R6.H0_H0 ;  /* 0x20000006ff067230 */ /* 0x020fc60000004100 */
[----:B------:R-:W-:-:S04]  /*1130*/  FFMA R17, R22, R23, R17 ;  /* 0x0000001716117223 */ /* 0x000fc80000000011 */
[----:B------:R-:W-:-:S07]  /*1140*/  FFMA R16, R24, R6, R17 ;  /* 0x0000000618107223 */ /* 0x000fce0000000011 */
.L_x_150:
[----:B------:R-:W-:Y:S05]  /*1150*/  BSYNC.RECONVERGENT B1 ;  /* 0x0000000000017941 */ /* 0x000fea0003800200 */
.L_x_149:
[----:B------:R-:W-:Y:S05]  /*1160*/  @!P2 BRA `(.L_x_143) ;  /* 0x000000000054a947 */ /* 0x000fea0003800000 */
[----:B------:R-:W-:-:S05]  /*1170*/  IMAD.WIDE.U32 R6, R13, 0x2, R2 ;  /* 0x000000020d067825 */ /* 0x000fca00078e0002 */
[----:B------:R-:W2:Y:S01]  /*1180*/  LDG.E.U16 R14, desc[UR6][R6.64] ;  /* 0x00000006060e7981 */ /* 0x000ea2000c1e1500 */
[----:B------:R-:W-:Y:S02]  /*1190*/  LEA R13, R13, R9, 0x5 ;  /* 0x000000090d0d7211 */ /* 0x000fe400078e28ff */
[----:B------:R-:W-:Y:S02]  /*11a0*/  ISETP.NE.AND P1, PT, R12, 0x1, PT ;  /* 0x000000010c00780c */ /* 0x000fe40003f25270 */
[----:B------:R-:W-:-:S05]  /*11b0*/  LEA R18, R13, UR4, 0x1 ;  /* 0x000000040d127c11 */ /* 0x000fca000f8e08ff */
[----:B------:R-:W0:Y:S02]  /*11c0*/  LDS.U16 R13, [R18] ;  /* 0x00000000120d7984 */ /* 0x000e240000000400 */
[----:B0-----:R-:W-:Y:S02]  /*11d0*/  HADD2.F32 R13, -RZ, R13.H0_H0 ;  /* 0x2000000dff0d7230 */ /* 0x001fe40000004100 */
[----:B--2---:R-:W-:-:S05]  /*11e0*/  HADD2.F32 R14, -RZ, R14.H0_H0 ;  /* 0x2000000eff0e7230 */ /* 0x004fca0000004100 */
[----:B------:R-:W-:Y:S01]  /*11f0*/  FFMA R16, R13, R14, R16 ;  /* 0x0000000e0d107223 */ /* 0x000fe20000000010 */
[----:B------:R-:W-:Y:S06]  /*1200*/  @!P1 BRA `(.L_x_143) ;  /* 0x00000000002c9947 */ /* 0x000fec0003800000 */
[----:B------:R-:W-:Y:S01]  /*1210*/  ISETP.NE.AND P1, PT, R12, 0x2, PT ;  /* 0x000000020c00780c */ /* 0x000fe20003f25270 */
[----:B------:R-:W2:Y:S04]  /*1220*/  LDG.E.U16 R14, desc[UR6][R6.64+0x40] ;  /* 0x00004006060e7981 */ /* 0x000ea8000c1e1500 */
[----:B------:R-:W0:Y:S08]  /*1230*/  LDS.U16 R12, [R18+0x800] ;  /* 0x00080000120c7984 */ /* 0x000e300000000400 */
[----:B------:R-:W3:Y:S04]  /*1240*/  @P1 LDG.E.U16 R17, desc[UR6][R6.64+0x80] ;  /* 0x0000800606111981 */ /* 0x000ee8000c1e1500 */
[----:B------:R-:W1:Y:S01]  /*1250*/  @P1 LDS.U16 R15, [R18+0x1000] ;  /* 0x00100000120f1984 */ /* 0x000e620000000400 */
[----:B0-----:R-:W-:-:S02]  /*1260*/  HADD2.F32 R13, -RZ, R12.H0_H0 ;  /* 0x2000000cff0d7230 */ /* 0x001fc40000004100 */
[----:B-1----:R-:W-:Y:S02]  /*1270*/  @P1 HADD2.F32 R15, -RZ, R15.H0_H0 ;  /* 0x2000000fff0f1230 */ /* 0x002fe40000004100 */
[----:B--2---:R-:W-:-:S05]  /*1280*/  HADD2.F32 R14, -RZ, R14.H0_H0 ;  /* 0x2000000eff0e7230 */ /* 0x004fca0000004100 */
[----:B------:R-:W-:Y:S01]  /*1290*/  FFMA R16, R13, R14, R16 ;  /* 0x0000000e0d107223 */ /* 0x000fe20000000010 */
[----:B---3--:R-:W-:-:S05]  /*12a0*/  @P1 HADD2.F32 R17, -RZ, R17.H0_H0 ;  /* 0x20000011ff111230 */ /* 0x008fca0000004100 */
[----:B------:R-:W-:-:S07]  /*12b0*/  @P1 FFMA R16, R15, R17, R16 ;  /* 0x000000110f101223 */ /* 0x000fce0000000010 */
.L_x_143:
[----:B------:R-:W-:Y:S05]  /*12c0*/  BSYNC.RECONVERGENT B0 ;  /* 0x0000000000007941 */ /* 0x000fea0003800200 */
.L_x_142:
[----:B------:R-:W1:Y:S01]  /*12d0*/  SHFL.DOWN PT, R7, R16, 0x10, 0x1f ;  /* 0x0a001f0010077f89 */ /* 0x000e6200000e0000 */
[----:B------:R-:W2:Y:S01]  /*12e0*/  LDCU UR5, c[0x0][0x398] ;  /* 0x00007300ff0577ac */ /* 0x000ea20008000800 */
[----:B------:R-:W-:Y:S01]  /*12f0*/  IADD3 R9, PT, PT, R9, 0x1, RZ ;  /* 0x0000000109097810 */ /* 0x000fe20007ffe0ff */
[----:B-1----:R-:W-:-:S05]  /*1300*/  FADD R7, R7, R16 ;  /* 0x0000001007077221 */ /* 0x002fca0000000000 */
[----:B------:R-:W1:Y:S02]  /*1310*/  SHFL.DOWN PT, R6, R7, 0x8, 0x1f ;  /* 0x09001f0007067f89 */ /* 0x000e6400000e0000 */
[----:B-1----:R-:W-:-:S05]  /*1320*/  FADD R6, R7, R6 ;  /* 0x0000000607067221 */ /* 0x002fca0000000000 */
[----:B------:R-:W1:Y:S02]  /*1330*/  SHFL.DOWN PT, R13, R6, 0x4, 0x1f ;  /* 0x08801f00060d7f89 */ /* 0x000e6400000e0000 */
[----:B-1----:R-:W-:-:S05]  /*1340*/  FADD R13, R6, R13 ;  /* 0x0000000d060d7221 */ /* 0x002fca0000000000 */
[----:B0-----:R-:W0:Y:S02]  /*1350*/  SHFL.DOWN PT, R12, R13, 0x2, 0x1f ;  /* 0x08401f000d0c7f89 */ /* 0x001e2400000e0000 */
[----:B0-----:R-:W-:-:S05]  /*1360*/  FADD R12, R13, R12 ;  /* 0x0000000c0d0c7221 */ /* 0x001fca0000000000 */
[----:B------:R-:W0:Y:S02]  /*1370*/  SHFL.DOWN PT, R15, R12, 0x1, 0x1f ;  /* 0x08201f000c0f7f89 */ /* 0x000e2400000e0000 */
[----:B0-----:R-:W-:-:S04]  /*1380*/  FADD R14, R12, R15 ;  /* 0x0000000f0c0e7221 */ /* 0x001fc80000000000 */
[----:B------:R-:W-:-:S05]  /*1390*/  @!P0 FADD R11, -R14, R11 ;  /* 0x0000000b0e0b8221 */ /* 0x000fca0000000100 */
[----:B------:R-:W-:-:S05]  /*13a0*/  @!P0 F2FP.F16.F32.PACK_AB R11, RZ, R11 ;  /* 0x0000000bff0b823e */ /* 0x000fca00000000ff */
[----:B------:R1:W-:Y:S01]  /*13b0*/  @!P0 STG.E.U16 desc[UR6][R4.64], R11 ;  /* 0x0000000b04008986 */ /* 0x0003e2000c101506 */
[----:B--2---:R-:W-:Y:S01]  /*13c0*/  ISETP.NE.AND P0, PT, R9, UR5, PT ;  /* 0x0000000509007c0c */ /* 0x004fe2000bf05270 */
[----:B------:R-:W-:-:S12]  /*13d0*/  NOP ;  /* 0x0000000000007918 */ /* 0x000fd80000000000 */
[----:B-1----:R-:W-:Y:S05]  /*13e0*/  @P0 BRA `(.L_x_151) ;  /* 0xfffffff0005c0947 */ /* 0x002fea000383ffff */
[----:B------:R-:W-:Y:S05]  /*13f0*/  EXIT ;  /* 0x000000000000794d */ /* 0x000fea0003800000 */
.L_x_152:
        /* <DEDUP_REMOVED lines=16> */
.L_x_270:


//--------------------- .text._Z34panel_getf2_microblock_coop_kernelP6__halfiiiiiiS0_PiiS1_ --------------------------
	.section	.text._Z34panel_getf2_microblock_coop_kernelP6__halfiiiiiiS0_PiiS1_,"ax",@progbits
	.align	128
        .global         _Z34panel_getf2_microblock_coop_kernelP6__halfiiiiiiS0_PiiS1_
        .type           _Z34panel_getf2_microblock_coop_kernelP6__halfiiiiiiS0_PiiS1_,@function
        .size           _Z34panel_getf2_microblock_coop_kernelP6__halfiiiiiiS0_PiiS1_,(.L_x_271 - _Z34panel_getf2_microblock_coop_kernelP6__halfiiiiiiS0_PiiS1_)
        .other          _Z34panel_getf2_microblock_coop_kernelP6__halfiiiiiiS0_PiiS1_,@"STO_CUDA_ENTRY STV_DEFAULT"
_Z34panel_getf2_microblock_coop_kernelP6__halfiiiiiiS0_PiiS1_:
.text._Z34panel_getf2_microblock_coop_kernelP6__halfiiiiiiS0_PiiS1_:
[----:B------:R-:W-:Y:S08]  /*0000*/  LDC R1, c[0x0][0x37c] ;  /* 0x0000df00ff017b82 */ /* 0x000ff00000000800 */
[----:B------:R-:W0:Y:S02]  /*0010*/  LDC.64 R2, c[0x0][0x398] ;  /* 0x0000e600ff027b82 */ /* 0x000e240000000a00 */
[----:B0-----:R-:W-:-:S13]  /*0020*/  ISETP.GE.AND P0, PT, R2, R3, PT ;  /* 0x000000030200720c */ /* 0x001fda0003f06270 */
[----:B------:R-:W-:Y:S05]  /*0030*/  @P0 EXIT ;  /* 0x000000000000094d */ /* 0x000fea0003800000 */
[----:B------:R-:W0:Y:S01]  /*0040*/  S2R R2, SR_CTAID.Z ;  /* 0x0000000000027919 */ /* 0x000e220000002700 */
[----:B------:R-:W1:Y:S01]  /*0050*/  LDC.64 R8, c[0x0][0x3a0] ;  /* 0x0000e800ff087b82 */ /* 0x000e620000000a00 */
[----:B------:R-:W2:Y:S01]  /*0060*/  LDCU.64 UR12, c[0x0][0x390] ;  /* 0x00007200ff0c77ac */ /* 0x000ea20008000a00 */
[----:B------:R-:W3:Y:S01]  /*0070*/  S2R R0, SR_CTAID.X ;  /* 0x0000000000007919 */ /* 0x000ee20000002500 */
[----:B------:R-:W4:Y:S01]  /*0080*/  LDCU UR4, c[0x0][0x370] ;  /* 0x00006e00ff0477ac */ /* 0x000f220008000800 */
[----:B------:R-:W3:Y:S01]  /*0090*/  S2R R5, SR_CTAID.Y ;  /* 0x0000000000057919 */ /* 0x000ee20000002600 */
[----:B------:R-:W5:Y:S01]  /*00a0*/  LDCU UR6, c[0x0][0x374] ;  /* 0x00006e80ff0677ac */ /* 0x000f620008000800 */
[----:B------:R-:W3:Y:S01]  /*00b0*/  S2R R3, SR_TID.X ;  /* 0x0000000000037919 */ /* 0x000ee20000002100 */
[----:B------:R-:W0:Y:S01]  /*00c0*/  LDCU UR7, c[0x0][0x378] ;  /* 0x00006f00ff0777ac */ /* 0x000e220008000800 */
[----:B------:R-:W1:Y:S01]  /*00d0*/  S2R R6, SR_TID.Y ;  /* 0x0000000000067919 */ /* 0x000e620000002200 */
[----:B------:R-:W1:Y:S01]  /*00e0*/  LDCU UR8, c[0x0][0x3b0] ;  /* 0x00007600ff0877ac */ /* 0x000e620008000800 */
[----:B------:R-:W1:Y:S01]  /*00f0*/  S2R R12, SR_TID.Z ;  /* 0x00000000000c7919 */ /* 0x000e620000002300 */
[----:B--2---:R-:W-:-:S02]  /*0100*/  UIADD3 UR5, UPT, UPT, UR12, UR13, URZ ;  /* 0x0000000d0c057290 */ /* 0x004fc4000fffe0ff */
[----:B----4-:R-:W-:Y:S01]  /*0110*/  UIADD3 UR4, UPT, UPT, URZ, -UR4, URZ ;  /* 0x80000004ff047290 */ /* 0x010fe2000fffe0ff */
[----:B------:R-:W-:-:S05]  /*0120*/  CS2R.32 R28, SR_CgaSize ;  /* 0x00000000001c7805 */ /* 0x000fca0000008a00 */
[----:B------:R-:W-:-:S05]  /*0130*/  IMAD R28, R28, -0xa0, RZ ;  /* 0xffffff601c1c7824 */ /* 0x000fca00078e02ff */
[----:B------:R-:W-:-:S14]  /*0140*/  R2UR UR9, R28 ;  /* 0x000000001c0972ca */ /* 0x000fdc00000e0000 */
[----:B------:R-:W2:Y:S01]  /*0150*/  LDCU UR9, c[0x0][UR9+0x254] ;  /* 0x00004a80090977ac */ /* 0x000ea20008000800 */
[----:B-----5:R-:W-:Y:S01]  /*0160*/  UIMAD UR4, UR4, UR6, URZ ;  /* 0x00000006040472a4 */ /* 0x020fe2000f8e02ff */
[----:B0-----:R-:W-:Y:S01]  /*0170*/  IMAD.MOV R7, RZ, RZ, -R2 ;  /* 0x000000ffff077224 */ /* 0x001fe200078e0a02 */
[----:B------:R-:W0:Y:S02]  /*0180*/  LDCU UR14, c[0x0][0x398] ;  /* 0x00007300ff0e77ac */ /* 0x000e240008000800 */
[----:B------:R-:W-:Y:S01]  /*0190*/  UIMAD UR4, UR7, UR4, -0x7fffffff ;  /* 0x80000001070474a4 */ /* 0x000fe2000f8e0204 */
[----:B------:R-:W4:Y:S01]  /*01a0*/  LDCU.64 UR10, c[0x0][0x358] ;  /* 0x00006b00ff0a77ac */ /* 0x000f220008000a00 */
[----:B---3--:R-:W-:Y:S02]  /*01b0*/  IMAD.IADD R2, R0, 0x1, R5 ;  /* 0x0000000100027824 */ /* 0x008fe400078e0205 */
[----:B------:R-:W-:-:S03]  /*01c0*/  VIADD R4, R3, UR12 ;  /* 0x0000000c03047c36 */ /* 0x000fc60008000000 */
[----:B------:R-:W-:Y:S02]  /*01d0*/  ISETP.NE.AND P0, PT, R2, R7, PT ;  /* 0x000000070200720c */ /* 0x000fe40003f05270 */
[C---:B------:R-:W-:Y:S01]  /*01e0*/  LOP3.LUT R2, R3.reuse, 0x1f, RZ, 0xc0, !PT ;  /* 0x0000001f03027812 */ /* 0x040fe200078ec0ff */
[----:B------:R-:W-:Y:S01]  /*01f0*/  VIADD R5, R4, 0x100 ;  /* 0x0000010004057836 */ /* 0x000fe20000000000 */
[----:B------:R-:W-:Y:S01]  /*0200*/  LOP3.LUT R11, RZ, R3, RZ, 0x33, !PT ;  /* 0x00000003ff0b7212 */ /* 0x000fe200078e33ff */
[----:B-1----:R-:W-:Y:S01]  /*0210*/  IMAD.IADD R7, R3, 0x1, R6 ;  /* 0x0000000103077824 */ /* 0x002fe200078e0206 */
[----:B------:R-:W-:Y:S01]  /*0220*/  LOP3.LUT R28, RZ, R2, RZ, 0x33, !PT ;  /* 0x00000002ff1c7212 */ /* 0x000fe200078e33ff */
[----:B------:R-:W-:Y:S01]  /*0230*/  IMAD.WIDE.U32 R8, R2, 0x2, R8 ;  /* 0x0000000202087825 */ /* 0x000fe200078e0008 */
[----:B------:R-:W-:Y:S02]  /*0240*/  VIMNMX R10, PT, PT, R5, UR5, !PT ;  /* 0x00000005050a7c48 */ /* 0x000fe4000ffe0100 */
[----:B------:R-:W-:Y:S01]  /*0250*/  LOP3.LUT R7, R7, R12, RZ, 0xfc, !PT ;  /* 0x0000000c07077212 */ /* 0x000fe200078efcff */
[----:B------:R-:W-:-:S02]  /*0260*/  VIADD R28, R28, UR8 ;  /* 0x000000081c1c7c36 */ /* 0x000fc40008000000 */
[----:B------:R-:W-:Y:S01]  /*0270*/  VOTEU.ANY UP0, P0 ;  /* 0x0000000000ff7886 */ /* 0x000fe20000000100 */
[----:B------:R-:W-:Y:S01]  /*0280*/  IADD3 R6, P0, PT, R8, 0x200, RZ ;  /* 0x0000020008067810 */ /* 0x000fe20007f1e0ff */
[----:B------:R-:W-:Y:S01]  /*0290*/  USEL UR6, UR4, 0x1, !UP0 ;  /* 0x0000000104067887 */ /* 0x000fe2000c000000 */
[----:B------:R-:W-:-:S03]  /*02a0*/  IADD3 R8, PT, PT, R10, -UR12, R11 ;  /* 0x8000000c0a087c10 */ /* 0x000fc6000fffe00b */
[----:B0-2-4-:R-:W-:-:S08]  /*02b0*/  IMAD.X R9, RZ, RZ, R9, P0 ;  /* 0x000000ffff097224 */ /* 0x015fd000000e0609 */
.L_x_203:
[----:B0-----:R-:W0:Y:S01]  /*02c0*/  LDC R15, c[0x0][0x390] ;  /* 0x0000e400ff0f7b82 */ /* 0x001e220000000800 */
[----:B-1----:R-:W1:Y:S01]  /*02d0*/  LDCU UR15, c[0x0][0x388] ;  /* 0x00007100ff0f77ac */ /* 0x002e620008000800 */
[----:B0--3--:R-:W-:-:S05]  /*02e0*/  VIADD R10, R15, UR14 ;  /* 0x0000000e0f0a7c36 */ /* 0x009fca0008000000 */
[----:B-1----:R-:W-:-:S13]  /*02f0*/  ISETP.GE.AND P0, PT, R10, UR15, PT ;  /* 0x0000000f0a007c0c */ /* 0x002fda000bf06270 */
[----:B--2-4-:R-:W-:Y:S05]  /*0300*/  @P0 EXIT ;  /* 0x000000000000094d */ /* 0x014fea0003800000 */
[----:B------:R-:W-:Y:S01]  /*0310*/  IMAD R13, R0, 0x100, R3 ;  /* 0x00000100000d7824 */ /* 0x000fe200078e0203 */
[----:B------:R-:W-:Y:S01]  /*0320*/  BSSY.RECONVERGENT B0, `(.L_x_153) ;  /* 0x000002d000007945 */ /* 0x000fe20003800200 */
[--C-:B------:R-:W-:Y:S01]  /*0330*/  SHF.R.S32.HI R11, RZ, 0x1f, R10.reuse ;  /* 0x0000001fff0b7819 */ /* 0x100fe2000001140a */
[----:B------:R-:W-:Y:S02]  /*0340*/  IMAD.MOV.U32 R20, RZ, RZ, RZ ;  /* 0x000000ffff147224 */ /* 0x000fe400078e00ff */
[--C-:B------:R-:W-:Y:S02]  /*0350*/  IMAD.U32 R12, R13, 0x2, R10.reuse ;  /* 0x000000020d0c7824 */ /* 0x100fe400078e000a */
[----:B------:R-:W-:Y:S02]  /*0360*/  IMAD.MOV.U32 R21, RZ, RZ, R10 ;  /* 0x000000ffff157224 */ /* 0x000fe400078e000a */
[C---:B------:R-:W-:Y:S01]  /*0370*/  VIADD R14, R12.reuse, 0x1 ;  /* 0x000000010c0e7836 */ /* 0x040fe20000000000 */
[----:B------:R-:W-:-:S13]  /*0380*/  ISETP.GE.AND P0, PT, R12, UR15, PT ;  /* 0x0000000f0c007c0c */ /* 0x000fda000bf06270 */
[----:B------:R-:W-:Y:S05]  /*0390*/  @P0 BRA `(.L_x_154) ;  /* 0x0000000000940947 */ /* 0x000fea0003800000 */
[----:B------:R-:W-:Y:S02]  /*03a0*/  ISETP.GE.AND P0, PT, R14, UR15, PT ;  /* 0x0000000f0e007c0c */ /* 0x000fe4000bf06270 */
[----:B------:R-:W-:-:S04]  /*03b0*/  LOP3.LUT R16, R10, 0x1, RZ, 0xc0, !PT ;  /* 0x000000010a107812 */ /* 0x000fc800078ec0ff */
[----:B------:R-:W-:-:S13]  /*03c0*/  ISETP.EQ.U32.OR P1, PT, R16, 0x1, P0 ;  /* 0x000000011000780c */ /* 0x000fda0000722470 */
[----:B------:R-:W-:Y:S05]  /*03d0*/  @P1 BRA `(.L_x_155) ;  /* 0x0000000000401947 */ /* 0x000fea0003800000 */
[----:B------:R-:W0:Y:S01]  /*03e0*/  LDCU UR4, c[0x0][0x38c] ;  /* 0x00007180ff0477ac */ /* 0x000e220008000800 */
[--C-:B------:R-:W-:Y:S01]  /*03f0*/  SHF.R.S32.HI R13, RZ, 0x1f, R12.reuse ;  /* 0x0000001fff0d7819 */ /* 0x100fe2000001140c */
[----:B------:R-:W1:Y:S02]  /*0400*/  LDCU.64 UR16, c[0x0][0x380] ;  /* 0x00007000ff1077ac */ /* 0x000e640008000a00 */
[----:B0-----:R-:W-:-:S03]  /*0410*/  IMAD.WIDE R18, R10, UR4, R12 ;  /* 0x000000040a127c25 */ /* 0x001fc6000f8e020c */
[----:B-1----:R-:W-:-:S04]  /*0420*/  LEA R16, P0, R18, UR16, 0x1 ;  /* 0x0000001012107c11 */ /* 0x002fc8000f8008ff */
[----:B------:R-:W-:-:S05]  /*0430*/  LEA.HI.X R17, R18, UR17, R19, 0x1, P0 ;  /* 0x0000001112117c11 */ /* 0x000fca00080f0c13 */
[----:B------:R-:W2:Y:S02]  /*0440*/  LDG.E R16, desc[UR10][R16.64] ;  /* 0x0000000a10107981 */ /* 0x000ea4000c1e1900 */
[--C-:B--2---:R-:W-:Y:S02]  /*0450*/  HADD2.F32 R18, -RZ, R16.reuse.H0_H0 ;  /* 0x20000010ff127230 */ /* 0x104fe40000004100 */
[----:B------:R-:W-:-:S03]  /*0460*/  HADD2.F32 R20, -RZ, R16.H1_H1 ;  /* 0x30000010ff147230 */ /* 0x000fc60000004100 */
[----:B------:R-:W-:Y:S02]  /*0470*/  FMNMX R19, RZ, |R18|, !PT ;  /* 0x40000012ff137209 */ /* 0x000fe40007800000 */
[----:B------:R-:W-:Y:S02]  /*0480*/  FSETP.GT.AND P0, PT, |R18|, RZ, PT ;  /* 0x000000ff1200720b */ /* 0x000fe40003f04200 */
[-C--:B------:R-:W-:Y:S02]  /*0490*/  FSETP.GT.AND P1, PT, |R20|, R19.reuse, PT ;  /* 0x000000131400720b */ /* 0x080fe40003f24200 */
[----:B------:R-:W-:Y:S02]  /*04a0*/  SEL R21, R12, R10, P0 ;  /* 0x0000000a0c157207 */ /* 0x000fe40000000000 */
[----:B------:R-:W-:Y:S02]  /*04b0*/  FSEL R20, |R20|, R19, P1 ;  /* 0x0000001314147208 */ /* 0x000fe40000800200 */
[----:B------:R-:W-:Y:S01]  /*04c0*/  SEL R21, R14, R21, P1 ;  /* 0x000000150e157207 */ /* 0x000fe20000800000 */
[----:B------:R-:W-:Y:S06]  /*04d0*/  BRA `(.L_x_154) ;  /* 0x0000000000447947 */ /* 0x000fec0003800000 */
.L_x_155:
[----:B------:R-:W0:Y:S01]  /*04e0*/  LDCU UR4, c[0x0][0x38c] ;  /* 0x00007180ff0477ac */ /* 0x000e220008000800 */
[--C-:B------:R-:W-:Y:S01]  /*04f0*/  SHF.R.S32.HI R17, RZ, 0x1f, R12.reuse ;  /* 0x0000001fff117819 */ /* 0x100fe2000001140c */
[----:B------:R-:W-:Y:S01]  /*0500*/  IMAD.MOV.U32 R16, RZ, RZ, R12 ;  /* 0x000000ffff107224 */ /* 0x000fe200078e000c */
[----:B------:R-:W1:Y:S03]  /*0510*/  LDCU.64 UR16, c[0x0][0x380] ;  /* 0x00007000ff1077ac */ /* 0x000e660008000a00 */
[----:B0-----:R-:W-:-:S03]  /*0520*/  IMAD.WIDE R16, R10, UR4, R16 ;  /* 0x000000040a107c25 */ /* 0x001fc6000f8e0210 */
[----:B-1----:R-:W-:-:S04]  /*0530*/  LEA R18, P1, R16, UR16, 0x1 ;  /* 0x0000001010127c11 */ /* 0x002fc8000f8208ff */
[----:B------:R-:W-:-:S05]  /*0540*/  LEA.HI.X R19, R16, UR17, R17, 0x1, P1 ;  /* 0x0000001110137c11 */ /* 0x000fca00088f0c11 */
[----:B------:R-:W2:Y:S04]  /*0550*/  LDG.E.U16 R16, desc[UR10][R18.64] ;  /* 0x0000000a12107981 */ /* 0x000ea8000c1e1500 */
[----:B------:R-:W3:Y:S01]  /*0560*/  @!P0 LDG.E.U16 R17, desc[UR10][R18.64+0x2] ;  /* 0x0000020a12118981 */ /* 0x000ee2000c1e1500 */
[----:B--2---:R-:W-:Y:S02]  /*0570*/  HADD2.F32 R16, -RZ, R16.H0_H0 ;  /* 0x20000010ff107230 */ /* 0x004fe40000004100 */
[----:B---3--:R-:W-:-:S03]  /*0580*/  @!P0 HADD2.F32 R17, -RZ, R17.H0_H0 ;  /* 0x20000011ff118230 */ /* 0x008fc60000004100 */
[----:B------:R-:W-:Y:S02]  /*0590*/  FMNMX R20, RZ, |R16|, !PT ;  /* 0x40000010ff147209 */ /* 0x000fe40007800000 */
[----:B------:R-:W-:Y:S02]  /*05a0*/  FSETP.GT.AND P1, PT, |R16|, RZ, PT ;  /* 0x000000ff1000720b */ /* 0x000fe40003f24200 */
[C---:B------:R-:W-:Y:S02]  /*05b0*/  @!P0 FSETP.GT.AND P2, PT, |R17|.reuse, R20, PT ;  /* 0x000000141100820b */ /* 0x040fe40003f44200 */
[----:B------:R-:W-:Y:S02]  /*05c0*/  SEL R21, R12, R10, P1 ;  /* 0x0000000a0c157207 */ /* 0x000fe40000800000 */
[----:B------:R-:W-:Y:S02]  /*05d0*/  @!P0 FSEL R20, |R17|, R20, P2 ;  /* 0x0000001411148208 */ /* 0x000fe40001000200 */
[----:B------:R-:W-:-:S07]  /*05e0*/  @!P0 SEL R21, R14, R21, P2 ;  /* 0x000000150e158207 */ /* 0x000fce0001000000 */
.L_x_154:
[----:B------:R-:W-:Y:S05]  /*05f0*/  BSYNC.RECONVERGENT B0 ;  /* 0x0000000000007941 */ /* 0x000fea0003800200 */
.L_x_153:
[----:B------:R-:W0:Y:S01]  /*0600*/  SHFL.DOWN PT, R17, R20, 0x10, 0x1f ;  /* 0x0a001f0014117f89 */ /* 0x000e2200000e0000 */
[----:B------:R-:W-:Y:S01]  /*0610*/  ISETP.NE.AND P3, PT, R2, RZ, PT ;  /* 0x000000ff0200720c */ /* 0x000fe20003f65270 */
[----:B------:R-:W-:Y:S02]  /*0620*/  BSSY.RECONVERGENT B0, `(.L_x_156) ;  /* 0x0000023000007945 */ /* 0x000fe40003800200 */
[----:B------:R-:W1:Y:S01]  /*0630*/  SHFL.DOWN PT, R16, R21, 0x10, 0x1f ;  /* 0x0a001f0015107f89 */ /* 0x000e6200000e0000 */
[----:B0-----:R-:W-:-:S04]  /*0640*/  FSETP.GEU.AND P0, PT, R20, R17, PT ;  /* 0x000000111400720b */ /* 0x001fc80003f0e000 */
[----:B------:R-:W-:Y:S02]  /*0650*/  FSEL R17, R17, R20, !P0 ;  /* 0x0000001411117208 */ /* 0x000fe40004000000 */
[----:B-1----:R-:W-:-:S03]  /*0660*/  SEL R16, R16, R21, !P0 ;  /* 0x0000001510107207 */ /* 0x002fc60004000000 */
[----:B------:R-:W0:Y:S04]  /*0670*/  SHFL.DOWN PT, R18, R17, 0x8, 0x1f ;  /* 0x09001f0011127f89 */ /* 0x000e2800000e0000 */
        /* <DEDUP_REMOVED lines=18> */
[----:B-1----:R-:W-:Y:S01]  /*07a0*/  SEL R19, R16, R17, !P0 ;  /* 0x0000001110137207 */ /* 0x002fe20004000000 */
[----:B------:R-:W-:Y:S06]  /*07b0*/  @P3 BRA `(.L_x_157) ;  /* 0x0000000000243947 */ /* 0x000fec0003800000 */
[----:B------:R-:W0:Y:S01]  /*07c0*/  S2UR UR8, SR_CgaCtaId ;  /* 0x00000000000879c3 */ /* 0x000e220000008800 */
[----:B------:R-:W-:Y:S01]  /*07d0*/  UMOV UR4, 0x400 ;  /* 0x0000040000047882 */ /* 0x000fe20000000000 */
[----:B------:R-:W-:Y:S01]  /*07e0*/  SHF.R.U32.HI R16, RZ, 0x3, R3 ;  /* 0x00000003ff107819 */ /* 0x000fe20000011603 */
[----:B------:R-:W-:-:S03]  /*07f0*/  UIADD3 UR7, UPT, UPT, UR4, 0x20, URZ ;  /* 0x0000002004077890 */ /* 0x000fc6000fffe0ff */
[----:B------:R-:W-:Y:S01]  /*0800*/  LOP3.LUT R16, R16, 0x7c, RZ, 0xc0, !PT ;  /* 0x0000007c10107812 */ /* 0x000fe200078ec0ff */
[----:B0-----:R-:W-:Y:S02]  /*0810*/  ULEA UR4, UR8, UR4, 0x18 ;  /* 0x0000000408047291 */ /* 0x001fe4000f8ec0ff */
[----:B------:R-:W-:-:S07]  /*0820*/  ULEA UR7, UR8, UR7, 0x18 ;  /* 0x0000000708077291 */ /* 0x000fce000f8ec0ff */
[----:B------:R0:W-:Y:S04]  /*0830*/  STS [R16+UR4], R21 ;  /* 0x0000001510007988 */ /* 0x0001e80008000804 */
[----:B------:R0:W-:Y:S02]  /*0840*/  STS [R16+UR7], R19 ;  /* 0x0000001310007988 */ /* 0x0001e40008000807 */
.L_x_157:
[----:B------:R-:W-:Y:S05]  /*0850*/  BSYNC.RECONVERGENT B0 ;  /* 0x0000000000007941 */ /* 0x000fea0003800200 */
.L_x_156:
[----:B------:R-:W-:Y:S01]  /*0860*/  BAR.SYNC.DEFER_BLOCKING 0x0 ;  /* 0x0000000000007b1d */ /* 0x000fe20000010000 */
[----:B------:R-:W-:-:S05]  /*0870*/  ISETP.GT.U32.AND P2, PT, R3, 0x1f, PT ;  /* 0x0000001f0300780c */ /* 0x000fca0003f44070 */
[----:B------:R-:W-:Y:S08]  /*0880*/  BSSY B0, `(.L_x_158) ;  /* 0x0000033000007945 */ /* 0x000ff00003800000 */
[----:B------:R-:W-:Y:S05]  /*0890*/  @P2 BRA `(.L_x_159) ;  /* 0x0000000000c42947 */ /* 0x000fea0003800000 */
[----:B------:R-:W-:Y:S01]  /*08a0*/  ISETP.GT.U32.AND P0, PT, R2, 0x7, PT ;  /* 0x000000070200780c */ /* 0x000fe20003f04070 */
[----:B------:R-:W-:Y:S01]  /*08b0*/  BSSY.RECONVERGENT B1, `(.L_x_160) ;  /* 0x000000d000017945 */ /* 0x000fe20003800200 */
[----:B0-----:R-:W-:Y:S02]  /*08c0*/  IMAD.MOV.U32 R19, RZ, RZ, RZ ;  /* 0x000000ffff137224 */ /* 0x001fe400078e00ff */
[----:B------:R-:W-:-:S09]  /*08d0*/  IMAD.MOV.U32 R16, RZ, RZ, R10 ;  /* 0x000000ffff107224 */ /* 0x000fd200078e000a */
[----:B------:R-:W-:Y:S05]  /*08e0*/  @P0 BRA `(.L_x_161) ;  /* 0x0000000000240947 */ /* 0x000fea0003800000 */
[----:B------:R-:W0:Y:S01]  /*08f0*/  S2UR UR7, SR_CgaCtaId ;  /* 0x00000000000779c3 */ /* 0x000e220000008800 */
[----:B------:R-:W-:Y:S02]  /*0900*/  UMOV UR4, 0x400 ;  /* 0x0000040000047882 */ /* 0x000fe40000000000 */
[----:B------:R-:W-:Y:S02]  /*0910*/  UIADD3 UR8, UPT, UPT, UR4, 0x20, URZ ;  /* 0x0000002004087890 */ /* 0x000fe4000fffe0ff */
[----:B0-----:R-:W-:Y:S02]  /*0920*/  ULEA UR4, UR7, UR4, 0x18 ;  /* 0x0000000407047291 */ /* 0x001fe4000f8ec0ff */
[----:B------:R-:W-:-:S04]  /*0930*/  ULEA UR8, UR7, UR8, 0x18 ;  /* 0x0000000807087291 */ /* 0x000fc8000f8ec0ff */
[C---:B------:R-:W-:Y:S02]  /*0940*/  LEA R19, R2.reuse, UR4, 0x2 ;  /* 0x0000000402137c11 */ /* 0x040fe4000f8e10ff */
[----:B------:R-:W-:-:S04]  /*0950*/  LEA R16, R2, UR8, 0x2 ;  /* 0x0000000802107c11 */ /* 0x000fc8000f8e10ff */
[----:B------:R-:W0:Y:S04]  /*0960*/  LDS R19, [R19] ;  /* 0x0000000013137984 */ /* 0x000e280000000800 */
[----:B------:R-:W1:Y:S02]  /*0970*/  LDS R16, [R16] ;  /* 0x0000000010107984 */ /* 0x000e640000000800 */
.L_x_161:
[----:B------:R-:W-:Y:S05]  /*0980*/  BSYNC.RECONVERGENT B1 ;  /* 0x0000000000017941 */ /* 0x000fea0003800200 */
.L_x_160:
[----:B------:R-:W-:-:S03]  /*0990*/  UMOV UR4, 0xffffffff ;  /* 0xffffffff00047882 */ /* 0x000fc60000000000 */
[----:B------:R-:W-:Y:S05]  /*09a0*/  BRA.DIV UR4, `(.L_x_162) ;  /* 0x0000002a04547947 */ /* 0x000fea000b800000 */
[----:B0-----:R-:W0:Y:S04]  /*09b0*/  SHFL.DOWN PT, R23, R19, 0x10, 0x1f ;  /* 0x0a001f0013177f89 */ /* 0x001e2800000e0000 */
[----:B-1----:R-:W1:Y:S01]  /*09c0*/  SHFL.DOWN PT, R17, R16, 0x10, 0x1f ;  /* 0x0a001f0010117f89 */ /* 0x002e6200000e0000 */
        /* <DEDUP_REMOVED lines=18> */
[----:B------:R0:W1:Y:S04]  /*0af0*/  SHFL.DOWN PT, R25, R26, 0x1, 0x1f ;  /* 0x08201f001a197f89 */ /* 0x00006800000e0000 */
[----:B------:R0:W2:Y:S02]  /*0b00*/  SHFL.DOWN PT, R23, R29, 0x1, 0x1f ;  /* 0x08201f001d177f89 */ /* 0x0000a400000e0000 */
.L_x_214:
[----:B------:R-:W3:Y:S01]  /*0b10*/  LDC.64 R18, c[0x0][0x3a0] ;  /* 0x0000e800ff127b82 */ /* 0x000ee20000000a00 */
[----:B-1----:R-:W-:-:S04]  /*0b20*/  FSETP.GEU.AND P0, PT, R26, R25, PT ;  /* 0x000000191a00720b */ /* 0x002fc80003f0e000 */
[----:B------:R-:W-:Y:S02]  /*0b30*/  FSEL R20, R25, R26, !P0 ;  /* 0x0000001a19147208 */ /* 0x000fe40004000000 */
[----:B--2---:R-:W-:Y:S01]  /*0b40*/  SEL R23, R23, R29, !P0 ;  /* 0x0000001d17177207 */ /* 0x004fe20004000000 */
[----:B------:R-:W1:Y:S01]  /*0b50*/  LDC.64 R16, c[0x0][0x3a8] ;  /* 0x0000ea00ff107b82 */ /* 0x000e620000000a00 */
[----:B------:R-:W-:Y:S01]  /*0b60*/  @!P3 F2FP.F16.F32.PACK_AB R20, RZ, R20 ;  /* 0x00000014ff14b23e */ /* 0x000fe200000000ff */
[----:B---3--:R-:W-:-:S05]  /*0b70*/  @!P3 IMAD.WIDE.U32 R18, R0, 0x2, R18 ;  /* 0x000000020012b825 */ /* 0x008fca00078e0012 */
[----:B------:R2:W-:Y:S01]  /*0b80*/  @!P3 STG.E.U16 desc[UR10][R18.64], R20 ;  /* 0x000000141200b986 */ /* 0x0005e2000c10150a */
[----:B-1----:R-:W-:-:S05]  /*0b90*/  @!P3 IMAD.WIDE.U32 R16, R0, 0x4, R16 ;  /* 0x000000040010b825 */ /* 0x002fca00078e0010 */
[----:B------:R2:W-:Y:S02]  /*0ba0*/  @!P3 STG.E desc[UR10][R16.64], R23 ;  /* 0x000000171000b986 */ /* 0x0005e4000c10190a */
.L_x_159:
[----:B------:R-:W-:Y:S05]  /*0bb0*/  BSYNC B0 ;  /* 0x0000000000007941 */ /* 0x000fea0003800000 */
.L_x_158:
[----:B0-2---:R-:W-:-:S05]  /*0bc0*/  CS2R.32 R16, SR_CgaSize ;  /* 0x0000000000107805 */ /* 0x005fca0000008a00 */
[----:B------:R-:W-:-:S06]  /*0bd0*/  IMAD R16, R16, -0xa0, RZ ;  /* 0xffffff6010107824 */ /* 0x000fcc00078e02ff */
[----:B------:R-:W0:Y:S02]  /*0be0*/  LDC R16, c[0x0][R16+0x258] ;  /* 0x0000960010107b82 */ /* 0x000e240000000800 */
[----:B0-----:R-:W-:-:S04]  /*0bf0*/  ISETP.NE.U32.AND P0, PT, R16, RZ, PT ;  /* 0x000000ff1000720c */ /* 0x001fc80003f05070 */
[----:B------:R-:W-:-:S13]  /*0c00*/  ISETP.NE.AND.EX P0, PT, RZ, UR9, PT, P0 ;  /* 0x00000009ff007c0c */ /* 0x000fda000bf05300 */
[----:B------:R-:W-:Y:S05]  /*0c10*/  @!P0 BRA `(.L_x_163) ;  /* 0x0000002400b48947 */ /* 0x000fea0003800000 */
[----:B------:R-:W-:Y:S01]  /*0c20*/  UMOV UR4, 0xffffffff ;  /* 0xffffffff00047882 */ /* 0x000fe20000000000 */
[----:B------:R-:W-:Y:S02]  /*0c30*/  ISETP.NE.AND P1, PT, R7, RZ, PT ;  /* 0x000000ff0700720c */ /* 0x000fe40003f25270 */
[----:B------:R-:W-:Y:S11]  /*0c40*/  BRA.DIV UR4, `(.L_x_164) ;  /* 0x0000002a04ac7947 */ /* 0x000ff6000b800000 */
[----:B------:R-:W-:Y:S06]  /*0c50*/  BAR.SYNC.DEFER_BLOCKING 0x0 ;  /* 0x0000000000007b1d */ /* 0x000fec0000010000 */
.L_x_217:
[----:B------:R-:W-:Y:S01]  /*0c60*/  BSSY B0, `(.L_x_165) ;  /* 0x0000019000007945 */ /* 0x000fe20003800000 */
[----:B------:R-:W-:-:S03]  /*0c70*/  ISETP.NE.AND P0, PT, R0, RZ, PT ;  /* 0x000000ff0000720c */ /* 0x000fc60003f05270 */
[----:B------:R-:W-:Y:S10]  /*0c80*/  @P1 BRA `(.L_x_166) ;  /* 0x0000000000581947 */ /* 0x000ff40003800000 */
[----:B------:R-:W0:Y:S01]  /*0c90*/  S2R R17, SR_LANEID ;  /* 0x0000000000117919 */ /* 0x000e220000000000 */
[----:B------:R-:W-:Y:S02]  /*0ca0*/  VOTEU.ANY UR4, UPT, PT ;  /* 0x0000000000047886 */ /* 0x000fe400038e0100 */
[----:B------:R-:W-:Y:S08]  /*0cb0*/  FLO.U32 R20, UR4 ;  /* 0x0000000400147d00 */ /* 0x000ff000080e0000 */
[----:B------:R-:W1:Y:S02]  /*0cc0*/  POPC R18, UR4 ;  /* 0x0000000400127d09 */ /* 0x000e640008000000 */
[----:B-1----:R-:W-:Y:S01]  /*0cd0*/  IMAD R19, R18, UR6, RZ ;  /* 0x0000000612137c24 */ /* 0x002fe2000f8e02ff */
[----:B0-----:R-:W-:Y:S01]  /*0ce0*/  ISETP.EQ.U32.AND P4, PT, R20, R17, PT ;  /* 0x000000111400720c */ /* 0x001fe20003f82070 */
[----:B------:R-:W-:-:S12]  /*0cf0*/  IMAD.U32 R17, RZ, RZ, UR9 ;  /* 0x00000009ff117e24 */ /* 0x000fd8000f8e00ff */
[----:B------:R-:W-:Y:S06]  /*0d00*/  @P4 MEMBAR.ALL.GPU ;  /* 0x0000000000004992 */ /* 0x000fec000000a000 */
[----:B------:R-:W-:-:S00]  /*0d10*/  @P4 ERRBAR ;  /* 0x00000000000049ab */ /* 0x000fc00000000000 */
[----:B------:R-:W-:Y:S06]  /*0d20*/  @P4 CGAERRBAR ;  /* 0x00000000000045ab */ /* 0x000fec0000000000 */
[----:B------:R-:W2:Y:S01]  /*0d30*/  @P4 ATOM.E.ADD.STRONG.GPU PT, R19, desc[UR10][R16.64+0x4], R19 ;  /* 0x800004131013498a */ /* 0x000ea200081ef10a */
[----:B------:R-:W0:Y:S02]  /*0d40*/  S2R R21, SR_LTMASK ;  /* 0x0000000000157919 */ /* 0x000e240000003900 */
[----:B0-----:R-:W-:-:S06]  /*0d50*/  LOP3.LUT R21, R21, UR4, RZ, 0xc0, !PT ;  /* 0x0000000415157c12 */ /* 0x001fcc000f8ec0ff */
[----:B------:R-:W0:Y:S01]  /*0d60*/  POPC R21, R21 ;  /* 0x0000001500157309 */ /* 0x000e220000000000 */
[----:B--2---:R-:W0:Y:S02]  /*0d70*/  SHFL.IDX PT, R18, R19, R20, 0x1f ;  /* 0x00001f1413127589 */ /* 0x004e2400000e0000 */
[----:B0-----:R-:W-:-:S07]  /*0d80*/  IMAD R18, R21, UR6, R18 ;  /* 0x0000000615127c24 */ /* 0x001fce000f8e0212 */
.L_x_167:
[----:B------:R-:W2:Y:S04]  /*0d90*/  LD.E.STRONG.GPU R19, desc[UR10][R16.64+0x4] ;  /* 0x0000040a10137980 */ /* 0x000ea8000c10f900 */
[----:B--2---:R-:W-:Y:S01]  /*0da0*/  CCTL.IVALL ;  /* 0x00000000ff00798f */ /* 0x004fe20002000000 */
[----:B------:R-:W-:Y:S05]  /*0db0*/  YIELD ;  /* 0x0000000000007946 */ /* 0x000fea0003800000 */
[----:B------:R-:W-:-:S04]  /*0dc0*/  LOP3.LUT R19, R19, R18, RZ, 0x3c, !PT ;  /* 0x0000001213137212 */ /* 0x000fc800078e3cff */
[----:B------:R-:W-:-:S13]  /*0dd0*/  ISETP.GT.AND P4, PT, R19, -0x1, PT ;  /* 0xffffffff1300780c */ /* 0x000fda0003f84270 */
[----:B------:R-:W-:Y:S05]  /*0de0*/  @P4 BRA `(.L_x_167) ;  /* 0xfffffffc00e84947 */ /* 0x000fea000383ffff */
.L_x_166:
[----:B------:R-:W-:Y:S05]  /*0df0*/  BSYNC B0 ;  /* 0x0000000000007941 */ /* 0x000fea0003800000 */
.L_x_165:
[----:B------:R-:W-:-:S03]  /*0e00*/  UMOV UR4, 0xffffffff ;  /* 0xffffffff00047882 */ /* 0x000fc60000000000 */
[----:B------:R-:W-:Y:S05]  /*0e10*/  BRA.DIV UR4, `(.L_x_168) ;  /* 0x0000002a04647947 */ /* 0x000fea000b800000 */
[----:B------:R-:W-:Y:S06]  /*0e20*/  BAR.SYNC.DEFER_BLOCKING 0x0 ;  /* 0x0000000000007b1d */ /* 0x000fec0000010000 */
.L_x_220:
[----:B------:R-:W-:Y:S05]  /*0e30*/  @P0 BRA `(.L_x_169) ;  /* 0x0000001400e00947 */ /* 0x000fea0003800000 */
[----:B------:R-:W-:Y:S05]  /*0e40*/  @P2 BRA `(.L_x_170) ;  /* 0x00000010002c2947 */ /* 0x000fea0003800000 */
[----:B------:R-:W0:Y:S01]  /*0e50*/  LDCU UR4, c[0x0][0x3b0] ;  /* 0x00007600ff0477ac */ /* 0x000e220008000800 */
[----:B------:R-:W-:Y:S01]  /*0e60*/  BSSY.RECONVERGENT B0, `(.L_x_171) ;  /* 0x00000e4000007945 */ /* 0x000fe20003800200 */
[----:B------:R-:W-:Y:S02]  /*0e70*/  IMAD.MOV.U32 R19, RZ, RZ, RZ ;  /* 0x000000ffff137224 */ /* 0x000fe400078e00ff */
[----:B------:R-:W-:Y:S01]  /*0e80*/  IMAD.MOV.U32 R18, RZ, RZ, R10 ;  /* 0x000000ffff127224 */ /* 0x000fe200078e000a */
[----:B0-----:R-:W-:-:S13]  /*0e90*/  ISETP.GE.AND P0, PT, R2, UR4, PT ;  /* 0x0000000402007c0c */ /* 0x001fda000bf06270 */
[----:B------:R-:W-:Y:S05]  /*0ea0*/  @P0 BRA `(.L_x_172) ;  /* 0x0000000c007c0947 */ /* 0x000fea0003800000 */
[----:B------:R-:W-:Y:S01]  /*0eb0*/  ISETP.GE.U32.AND P0, PT, R28, 0x1e0, PT ;  /* 0x000001e01c00780c */ /* 0x000fe20003f06070 */
[----:B------:R-:W-:Y:S01]  /*0ec0*/  BSSY.RECONVERGENT B1, `(.L_x_173) ;  /* 0x000006b000017945 */ /* 0x000fe20003800200 */
[----:B------:R-:W-:Y:S02]  /*0ed0*/  IMAD.MOV.U32 R19, RZ, RZ, RZ ;  /* 0x000000ffff137224 */ /* 0x000fe400078e00ff */
[----:B------:R-:W-:Y:S02]  /*0ee0*/  IMAD.MOV.U32 R25, RZ, RZ, R2 ;  /* 0x000000ffff197224 */ /* 0x000fe400078e0002 */
[----:B------:R-:W-:-:S07]  /*0ef0*/  IMAD.MOV.U32 R18, RZ, RZ, R10 ;  /* 0x000000ffff127224 */ /* 0x000fce00078e000a */
[----:B------:R-:W-:Y:S05]  /*0f00*/  @!P0 BRA `(.L_x_174) ;  /* 0x0000000400988947 */ /* 0x000fea0003800000 */
[----:B------:R-:W0:Y:S01]  /*0f10*/  LDC.64 R20, c[0x0][0x3a8] ;  /* 0x0000ea00ff147b82 */ /* 0x000e220000000a00 */
[----:B------:R-:W-:Y:S01]  /*0f20*/  IMAD.MOV.U32 R25, RZ, RZ, R2 ;  /* 0x000000ffff197224 */ /* 0x000fe200078e0002 */
[----:B------:R-:W-:Y:S01]  /*0f30*/  LOP3.LUT R2, R3, 0x1f, RZ, 0xc0, !PT ;  /* 0x0000001f03027812 */ /* 0x000fe200078ec0ff */
[----:B------:R-:W-:Y:S01]  /*0f40*/  IMAD.MOV.U32 R19, RZ, RZ, RZ ;  /* 0x000000ffff137224 */ /* 0x000fe200078e00ff */
[----:B------:R-:W-:Y:S01]  /*0f50*/  LEA.HI R24, R28, 0x1, RZ, 0x1b ;  /* 0x000000011c187811 */ /* 0x000fe200078fd8ff */
[----:B------:R-:W-:-:S03]  /*0f60*/  IMAD.MOV.U32 R18, RZ, RZ, R10 ;  /* 0x000000ffff127224 */ /* 0x000fc600078e000a */
[----:B------:R-:W-:-:S05]  /*0f70*/  LOP3.LUT R24, R24, 0xffffff0, RZ, 0xc0, !PT ;  /* 0x0ffffff018187812 */ /* 0x000fca00078ec0ff */
[----:B------:R-:W-:Y:S02]  /*0f80*/  IMAD.MOV R24, RZ, RZ, -R24 ;  /* 0x000000ffff187224 */ /* 0x000fe400078e0a18 */
[----:B0-----:R-:W-:-:S03]  /*0f90*/  IMAD.WIDE.U32 R20, R2, 0x4, R20 ;  /* 0x0000000402147825 */ /* 0x001fc600078e0014 */
[----:B------:R-:W-:Y:S01]  /*0fa0*/  IADD3 R26, P0, PT, R20, 0x400, RZ ;  /* 0x00000400141a7810 */ /* 0x000fe20007f1e0ff */
[----:B------:R-:W-:-:S04]  /*0fb0*/  IMAD.MOV.U32 R20, RZ, RZ, R6 ;  /* 0x000000ffff147224 */ /* 0x000fc800078e0006 */
[----:B------:R-:W-:Y:S02]  /*0fc0*/  IMAD.X R23, RZ, RZ, R21, P0 ;  /* 0x000000ffff177224 */ /* 0x000fe400000e0615 */
[----:B------:R-:W-:-:S07]  /*0fd0*/  IMAD.MOV.U32 R21, RZ, RZ, R9 ;  /* 0x000000ffff157224 */ /* 0x000fce00078e0009 */
.L_x_175:
[----:B------:R-:W2:Y:S04]  /*0fe0*/  LDG.E.U16 R22, desc[UR10][R20.64+-0x200] ;  /* 0xfffe000a14167981 */ /* 0x000ea8000c1e1500 */
[----:B------:R-:W3:Y:S04]  /*0ff0*/  LDG.E.U16 R27, desc[UR10][R20.64+-0x1c0] ;  /* 0xfffe400a141b7981 */ /* 0x000ee8000c1e1500 */
[----:B------:R-:W4:Y:S01]  /*1000*/  LDG.E.U16 R29, desc[UR10][R20.64+-0x100] ;  /* 0xffff000a141d7981 */ /* 0x000f22000c1e1500 */
[----:B--2---:R-:W-:Y:S02]  /*1010*/  HADD2.F32 R30, -RZ, R22.H0_H0 ;  /* 0x20000016ff1e7230 */ /* 0x004fe40000004100 */
[----:B------:R-:W-:-:S03]  /*1020*/  IMAD.MOV.U32 R22, RZ, RZ, R26 ;  /* 0x000000ffff167224 */ /* 0x000fc600078e001a */
[----:B------:R-:W-:-:S13]  /*1030*/  FSETP.GT.AND P0, PT, R30, R19, PT ;  /* 0x000000131e00720b */ /* 0x000fda0003f04000 */
[----:B-----5:R-:W2:Y:S01]  /*1040*/  @P0 LDG.E R18, desc[UR10][R22.64+-0x400] ;  /* 0xfffc000a16120981 */ /* 0x020ea2000c1e1900 */
[----:B---3--:R-:W-:Y:S01]  /*1050*/  HADD2.F32 R26, -RZ, R27.H0_H0 ;  /* 0x2000001bff1a7230 */ /* 0x008fe20000004100 */
[----:B------:R-:W-:Y:S02]  /*1060*/  FSEL R19, R30, R19, P0 ;  /* 0x000000131e137208 */ /* 0x000fe40000000000 */
[----:B------:R-:W3:Y:S02]  /*1070*/  LDG.E.U16 R27, desc[UR10][R20.64+-0x180] ;  /* 0xfffe800a141b7981 */ /* 0x000ee4000c1e1500 */
[----:B------:R-:W-:-:S04]  /*1080*/  FSETP.GT.AND P0, PT, R26, R19, PT ;  /* 0x000000131a00720b */ /* 0x000fc80003f04000 */
[----:B------:R-:W-:-:S09]  /*1090*/  FSEL R19, R26, R19, P0 ;  /* 0x000000131a137208 */ /* 0x000fd20000000000 */
[----:B--2---:R-:W2:Y:S01]  /*10a0*/  @P0 LDG.E R18, desc[UR10][R22.64+-0x380] ;  /* 0xfffc800a16120981 */ /* 0x004ea2000c1e1900 */
[----:B---3--:R-:W-:-:S03]  /*10b0*/  HADD2.F32 R26, -RZ, R27.H0_H0 ;  /* 0x2000001bff1a7230 */ /* 0x008fc60000004100 */
[----:B------:R-:W3:Y:S02]  /*10c0*/  LDG.E.U16 R27, desc[UR10][R20.64+-0x140] ;  /* 0xfffec00a141b7981 */ /* 0x000ee4000c1e1500 */
[----:B------:R-:W-:-:S04]  /*10d0*/  FSETP.GT.AND P0, PT, R26, R19, PT ;  /* 0x000000131a00720b */ /* 0x000fc80003f04000 */
[----:B------:R-:W-:-:S09]  /*10e0*/  FSEL R19, R26, R19, P0 ;  /* 0x000000131a137208 */ /* 0x000fd20000000000 */
[----:B--2---:R-:W2:Y:S01]  /*10f0*/  @P0 LDG.E R18, desc[UR10][R22.64+-0x300] ;  /* 0xfffd000a16120981 */ /* 0x004ea2000c1e1900 */
[----:B---3--:R-:W-:-:S03]  /*1100*/  HADD2.F32 R26, -RZ, R27.H0_H0 ;  /* 0x2000001bff1a7230 */ /* 0x008fc60000004100 */
[----:B------:R-:W3:Y:S02]  /*1110*/  LDG.E.U16 R27, desc[UR10][R20.64+-0xc0] ;  /* 0xffff400a141b7981 */ /* 0x000ee4000c1e1500 */
[----:B------:R-:W-:-:S04]  /*1120*/  FSETP.GT.AND P0, PT, R26, R19, PT ;  /* 0x000000131a00720b */ /* 0x000fc80003f04000 */
[----:B------:R-:W-:Y:S01]  /*1130*/  FSEL R19, R26, R19, P0 ;  /* 0x000000131a137208 */ /* 0x000fe20000000000 */
[----:B----4-:R-:W-:Y:S02]  /*1140*/  HADD2.F32 R26, -RZ, R29.H0_H0 ;  /* 0x2000001dff1a7230 */ /* 0x010fe40000004100 */
[----:B------:R-:W4:Y:S06]  /*1150*/  LDG.E.U16 R29, desc[UR10][R20.64+-0x40] ;  /* 0xffffc00a141d7981 */ /* 0x000f2c000c1e1500 */
[----:B--2---:R-:W2:Y:S01]  /*1160*/  @P0 LDG.E R18, desc[UR10][R22.64+-0x280] ;  /* 0xfffd800a16120981 */ /* 0x004ea2000c1e1900 */
[----:B------:R-:W-:-:S04]  /*1170*/  FSETP.GT.AND P0, PT, R26, R19, PT ;  /* 0x000000131a00720b */ /* 0x000fc80003f04000 */
[----:B------:R-:W-:Y:S01]  /*1180*/  FSEL R19, R26, R19, P0 ;  /* 0x000000131a137208 */ /* 0x000fe20000000000 */
[----:B---3--:R-:W-:Y:S02]  /*1190*/  HADD2.F32 R26, -RZ, R27.H0_H0 ;  /* 0x2000001bff1a7230 */ /* 0x008fe40000004100 */
[----:B------:R-:W3:Y:S06]  /*11a0*/  LDG.E.U16 R27, desc[UR10][R20.64+-0x80] ;  /* 0xffff800a141b7981 */ /* 0x000eec000c1e1500 */
        /* <DEDUP_REMOVED lines=38> */
[----:B----4-:R-:W-:-:S08]  /*1410*/  HADD2.F32 R26, -RZ, R29.H0_H0 ;  /* 0x2000001dff1a7230 */ /* 0x010fd00000004100 */
        /* <DEDUP_REMOVED lines=8> */
[----:B---3--:R-:W-:-:S08]  /*14a0*/  HADD2.F32 R26, -RZ, R27.H0_H0 ;  /* 0x2000001bff1a7230 */ /* 0x008fd00000004100 */
[----:B--2---:R-:W2:Y:S01]  /*14b0*/  @P0 LDG.E R18, desc[UR10][R22.64+0x300] ;  /* 0x0003000a16120981 */ /* 0x004ea2000c1e1900 */
[----:B------:R-:W-:Y:S01]  /*14c0*/  FSETP.GT.AND P0, PT, R26, R19, PT ;  /* 0x000000131a00720b */ /* 0x000fe20003f04000 */
[----:B------:R-:W-:-:S03]  /*14d0*/  VIADD R24, R24, 0x10 ;  /* 0x0000001018187836 */ /* 0x000fc60000000000 */
[----:B------:R-:W-:Y:S02]  /*14e0*/  FSEL R19, R26, R19, P0 ;  /* 0x000000131a137208 */ /* 0x000fe40000000000 */
[----:B------:R-:W-:Y:S01]  /*14f0*/  IADD3 R26, P2, PT, R22, 0x800, RZ ;  /* 0x00000800161a7810 */ /* 0x000fe20007f5e0ff */
[----:B------:R-:W-:-:S06]  /*1500*/  VIADD R25, R25, 0x200 ;  /* 0x0000020019197836 */ /* 0x000fcc0000000000 */
[----:B--2---:R0:W5:Y:S01]  /*1510*/  @P0 LDG.E R18, desc[UR10][R22.64+0x380] ;  /* 0x0003800a16120981 */ /* 0x004162000c1e1900 */
[----:B------:R-:W-:-:S05]  /*1520*/  IADD3 R20, P0, PT, R20, 0x400, RZ ;  /* 0x0000040014147810 */ /* 0x000fca0007f1e0ff */
[----:B------:R-:W-:Y:S01]  /*1530*/  IMAD.X R21, RZ, RZ, R21, P0 ;  /* 0x000000ffff157224 */ /* 0x000fe200000e0615 */
[----:B------:R-:W-:Y:S01]  /*1540*/  ISETP.NE.AND P0, PT, R24, RZ, PT ;  /* 0x000000ff1800720c */ /* 0x000fe20003f05270 */
[----:B0-----:R-:W-:-:S12]  /*1550*/  IMAD.X R23, RZ, RZ, R23, P2 ;  /* 0x000000ffff177224 */ /* 0x001fd800010e0617 */
[----:B------:R-:W-:Y:S05]  /*1560*/  @P0 BRA `(.L_x_175) ;  /* 0xfffffff8009c0947 */ /* 0x000fea000383ffff */
.L_x_174:
[----:B------:R-:W-:Y:S05]  /*1570*/  BSYNC.RECONVERGENT B1 ;  /* 0x0000000000017941 */ /* 0x000fea0003800200 */
.L_x_173:
[----:B------:R-:W-:-:S04]  /*1580*/  LEA.HI R24, R28, 0x1, RZ, 0x1b ;  /* 0x000000011c187811 */ /* 0x000fc800078fd8ff */
[----:B------:R-:W-:-:S04]  /*1590*/  LOP3.LUT R20, R24, 0xf, RZ, 0xc0, !PT ;  /* 0x0000000f18147812 */ /* 0x000fc800078ec0ff */
[----:B------:R-:W-:-:S13]  /*15a0*/  ISETP.NE.AND P0, PT, R20, RZ, PT ;  /* 0x000000ff1400720c */ /* 0x000fda0003f05270 */
[----:B------:R-:W-:Y:S05]  /*15b0*/  @!P0 BRA `(.L_x_172) ;  /* 0x0000000400b88947 */ /* 0x000fea0003800000 */
[----:B------:R-:W-:Y:S01]  /*15c0*/  VIADD R20, R20, 0xffffffff ;  /* 0xffffffff14147836 */ /* 0x000fe20000000000 */
[----:B------:R-:W-:Y:S04]  /*15d0*/  BSSY.RECONVERGENT B1, `(.L_x_176) ;  /* 0x0000030000017945 */ /* 0x000fe80003800200 */
[----:B------:R-:W-:-:S13]  /*15e0*/  ISETP.GE.U32.AND P0, PT, R20, 0x7, PT ;  /* 0x000000071400780c */ /* 0x000fda0003f06070 */
[----:B------:R-:W-:Y:S05]  /*15f0*/  @!P0 BRA `(.L_x_177) ;  /* 0x0000000000b48947 */ /* 0x000fea0003800000 */
[----:B------:R-:W0:Y:S02]  /*1600*/  LDC.64 R20, c[0x0][0x3a0] ;  /* 0x0000e800ff147b82 */ /* 0x000e240000000a00 */
[----:B0-----:R-:W-:-:S05]  /*1610*/  IMAD.WIDE.U32 R20, R25, 0x2, R20 ;  /* 0x0000000219147825 */ /* 0x001fca00078e0014 */
[----:B------:R-:W2:Y:S04]  /*1620*/  LDG.E.U16 R22, desc[UR10][R20.64] ;  /* 0x0000000a14167981 */ /* 0x000ea8000c1e1500 */
[----:B------:R-:W3:Y:S04]  /*1630*/  LDG.E.U16 R27, desc[UR10][R20.64+0x80] ;  /* 0x0000800a141b7981 */ /* 0x000ee8000c1e1500 */
[----:B------:R-:W4:Y:S01]  /*1640*/  LDG.E.U16 R29, desc[UR10][R20.64+0x100] ;  /* 0x0001000a141d7981 */ /* 0x000f22000c1e1500 */
[----:B--2---:R-:W-:Y:S02]  /*1650*/  HADD2.F32 R26, -RZ, R22.H0_H0 ;  /* 0x20000016ff1a7230 */ /* 0x004fe40000004100 */
[----:B------:R-:W0:Y:S03]  /*1660*/  LDC.64 R22, c[0x0][0x3a8] ;  /* 0x0000ea00ff167b82 */ /* 0x000e260000000a00 */
[----:B------:R-:W-:-:S04]  /*1670*/  FSETP.GT.AND P0, PT, R26, R19, PT ;  /* 0x000000131a00720b */ /* 0x000fc80003f04000 */
[----:B------:R-:W-:Y:S02]  /*1680*/  FSEL R19, R26, R19, P0 ;  /* 0x000000131a137208 */ /* 0x000fe40000000000 */
[----:B------:R-:W2:Y:S01]  /*1690*/  LDG.E.U16 R26, desc[UR10][R20.64+0x40] ;  /* 0x0000400a141a7981 */ /* 0x000ea2000c1e1500 */
[----:B0-----:R-:W-:-:S06]  /*16a0*/  IMAD.WIDE.U32 R22, R25, 0x4, R22 ;  /* 0x0000000419167825 */ /* 0x001fcc00078e0016 */
[----:B-----5:R0:W3:Y:S01]  /*16b0*/  @P0 LDG.E R18, desc[UR10][R22.64] ;  /* 0x0000000a16120981 */ /* 0x0200e2000c1e1900 */
[----:B--2---:R-:W-:-:S05]  /*16c0*/  HADD2.F32 R26, -RZ, R26.H0_H0 ;  /* 0x2000001aff1a7230 */ /* 0x004fca0000004100 */
[----:B------:R-:W-:-:S13]  /*16d0*/  FSETP.GT.AND P0, PT, R26, R19, PT ;  /* 0x000000131a00720b */ /* 0x000fda0003f04000 */
[----:B---3--:R0:W2:Y:S01]  /*16e0*/  @P0 LDG.E R18, desc[UR10][R22.64+0x80] ;  /* 0x0000800a16120981 */ /* 0x0080a2000c1e1900 */
[----:B------:R-:W-:Y:S01]  /*16f0*/  FSEL R19, R26, R19, P0 ;  /* 0x000000131a137208 */ /* 0x000fe20000000000 */
[----:B------:R-:W-:Y:S02]  /*1700*/  HADD2.F32 R26, -RZ, R27.H0_H0 ;  /* 0x2000001bff1a7230 */ /* 0x000fe40000004100 */
[----:B------:R-:W3:Y:S03]  /*1710*/  LDG.E.U16 R27, desc[UR10][R20.64+0xc0] ;  /* 0x0000c00a141b7981 */ /* 0x000ee6000c1e1500 */
[----:B------:R-:W-:-:S04]  /*1720*/  FSETP.GT.AND P0, PT, R26, R19, PT ;  /* 0x000000131a00720b */ /* 0x000fc80003f04000 */
[----:B------:R-:W-:-:S09]  /*1730*/  FSEL R19, R26, R19, P0 ;  /* 0x000000131a137208 */ /* 0x000fd20000000000 */
[----:B--2---:R0:W2:Y:S01]  /*1740*/  @P0 LDG.E R18, desc[UR10][R22.64+0x100] ;  /* 0x0001000a16120981 */ /* 0x0040a2000c1e1900 */
[----:B---3--:R-:W-:-:S03]  /*1750*/  HADD2.F32 R26, -RZ, R27.H0_H0 ;  /* 0x2000001bff1a7230 */ /* 0x008fc60000004100 */
[----:B------:R-:W3:Y:S02]  /*1760*/  LDG.E.U16 R27, desc[UR10][R20.64+0x140] ;  /* 0x0001400a141b7981 */ /* 0x000ee4000c1e1500 */
[----:B------:R-:W-:-:S04]  /*1770*/  FSETP.GT.AND P0, PT, R26, R19, PT ;  /* 0x000000131a00720b */ /* 0x000fc80003f04000 */
[----:B------:R-:W-:Y:S01]  /*1780*/  FSEL R19, R26, R19, P0 ;  /* 0x000000131a137208 */ /* 0x000fe20000000000 */
[----:B----4-:R-:W-:Y:S02]  /*1790*/  HADD2.F32 R26, -RZ, R29.H0_H0 ;  /* 0x2000001dff1a7230 */ /* 0x010fe40000004100 */
[----:B------:R-:W4:Y:S06]  /*17a0*/  LDG.E.U16 R29, desc[UR10][R20.64+0x1c0] ;  /* 0x0001c00a141d7981 */ /* 0x000f2c000c1e1500 */
[----:B--2---:R0:W2:Y:S01]  /*17b0*/  @P0 LDG.E R18, desc[UR10][R22.64+0x180] ;  /* 0x0001800a16120981 */ /* 0x0040a2000c1e1900 */
[----:B------:R-:W-:-:S04]  /*17c0*/  FSETP.GT.AND P0, PT, R26, R19, PT ;  /* 0x000000131a00720b */ /* 0x000fc80003f04000 */
[----:B------:R-:W-:Y:S01]  /*17d0*/  FSEL R19, R26, R19, P0 ;  /* 0x000000131a137208 */ /* 0x000fe20000000000 */
[----:B---3--:R-:W-:Y:S02]  /*17e0*/  HADD2.F32 R26, -RZ, R27.H0_H0 ;  /* 0x2000001bff1a7230 */ /* 0x008fe40000004100 */
[----:B------:R-:W3:Y:S06]  /*17f0*/  LDG.E.U16 R27, desc[UR10][R20.64+0x180] ;  /* 0x0001800a141b7981 */ /* 0x000eec000c1e1500 */
[----:B--2---:R0:W2:Y:S01]  /*1800*/  @P0 LDG.E R18, desc[UR10][R22.64+0x200] ;  /* 0x0002000a16120981 */ /* 0x0040a2000c1e1900 */
[----:B------:R-:W-:-:S04]  /*1810*/  FSETP.GT.AND P0, PT, R26, R19, PT ;  /* 0x000000131a00720b */ /* 0x000fc80003f04000 */
[----:B------:R-:W-:Y:S01]  /*1820*/  FSEL R19, R26, R19, P0 ;  /* 0x000000131a137208 */ /* 0x000fe20000000000 */
[----:B---3--:R-:W-:-:S08]  /*1830*/  HADD2.F32 R26, -RZ, R27.H0_H0 ;  /* 0x2000001bff1a7230 */ /* 0x008fd00000004100 */
[----:B--2---:R0:W2:Y:S01]  /*1840*/  @P0 LDG.E R18, desc[UR10][R22.64+0x280] ;  /* 0x0002800a16120981 */ /* 0x0040a2000c1e1900 */
[----:B------:R-:W-:-:S04]  /*1850*/  FSETP.GT.AND P0, PT, R26, R19, PT ;  /* 0x000000131a00720b */ /* 0x000fc80003f04000 */
[----:B------:R-:W-:Y:S01]  /*1860*/  FSEL R19, R26, R19, P0 ;  /* 0x000000131a137208 */ /* 0x000fe20000000000 */
[----:B----4-:R-:W-:-:S08]  /*1870*/  HADD2.F32 R26, -RZ, R29.H0_H0 ;  /* 0x2000001dff1a7230 */ /* 0x010fd00000004100 */
[----:B--2---:R0:W2:Y:S01]  /*1880*/  @P0 LDG.E R18, desc[UR10][R22.64+0x300] ;  /* 0x0003000a16120981 */ /* 0x0040a2000c1e1900 */
[----:B------:R-:W-:Y:S01]  /*1890*/  FSETP.GT.AND P0, PT, R26, R19, PT ;  /* 0x000000131a00720b */ /* 0x000fe20003f04000 */
[----:B------:R-:W-:-:S12]  /*18a0*/  VIADD R25, R25, 0x100 ;  /* 0x0000010019197836 */ /* 0x000fd80000000000 */
[----:B--2---:R0:W5:Y:S01]  /*18b0*/  @P0 LDG.E R18, desc[UR10][R22.64+0x380] ;  /* 0x0003800a16120981 */ /* 0x004162000c1e1900 */
[----:B------:R-:W-:-:S07]  /*18c0*/  FSEL R19, R26, R19, P0 ;  /* 0x000000131a137208 */ /* 0x000fce0000000000 */
.L_x_177:
[----:B------:R-:W-:Y:S05]  /*18d0*/  BSYNC.RECONVERGENT B1 ;  /* 0x0000000000017941 */ /* 0x000fea0003800200 */
.L_x_176:
[----:B------:R-:W-:-:S04]  /*18e0*/  LOP3.LUT R20, R24, 0x7, RZ, 0xc0, !PT ;  /* 0x0000000718147812 */ /* 0x000fc800078ec0ff */
[----:B------:R-:W-:-:S13]  /*18f0*/  ISETP.NE.AND P0, PT, R20, RZ, PT ;  /* 0x000000ff1400720c */ /* 0x000fda0003f05270 */
[----:B------:R-:W-:Y:S05]  /*1900*/  @!P0 BRA `(.L_x_172) ;  /* 0x0000000000e48947 */ /* 0x000fea0003800000 */
[----:B------:R-:W-:Y:S01]  /*1910*/  VIADD R20, R20, 0xffffffff ;  /* 0xffffffff14147836 */ /* 0x000fe20000000000 */
[----:B------:R-:W-:Y:S01]  /*1920*/  LOP3.LUT R24, R24, 0x3, RZ, 0xc0, !PT ;  /* 0x0000000318187812 */ /* 0x000fe200078ec0ff */
[----:B------:R-:W-:Y:S03]  /*1930*/  BSSY.RECONVERGENT B1, `(.L_x_178) ;  /* 0x000001d000017945 */ /* 0x000fe60003800200 */
[----:B------:R-:W-:Y:S02]  /*1940*/  ISETP.GE.U32.AND P2, PT, R20, 0x3, PT ;  /* 0x000000031400780c */ /* 0x000fe40003f46070 */
[----:B------:R-:W-:-:S11]  /*1950*/  ISETP.NE.AND P0, PT, R24, RZ, PT ;  /* 0x000000ff1800720c */ /* 0x000fd60003f05270 */
[----:B------:R-:W-:Y:S05]  /*1960*/  @!P2 BRA `(.L_x_179) ;  /* 0x000000000064a947 */ /* 0x000fea0003800000 */
[----:B------:R-:W1:Y:S02]  /*1970*/  LDC.64 R20, c[0x0][0x3a0] ;  /* 0x0000e800ff147b82 */ /* 0x000e640000000a00 */
[----:B-1----:R-:W-:-:S05]  /*1980*/  IMAD.WIDE.U32 R20, R25, 0x2, R20 ;  /* 0x0000000219147825 */ /* 0x002fca00078e0014 */
[----:B0-----:R-:W2:Y:S04]  /*1990*/  LDG.E.U16 R22, desc[UR10][R20.64] ;  /* 0x0000000a14167981 */ /* 0x001ea8000c1e1500 */
[----:B------:R-:W3:Y:S04]  /*19a0*/  LDG.E.U16 R26, desc[UR10][R20.64+0x40] ;  /* 0x0000400a141a7981 */ /* 0x000ee8000c1e1500 */
[----:B------:R-:W4:Y:S04]  /*19b0*/  LDG.E.U16 R27, desc[UR10][R20.64+0x80] ;  /* 0x0000800a141b7981 */ /* 0x000f28000c1e1500 */
[----:B------:R-:W4:Y:S01]  /*19c0*/  LDG.E.U16 R29, desc[UR10][R20.64+0xc0] ;  /* 0x0000c00a141d7981 */ /* 0x000f22000c1e1500 */
[----:B--2---:R-:W-:-:S05]  /*19d0*/  HADD2.F32 R22, -RZ, R22.H0_H0 ;  /* 0x20000016ff167230 */ /* 0x004fca0000004100 */
[----:B------:R-:W-:-:S04]  /*19e0*/  FSETP.GT.AND P2, PT, R22, R19, PT ;  /* 0x000000131600720b */ /* 0x000fc80003f44000 */
[----:B------:R-:W-:Y:S02]  /*19f0*/  FSEL R19, R22, R19, P2 ;  /* 0x0000001316137208 */ /* 0x000fe40001000000 */
[----:B------:R-:W0:Y:S02]  /*1a00*/  LDC.64 R22, c[0x0][0x3a8] ;  /* 0x0000ea00ff167b82 */ /* 0x000e240000000a00 */
[----:B0-----:R-:W-:-:S05]  /*1a10*/  IMAD.WIDE.U32 R22, R25, 0x4, R22 ;  /* 0x0000000419167825 */ /* 0x001fca00078e0016 */
[----:B-----5:R1:W2:Y:S01]  /*1a20*/  @P2 LDG.E R18, desc[UR10][R22.64] ;  /* 0x0000000a16122981 */ /* 0x0202a2000c1e1900 */
[----:B---3--:R-:W-:-:S05]  /*1a30*/  HADD2.F32 R26, -RZ, R26.H0_H0 ;  /* 0x2000001aff1a7230 */ /* 0x008fca0000004100 */
[----:B------:R-:W-:-:S04]  /*1a40*/  FSETP.GT.AND P2, PT, R26, R19, PT ;  /* 0x000000131a00720b */ /* 0x000fc80003f44000 */
[----:B------:R-:W-:Y:S01]  /*1a50*/  FSEL R19, R26, R19, P2 ;  /* 0x000000131a137208 */ /* 0x000fe20001000000 */
[----:B----4-:R-:W-:-:S08]  /*1a60*/  HADD2.F32 R26, -RZ, R27.H0_H0 ;  /* 0x2000001bff1a7230 */ /* 0x010fd00000004100 */
[----:B--2---:R1:W2:Y:S01]  /*1a70*/  @P2 LDG.E R18, desc[UR10][R22.64+0x80] ;  /* 0x0000800a16122981 */ /* 0x0042a2000c1e1900 */
[----:B------:R-:W-:Y:S01]  /*1a80*/  FSETP.GT.AND P2, PT, R26, R19, PT ;  /* 0x000000131a00720b */ /* 0x000fe20003f44000 */
[----:B------:R-:W-:-:S03]  /*1a90*/  HADD2.F32 R20, -RZ, R29.H0_H0 ;  /* 0x2000001dff147230 */ /* 0x000fc60000004100 */
[----:B------:R-:W-:-:S09]  /*1aa0*/  FSEL R19, R26, R19, P2 ;  /* 0x000000131a137208 */ /* 0x000fd20001000000 */
[----:B--2---:R1:W2:Y:S01]  /*1ab0*/  @P2 LDG.E R18, desc[UR10][R22.64+0x100] ;  /* 0x0001000a16122981 */ /* 0x0042a2000c1e1900 */
[----:B------:R-:W-:Y:S01]  /*1ac0*/  FSETP.GT.AND P2, PT, R20, R19, PT ;  /* 0x000000131400720b */ /* 0x000fe20003f44000 */
[----:B------:R-:W-:-:S12]  /*1ad0*/  VIADD R25, R25, 0x80 ;  /* 0x0000008019197836 */ /* 0x000fd80000000000 */
[----:B--2---:R1:W5:Y:S01]  /*1ae0*/  @P2 LDG.E R18, desc[UR10][R22.64+0x180] ;  /* 0x0001800a16122981 */ /* 0x004362000c1e1900 */
[----:B------:R-:W-:-:S07]  /*1af0*/  FSEL R19, R20, R19, P2 ;  /* 0x0000001314137208 */ /* 0x000fce0001000000 */
.L_x_179:
[----:B------:R-:W-:Y:S05]  /*1b00*/  BSYNC.RECONVERGENT B1 ;  /* 0x0000000000017941 */ /* 0x000fea0003800200 */
.L_x_178:
[----:B------:R-:W-:Y:S05]  /*1b10*/  @!P0 BRA `(.L_x_172) ;  /* 0x0000000000608947 */ /* 0x000fea0003800000 */
[----:B------:R-:W2:Y:S08]  /*1b20*/  LDC.64 R20, c[0x0][0x3a0] ;  /* 0x0000e800ff147b82 */ /* 0x000eb00000000a00 */
[----:B01----:R-:W0:Y:S01]  /*1b30*/  LDC.64 R22, c[0x0][0x3a8] ;  /* 0x0000ea00ff167b82 */ /* 0x003e220000000a00 */
[----:B--2---:R-:W-:-:S05]  /*1b40*/  IMAD.WIDE.U32 R20, R25, 0x2, R20 ;  /* 0x0000000219147825 */ /* 0x004fca00078e0014 */
[----:B------:R-:W2:Y:S01]  /*1b50*/  LDG.E.U16 R26, desc[UR10][R20.64] ;  /* 0x0000000a141a7981 */ /* 0x000ea2000c1e1500 */
[----:B0-----:R-:W-:-:S04]  /*1b60*/  IMAD.WIDE.U32 R22, R25, 0x4, R22 ;  /* 0x0000000419167825 */ /* 0x001fc800078e0016 */
[----:B--2---:R-:W-:-:S05]  /*1b70*/  HADD2.F32 R26, -RZ, R26.H0_H0 ;  /* 0x2000001aff1a7230 */ /* 0x004fca0000004100 */
[----:B------:R-:W-:-:S13]  /*1b80*/  FSETP.GT.AND P0, PT, R26, R19, PT ;  /* 0x000000131a00720b */ /* 0x000fda0003f04000 */
[----:B-----5:R2:W5:Y:S01]  /*1b90*/  @P0 LDG.E R18, desc[UR10][R22.64] ;  /* 0x0000000a16120981 */ /* 0x020562000c1e1900 */
[----:B------:R-:W-:Y:S02]  /*1ba0*/  ISETP.NE.AND P2, PT, R24, 0x1, PT ;  /* 0x000000011800780c */ /* 0x000fe40003f45270 */
[----:B------:R-:W-:-:S11]  /*1bb0*/  FSEL R19, R26, R19, P0 ;  /* 0x000000131a137208 */ /* 0x000fd60000000000 */
[----:B--2---:R-:W-:Y:S05]  /*1bc0*/  @!P2 BRA `(.L_x_172) ;  /* 0x000000000034a947 */ /* 0x004fea0003800000 */
[----:B------:R-:W2:Y:S01]  /*1bd0*/  LDG.E.U16 R25, desc[UR10][R20.64+0x40] ;  /* 0x0000400a14197981 */ /* 0x000ea2000c1e1500 */
[----:B------:R-:W-:-:S13]  /*1be0*/  ISETP.NE.AND P0, PT, R24, 0x2, PT ;  /* 0x000000021800780c */ /* 0x000fda0003f05270 */
[----:B------:R-:W3:Y:S01]  /*1bf0*/  @P0 LDG.E.U16 R26, desc[UR10][R20.64+0x80] ;  /* 0x0000800a141a0981 */ /* 0x000ee2000c1e1500 */
[----:B--2---:R-:W-:-:S05]  /*1c00*/  HADD2.F32 R24, -RZ, R25.H0_H0 ;  /* 0x20000019ff187230 */ /* 0x004fca0000004100 */
[----:B------:R-:W-:-:S13]  /*1c10*/  FSETP.GT.AND P2, PT, R24, R19, PT ;  /* 0x000000131800720b */ /* 0x000fda0003f44000 */
[----:B-----5:R2:W4:Y:S01]  /*1c20*/  @P2 LDG.E R18, desc[UR10][R22.64+0x80] ;  /* 0x0000800a16122981 */ /* 0x020522000c1e1900 */
[----:B---3--:R-:W-:Y:S01]  /*1c30*/  @P0 HADD2.F32 R26, -RZ, R26.H0_H0 ;  /* 0x2000001aff1a0230 */ /* 0x008fe20000004100 */
[----:B------:R-:W-:Y:S02]  /*1c40*/  FSEL R19, R24, R19, P2 ;  /* 0x0000001318137208 */ /* 0x000fe40001000000 */
[----:B------:R-:W-:Y:S02]  /*1c50*/  PLOP3.LUT P4, PT, PT, PT, PT, 0x8, 0x80 ;  /* 0x000000000080781c */ /* 0x000fe40003f8e170 */
[----:B------:R-:W-:-:S04]  /*1c60*/  @P0 FSETP.GT.AND P2, PT, R26, R19, PT ;  /* 0x000000131a00020b */ /* 0x000fc80003f44000 */
[----:B------:R-:W-:-:S13]  /*1c70*/  @P0 PLOP3.LUT P4, PT, P2, PT, PT, 0x80, 0x8 ;  /* 0x000000000008081c */ /* 0x000fda000178f070 */
[----:B----4-:R2:W5:Y:S01]  /*1c80*/  @P4 LDG.E R18, desc[UR10][R22.64+0x100] ;  /* 0x0001000a16124981 */ /* 0x010562000c1e1900 */
[----:B------:R-:W-:-:S07]  /*1c90*/  @P0 FSEL R19, R26, R19, P2 ;  /* 0x000000131a130208 */ /* 0x000fce0001000000 */
.L_x_172:
[----:B------:R-:W-:Y:S05]  /*1ca0*/  BSYNC.RECONVERGENT B0 ;  /* 0x0000000000007941 */ /* 0x000fea0003800200 */
.L_x_171:
[----:B------:R-:W-:-:S03]  /*1cb0*/  UMOV UR4, 0xffffffff ;  /* 0xffffffff00047882 */ /* 0x000fc60000000000 */
[----:B------:R-:W-:Y:S05]  /*1cc0*/  BRA.DIV UR4, `(.L_x_180) ;  /* 0x0000001a04e47947 */ /* 0x000fea000b800000 */
[----:B012---:R-:W0:Y:S04]  /*1cd0*/  SHFL.DOWN PT, R23, R19, 0x10, 0x1f ;  /* 0x0a001f0013177f89 */ /* 0x007e2800000e0000 */
[----:B-----5:R-:W1:Y:S01]  /*1ce0*/  SHFL.DOWN PT, R25, R18, 0x10, 0x1f ;  /* 0x0a001f0012197f89 */ /* 0x020e6200000e0000 */
        /* <DEDUP_REMOVED lines=20> */
.L_x_232:
[----:B-1----:R-:W-:-:S04]  /*1e30*/  FSETP.GEU.AND P0, PT, R25, R30, PT ;  /* 0x0000001e1900720b */ /* 0x002fc80003f0e000 */
[----:B--2---:R-:W-:Y:S01]  /*1e40*/  SEL R23, R23, R24, !P0 ;  /* 0x0000001817177207 */ /* 0x004fe20004000000 */
[----:B------:R-:W-:Y:S08]  /*1e50*/  @P3 BRA `(.L_x_170) ;  /* 0x0000000000283947 */ /* 0x000ff00003800000 */
[----:B------:R-:W1:Y:S01]  /*1e60*/  S2UR UR7, SR_CgaCtaId ;  /* 0x00000000000779c3 */ /* 0x000e620000008800 */
[----:B------:R-:W-:Y:S01]  /*1e70*/  UMOV UR4, 0x400 ;  /* 0x0000040000047882 */ /* 0x000fe20000000000 */
[----:B------:R-:W-:Y:S01]  /*1e80*/  SHF.R.S32.HI R20, RZ, 0x1f, R10 ;  /* 0x0000001fff147819 */ /* 0x000fe2000001140a */
[----:B------:R-:W-:-:S05]  /*1e90*/  VIADD R21, R23, 0x1 ;  /* 0x0000000117157836 */ /* 0x000fca0000000000 */
[----:B------:R-:W2:Y:S01]  /*1ea0*/  LDC.64 R18, c[0x0][0x3b8] ;  /* 0x0000ee00ff127b82 */ /* 0x000ea20000000a00 */
[----:B-1----:R-:W-:Y:S01]  /*1eb0*/  ULEA UR4, UR7, UR4, 0x18 ;  /* 0x0000000407047291 */ /* 0x002fe2000f8ec0ff */
[----:B--2---:R-:W-:-:S08]  /*1ec0*/  LEA R18, P0, R10, R18, 0x2 ;  /* 0x000000120a127211 */ /* 0x004fd000078010ff */
[----:B------:R1:W-:Y:S01]  /*1ed0*/  STS [UR4+0xc0], R23 ;  /* 0x0000c017ff007988 */ /* 0x0003e20008000804 */
[----:B------:R-:W-:-:S05]  /*1ee0*/  LEA.HI.X R19, R10, R19, R20, 0x2, P0 ;  /* 0x000000130a137211 */ /* 0x000fca00000f1414 */
[----:B------:R1:W-:Y:S02]  /*1ef0*/  STG.E desc[UR10][R18.64], R21 ;  /* 0x0000001512007986 */ /* 0x0003e4000c10190a */
.L_x_170:
[----:B------:R-:W2:Y:S02]  /*1f00*/  LDCU UR4, c[0x0][0x394] ;  /* 0x00007280ff0477ac */ /* 0x000ea40008000800 */
[----:B--2---:R-:W-:Y:S01]  /*1f10*/  ISETP.GE.AND P0, PT, R3, UR4, PT ;  /* 0x0000000403007c0c */ /* 0x004fe2000bf06270 */
[----:B------:R-:W-:Y:S05]  /*1f20*/  WARPSYNC.ALL ;  /* 0x0000000000007948 */ /* 0x000fea0003800000 */
[----:B------:R-:W2:Y:S08]  /*1f30*/  S2UR UR7, SR_CgaCtaId ;  /* 0x00000000000779c3 */ /* 0x000eb00000008800 */
[----:B------:R-:W-:Y:S06]  /*1f40*/  BAR.SYNC.DEFER_BLOCKING 0x0 ;  /* 0x0000000000007b1d */ /* 0x000fec0000010000 */
[----:B------:R-:W-:Y:S01]  /*1f50*/  UMOV UR4, 0x400 ;  /* 0x0000040000047882 */ /* 0x000fe20000000000 */
[----:B------:R-:W3:Y:S01]  /*1f60*/  LDCU UR18, c[0x0][0x38c] ;  /* 0x00007180ff1277ac */ /* 0x000ee20008000800 */
[----:B------:R-:W-:Y:S01]  /*1f70*/  BSSY.RECONVERGENT B0, `(.L_x_169) ;  /* 0x0000064000007945 */ /* 0x000fe20003800200 */
[----:B------:R-:W4:Y:S01]  /*1f80*/  LDCU.64 UR12, c[0x0][0x380] ;  /* 0x00007000ff0c77ac */ /* 0x000f220008000a00 */
[----:B--2---:R-:W-:-:S09]  /*1f90*/  ULEA UR4, UR7, UR4, 0x18 ;  /* 0x0000000407047291 */ /* 0x004fd2000f8ec0ff */
[----:B-1----:R-:W1:Y:S02]  /*1fa0*/  LDS R18, [UR4+0xc0] ;  /* 0x0000c004ff127984 */ /* 0x002e640008000800 */
[----:B-1----:R-:W-:Y:S02]  /*1fb0*/  ISETP.EQ.OR P0, PT, R18, R10, P0 ;  /* 0x0000000a1200720c */ /* 0x002fe40000702670 */
[----:B------:R-:W-:-:S11]  /*1fc0*/  SHF.R.S32.HI R19, RZ, 0x1f, R18 ;  /* 0x0000001fff137819 */ /* 0x000fd60000011412 */
[----:B---34-:R-:W-:Y:S05]  /*1fd0*/  @P0 BRA `(.L_x_181) ;  /* 0x0000000400740947 */ /* 0x018fea0003800000 */
[----:B------:R-:W-:Y:S01]  /*1fe0*/  LOP3.LUT R30, R8, 0x300, RZ, 0xc0, !PT ;  /* 0x00000300081e7812 */ /* 0x000fe200078ec0ff */
[----:B------:R-:W-:Y:S01]  /*1ff0*/  BSSY.RECONVERGENT B1, `(.L_x_182) ;  /* 0x000002b000017945 */ /* 0x000fe20003800200 */
[----:B------:R-:W-:Y:S02]  /*2000*/  IMAD.MOV.U32 R33, RZ, RZ, R4 ;  /* 0x000000ffff217224 */ /* 0x000fe400078e0004 */
[----:B------:R-:W-:-:S13]  /*2010*/  ISETP.NE.AND P0, PT, R30, 0x300, PT ;  /* 0x000003001e00780c */ /* 0x000fda0003f05270 */
[----:B------:R-:W-:Y:S05]  /*2020*/  @!P0 BRA `(.L_x_183) ;  /* 0x00000000009c8947 */ /* 0x000fea0003800000 */
[----:B------:R-:W1:Y:S08]  /*2030*/  LDC R29, c[0x0][0x38c] ;  /* 0x0000e300ff1d7b82 */ /* 0x000e700000000800 */
[----:B------:R-:W2:Y:S01]  /*2040*/  LDC.64 R20, c[0x0][0x380] ;  /* 0x0000e000ff147b82 */ /* 0x000ea20000000a00 */
[----:B-1----:R-:W-:-:S04]  /*2050*/  IMAD.WIDE R22, R4, R29, R10 ;  /* 0x0000001d04167225 */ /* 0x002fc800078e020a */
[----:B0-----:R-:W-:Y:S01]  /*2060*/  IMAD.WIDE R24, R4, R29, R18 ;  /* 0x0000001d04187225 */ /* 0x001fe200078e0212 */
[----:B--2---:R-:W-:-:S04]  /*2070*/  LEA R26, P0, R22, R20, 0x1 ;  /* 0x00000014161a7211 */ /* 0x004fc800078008ff */
[----:B------:R-:W-:Y:S02]  /*2080*/  LEA.HI.X R27, R22, R21, R23, 0x1, P0 ;  /* 0x00000015161b7211 */ /* 0x000fe400000f0c17 */
[----:B------:R-:W-:-:S04]  /*2090*/  LEA R22, P0, R24, R20, 0x1 ;  /* 0x0000001418167211 */ /* 0x000fc800078008ff */
[----:B------:R-:W-:Y:S02]  /*20a0*/  LEA.HI.X R23, R24, R21, R25, 0x1, P0 ;  /* 0x0000001518177211 */ /* 0x000fe400000f0c19 */
[----:B------:R-:W2:Y:S04]  /*20b0*/  LDG.E.U16 R25, desc[UR10][R26.64] ;  /* 0x0000000a1a197981 */ /* 0x000ea8000c1e1500 */
[----:B------:R-:W3:Y:S01]  /*20c0*/  LDG.E.U16 R31, desc[UR10][R22.64] ;  /* 0x0000000a161f7981 */ /* 0x000ee2000c1e1500 */
[----:B------:R-:W-:Y:S01]  /*20d0*/  ISETP.NE.AND P0, PT, R30, RZ, PT ;  /* 0x000000ff1e00720c */ /* 0x000fe20003f05270 */
[----:B------:R-:W-:Y:S02]  /*20e0*/  IMAD.MOV.U32 R33, RZ, RZ, R5 ;  /* 0x000000ffff217224 */ /* 0x000fe400078e0005 */
[----:B---3--:R1:W-:Y:S04]  /*20f0*/  STG.E.U16 desc[UR10][R26.64], R31 ;  /* 0x0000001f1a007986 */ /* 0x0083e8000c10150a */
[----:B--2---:R1:W-:Y:S06]  /*2100*/  STG.E.U16 desc[UR10][R22.64], R25 ;  /* 0x0000001916007986 */ /* 0x0043ec000c10150a */
[----:B------:R-:W-:Y:S05]  /*2110*/  @!P0 BRA `(.L_x_183) ;  /* 0x0000000000608947 */ /* 0x000fea0003800000 */
[----:B-1----:R-:W-:Y:S01]  /*2120*/  IMAD.WIDE R24, R5, R29, R10 ;  /* 0x0000001d05187225 */ /* 0x002fe200078e020a */
[----:B------:R-:W-:Y:S02]  /*2130*/  ISETP.NE.AND P0, PT, R30, 0x100, PT ;  /* 0x000001001e00780c */ /* 0x000fe40003f05270 */
[----:B------:R-:W-:-:S04]  /*2140*/  LEA R22, P2, R24, R20, 0x1 ;  /* 0x0000001418167211 */ /* 0x000fc800078408ff */
[----:B------:R-:W-:Y:S01]  /*2150*/  LEA.HI.X R23, R24, R21, R25, 0x1, P2 ;  /* 0x0000001518177211 */ /* 0x000fe200010f0c19 */
[----:B------:R-:W-:-:S03]  /*2160*/  IMAD.WIDE R24, R5, R29, R18 ;  /* 0x0000001d05187225 */ /* 0x000fc600078e0212 */
[----:B------:R-:W-:-:S04]  /*2170*/  LEA R26, P2, R24, R20, 0x1 ;  /* 0x00000014181a7211 */ /* 0x000fc800078408ff */
[----:B------:R-:W-:Y:S02]  /*2180*/  LEA.HI.X R27, R24, R21, R25, 0x1, P2 ;  /* 0x00000015181b7211 */ /* 0x000fe400010f0c19 */
[----:B------:R-:W2:Y:S04]  /*2190*/  LDG.E.U16 R25, desc[UR10][R22.64] ;  /* 0x0000000a16197981 */ /* 0x000ea8000c1e1500 */
[----:B------:R-:W3:Y:S01]  /*21a0*/  LDG.E.U16 R31, desc[UR10][R26.64] ;  /* 0x0000000a1a1f7981 */ /* 0x000ee2000c1e1500 */
[----:B------:R-:W-:-:S03]  /*21b0*/  VIADD R33, R4, 0x200 ;  /* 0x0000020004217836 */ /* 0x000fc60000000000 */
[----:B---3--:R3:W-:Y:S04]  /*21c0*/  STG.E.U16 desc[UR10][R22.64], R31 ;  /* 0x0000001f16007986 */ /* 0x0087e8000c10150a */
[----:B--2---:R3:W-:Y:S01]  /*21d0*/  STG.E.U16 desc[UR10][R26.64], R25 ;  /* 0x000000191a007986 */ /* 0x0047e2000c10150a */
[----:B------:R-:W-:Y:S05]  /*21e0*/  @!P0 BRA `(.L_x_183) ;  /* 0x00000000002c8947 */ /* 0x000fea0003800000 */
[----:B---3--:R-:W-:-:S04]  /*21f0*/  IMAD.WIDE R22, R33, R29, R10 ;  /* 0x0000001d21167225 */ /* 0x008fc800078e020a */
[----:B------:R-:W-:Y:S01]  /*2200*/  IMAD.WIDE R24, R33, R29, R18 ;  /* 0x0000001d21187225 */ /* 0x000fe200078e0212 */
[-C--:B------:R-:W-:Y:S02]  /*2210*/  LEA R26, P0, R22, R20.reuse, 0x1 ;  /* 0x00000014161a7211 */ /* 0x080fe400078008ff */
[----:B------:R-:W-:Y:S02]  /*2220*/  LEA R20, P2, R24, R20, 0x1 ;  /* 0x0000001418147211 */ /* 0x000fe400078408ff */
[-C--:B------:R-:W-:Y:S02]  /*2230*/  LEA.HI.X R27, R22, R21.reuse, R23, 0x1, P0 ;  /* 0x00000015161b7211 */ /* 0x080fe400000f0c17 */
[----:B------:R-:W-:-:S03]  /*2240*/  LEA.HI.X R21, R24, R21, R25, 0x1, P2 ;  /* 0x0000001518157211 */ /* 0x000fc600010f0c19 */
[----:B------:R-:W2:Y:S04]  /*2250*/  LDG.E.U16 R23, desc[UR10][R26.64] ;  /* 0x0000000a1a177981 */ /* 0x000ea8000c1e1500 */
[----:B------:R-:W3:Y:S01]  /*2260*/  LDG.E.U16 R25, desc[UR10][R20.64] ;  /* 0x0000000a14197981 */ /* 0x000ee2000c1e1500 */
[----:B------:R-:W-:-:S03]  /*2270*/  VIADD R33, R4, 0x300 ;  /* 0x0000030004217836 */ /* 0x000fc60000000000 */
[----:B---3--:R4:W-:Y:S04]  /*2280*/  STG.E.U16 desc[UR10][R26.64], R25 ;  /* 0x000000191a007986 */ /* 0x0089e8000c10150a */
[----:B--2---:R4:W-:Y:S02]  /*2290*/  STG.E.U16 desc[UR10][R20.64], R23 ;  /* 0x0000001714007986 */ /* 0x0049e4000c10150a */
.L_x_183:
[----:B------:R-:W-:Y:S05]  /*22a0*/  BSYNC.RECONVERGENT B1 ;  /* 0x0000000000017941 */ /* 0x000fea0003800200 */
.L_x_182:
[----:B------:R-:W-:-:S13]  /*22b0*/  ISETP.GE.U32.AND P0, PT, R8, 0x300, PT ;  /* 0x000003000800780c */ /* 0x000fda0003f06070 */
[----:B------:R-:W-:Y:S05]  /*22c0*/  @!P0 BRA `(.L_x_181) ;  /* 0x0000000000b88947 */ /* 0x000fea0003800000 */
.L_x_184:
[----:B--2-4-:R-:W-:-:S04]  /*22d0*/  IMAD.WIDE R20, R33, UR18, R18 ;  /* 0x0000001221147c25 */ /* 0x014fc8000f8e0212 */
[----:B-1-3--:R-:W-:Y:S01]  /*22e0*/  IMAD.WIDE R22, R33, UR18, R10 ;  /* 0x0000001221167c25 */ /* 0x00afe2000f8e020a */
[----:B------:R-:W-:-:S04]  /*22f0*/  LEA R30, P0, R20, UR12, 0x1 ;  /* 0x0000000c141e7c11 */ /* 0x000fc8000f8008ff */
[----:B------:R-:W-:Y:S02]  /*2300*/  LEA.HI.X R31, R20, UR13, R21, 0x1, P0 ;  /* 0x0000000d141f7c11 */ /* 0x000fe400080f0c15 */
[----:B------:R-:W-:-:S03]  /*2310*/  LEA R34, P0, R22, UR12, 0x1 ;  /* 0x0000000c16227c11 */ /* 0x000fc6000f8008ff */
[----:B------:R-:W2:Y:S01]  /*2320*/  LDG.E.U16 R37, desc[UR10][R30.64] ;  /* 0x0000000a1e257981 */ /* 0x000ea2000c1e1500 */
[----:B------:R-:W-:-:S05]  /*2330*/  LEA.HI.X R35, R22, UR13, R23, 0x1, P0 ;  /* 0x0000000d16237c11 */ /* 0x000fca00080f0c17 */
[----:B------:R-:W3:Y:S01]  /*2340*/  LDG.E.U16 R29, desc[UR10][R34.64] ;  /* 0x0000000a221d7981 */ /* 0x000ee2000c1e1500 */
[----:B------:R-:W-:-:S04]  /*2350*/  VIADD R23, R33, 0x100 ;  /* 0x0000010021177836 */ /* 0x000fc80000000000 */
[----:B------:R-:W-:-:S04]  /*2360*/  IMAD.WIDE R20, R23, UR18, R18 ;  /* 0x0000001217147c25 */ /* 0x000fc8000f8e0212 */
[----:B------:R-:W-:Y:S01]  /*2370*/  IMAD.WIDE R22, R23, UR18, R10 ;  /* 0x0000001217167c25 */ /* 0x000fe2000f8e020a */
[----:B0-----:R-:W-:-:S04]  /*2380*/  LEA R24, P0, R20, UR12, 0x1 ;  /* 0x0000000c14187c11 */ /* 0x001fc8000f8008ff */
[----:B------:R-:W-:Y:S02]  /*2390*/  LEA.HI.X R25, R20, UR13, R21, 0x1, P0 ;  /* 0x0000000d14197c11 */ /* 0x000fe400080f0c15 */
[----:B------:R-:W-:-:S04]  /*23a0*/  LEA R26, P0, R22, UR12, 0x1 ;  /* 0x0000000c161a7c11 */ /* 0x000fc8000f8008ff */
[----:B------:R-:W-:Y:S01]  /*23b0*/  LEA.HI.X R27, R22, UR13, R23, 0x1, P0 ;  /* 0x0000000d161b7c11 */ /* 0x000fe200080f0c17 */
[----:B--2---:R-:W-:Y:S04]  /*23c0*/  STG.E.U16 desc[UR10][R34.64], R37 ;  /* 0x0000002522007986 */ /* 0x004fe8000c10150a */
[----:B---3--:R0:W-:Y:S04]  /*23d0*/  STG.E.U16 desc[UR10][R30.64], R29 ;  /* 0x0000001d1e007986 */ /* 0x0081e8000c10150a */
[----:B------:R-:W2:Y:S04]  /*23e0*/  LDG.E.U16 R36, desc[UR10][R24.64] ;  /* 0x0000000a18247981 */ /* 0x000ea8000c1e1500 */
        /* <DEDUP_REMOVED lines=8> */
[----:B--2---:R0:W-:Y:S04]  /*2470*/  STG.E.U16 desc[UR10][R26.64], R36 ;  /* 0x000000241a007986 */ /* 0x0041e8000c10150a */
[----:B---3--:R1:W-:Y:S04]  /*2480*/  STG.E.U16 desc[UR10][R24.64], R32 ;  /* 0x0000002018007986 */ /* 0x0083e8000c10150a */
[----:B------:R-:W2:Y:S04]  /*2490*/  LDG.E.U16 R37, desc[UR10][R30.64] ;  /* 0x0000000a1e257981 */ /* 0x000ea8000c1e1500 */
[----:B------:R-:W3:Y:S01]  /*24a0*/  LDG.E.U16 R29, desc[UR10][R34.64] ;  /* 0x0000000a221d7981 */ /* 0x000ee2000c1e1500 */
[----:B------:R-:W-:-:S04]  /*24b0*/  VIADD R21, R33, 0x300 ;  /* 0x0000030021157836 */ /* 0x000fc80000000000 */
[----:B0-----:R-:W-:-:S04]  /*24c0*/  IMAD.WIDE R26, R21, UR18, R10 ;  /* 0x00000012151a7c25 */ /* 0x001fc8000f8e020a */
[----:B------:R-:W-:Y:S01]  /*24d0*/  IMAD.WIDE R20, R21, UR18, R18 ;  /* 0x0000001215147c25 */ /* 0x000fe2000f8e0212 */
[----:B-1----:R-:W-:Y:S02]  /*24e0*/  LEA R24, P0, R26, UR12, 0x1 ;  /* 0x0000000c1a187c11 */ /* 0x002fe4000f8008ff */
[----:B------:R-:W-:Y:S02]  /*24f0*/  LEA R22, P2, R20, UR12, 0x1 ;  /* 0x0000000c14167c11 */ /* 0x000fe4000f8408ff */
[----:B------:R-:W-:Y:S02]  /*2500*/  LEA.HI.X R25, R26, UR13, R27, 0x1, P0 ;  /* 0x0000000d1a197c11 */ /* 0x000fe400080f0c1b */
[----:B------:R-:W-:Y:S01]  /*2510*/  LEA.HI.X R23, R20, UR13, R21, 0x1, P2 ;  /* 0x0000000d14177c11 */ /* 0x000fe200090f0c15 */
[----:B--2---:R2:W-:Y:S04]  /*2520*/  STG.E.U16 desc[UR10][R34.64], R37 ;  /* 0x0000002522007986 */ /* 0x0045e8000c10150a */
[----:B---3--:R2:W-:Y:S04]  /*2530*/  STG.E.U16 desc[UR10][R30.64], R29 ;  /* 0x0000001d1e007986 */ /* 0x0085e8000c10150a */
[----:B------:R-:W3:Y:S04]  /*2540*/  LDG.E.U16 R27, desc[UR10][R22.64] ;  /* 0x0000000a161b7981 */ /* 0x000ee8000c1e1500 */
[----:B------:R-:W4:Y:S01]  /*2550*/  LDG.E.U16 R21, desc[UR10][R24.64] ;  /* 0x0000000a18157981 */ /* 0x000f22000c1e1500 */
[----:B------:R-:W-:-:S05]  /*2560*/  VIADD R33, R33, 0x400 ;  /* 0x0000040021217836 */ /* 0x000fca0000000000 */
[----:B------:R-:W-:Y:S01]  /*2570*/  ISETP.GE.AND P0, PT, R33, UR5, PT ;  /* 0x0000000521007c0c */ /* 0x000fe2000bf06270 */
[----:B---3--:R2:W-:Y:S04]  /*2580*/  STG.E.U16 desc[UR10][R24.64], R27 ;  /* 0x0000001b18007986 */ /* 0x0085e8000c10150a */
[----:B----4-:R2:W-:Y:S08]  /*2590*/  STG.E.U16 desc[UR10][R22.64], R21 ;  /* 0x0000001516007986 */ /* 0x0105f0000c10150a */
[----:B------:R-:W-:Y:S05]  /*25a0*/  @!P0 BRA `(.L_x_184) ;  /* 0xfffffffc00488947 */ /* 0x000fea000383ffff */
.L_x_181:
[----:B------:R-:W-:Y:S05]  /*25b0*/  BSYNC.RECONVERGENT B0 ;  /* 0x0000000000007941 */ /* 0x000fea0003800200 */
.L_x_169:
[----:B------:R-:W-:-:S03]  /*25c0*/  UMOV UR4, 0xffffffff ;  /* 0xffffffff00047882 */ /* 0x000fc60000000000 */
[----:B------:R-:W-:Y:S05]  /*25d0*/  BRA.DIV UR4, `(.L_x_185) ;  /* 0x0000001604b47947 */ /* 0x000fea000b800000 */
[----:B------:R-:W-:Y:S06]  /*25e0*/  BAR.SYNC.DEFER_BLOCKING 0x0 ;  /* 0x0000000000007b1d */ /* 0x000fec0000010000 */
.L_x_235:
[----:B------:R-:W-:Y:S04]  /*25f0*/  BSSY B0, `(.L_x_186) ;  /* 0x0000018000007945 */ /* 0x000fe80003800000 */
[----:B------:R-:W-:Y:S05]  /*2600*/  @P1 BRA `(.L_x_187) ;  /* 0x0000000000581947 */ /* 0x000fea0003800000 */
[----:B------:R-:W5:Y:S01]  /*2610*/  S2R R17, SR_LANEID ;  /* 0x0000000000117919 */ /* 0x000f620000000000 */
[----:B------:R-:W-:Y:S02]  /*2620*/  VOTEU.ANY UR4, UPT, PT ;  /* 0x0000000000047886 */ /* 0x000fe400038e0100 */
[----:B----4-:R-:W-:Y:S08]  /*2630*/  FLO.U32 R20, UR4 ;  /* 0x0000000400147d00 */ /* 0x010ff000080e0000 */
[----:B------:R-:W4:Y:S02]  /*2640*/  POPC R18, UR4 ;  /* 0x0000000400127d09 */ /* 0x000f240008000000 */
[----:B----4-:R-:W-:Y:S01]  /*2650*/  IMAD R19, R18, UR6, RZ ;  /* 0x0000000612137c24 */ /* 0x010fe2000f8e02ff */
[----:B-----5:R-:W-:Y:S01]  /*2660*/  ISETP.EQ.U32.AND P0, PT, R20, R17, PT ;  /* 0x000000111400720c */ /* 0x020fe20003f02070 */
[----:B------:R-:W-:-:S12]  /*2670*/  IMAD.U32 R17, RZ, RZ, UR9 ;  /* 0x00000009ff117e24 */ /* 0x000fd8000f8e00ff */
[----:B------:R-:W-:Y:S06]  /*2680*/  @P0 MEMBAR.ALL.GPU ;  /* 0x0000000000000992 */ /* 0x000fec000000a000 */
[----:B------:R-:W-:-:S00]  /*2690*/  @P0 ERRBAR ;  /* 0x00000000000009ab */ /* 0x000fc00000000000 */
[----:B------:R-:W-:Y:S06]  /*26a0*/  @P0 CGAERRBAR ;  /* 0x00000000000005ab */ /* 0x000fec0000000000 */
[----:B------:R-:W4:Y:S01]  /*26b0*/  @P0 ATOM.E.ADD.STRONG.GPU PT, R19, desc[UR10][R16.64+0x4], R19 ;  /* 0x800004131013098a */ /* 0x000f2200081ef10a */
[----:B--2---:R-:W2:Y:S02]  /*26c0*/  S2R R21, SR_LTMASK ;  /* 0x0000000000157919 */ /* 0x004ea40000003900 */
[----:B--2---:R-:W-:-:S06]  /*26d0*/  LOP3.LUT R21, R21, UR4, RZ, 0xc0, !PT ;  /* 0x0000000415157c12 */ /* 0x004fcc000f8ec0ff */
[----:B------:R-:W2:Y:S01]  /*26e0*/  POPC R21, R21 ;  /* 0x0000001500157309 */ /* 0x000ea20000000000 */
[----:B----4-:R-:W2:Y:S02]  /*26f0*/  SHFL.IDX PT, R18, R19, R20, 0x1f ;  /* 0x00001f1413127589 */ /* 0x010ea400000e0000 */
[----:B--2---:R-:W-:-:S07]  /*2700*/  IMAD R18, R21, UR6, R18 ;  /* 0x0000000615127c24 */ /* 0x004fce000f8e0212 */
.L_x_188:
[----:B------:R-:W2:Y:S04]  /*2710*/  LD.E.STRONG.GPU R19, desc[UR10][R16.64+0x4] ;  /* 0x0000040a10137980 */ /* 0x000ea8000c10f900 */
[----:B--2---:R-:W-:Y:S01]  /*2720*/  CCTL.IVALL ;  /* 0x00000000ff00798f */ /* 0x004fe20002000000 */
[----:B------:R-:W-:Y:S05]  /*2730*/  YIELD ;  /* 0x0000000000007946 */ /* 0x000fea0003800000 */
[----:B------:R-:W-:-:S04]  /*2740*/  LOP3.LUT R19, R19, R18, RZ, 0x3c, !PT ;  /* 0x0000001213137212 */ /* 0x000fc800078e3cff */
[----:B------:R-:W-:-:S13]  /*2750*/  ISETP.GT.AND P0, PT, R19, -0x1, PT ;  /* 0xffffffff1300780c */ /* 0x000fda0003f04270 */
[----:B------:R-:W-:Y:S05]  /*2760*/  @P0 BRA `(.L_x_188) ;  /* 0xfffffffc00e80947 */ /* 0x000fea000383ffff */
.L_x_187:
[----:B------:R-:W-:Y:S05]  /*2770*/  BSYNC B0 ;  /* 0x0000000000007941 */ /* 0x000fea0003800000 */
.L_x_186:
[----:B------:R-:W-:-:S03]  /*2780*/  UMOV UR4, 0xffffffff ;  /* 0xffffffff00047882 */ /* 0x000fc60000000000 */
[----:B------:R-:W-:Y:S05]  /*2790*/  BRA.DIV UR4, `(.L_x_189) ;  /* 0x0000001604707947 */ /* 0x000fea000b800000 */
[----:B------:R-:W-:Y:S06]  /*27a0*/  BAR.SYNC.DEFER_BLOCKING 0x0 ;  /* 0x0000000000007b1d */ /* 0x000fec0000010000 */
.L_x_238:
[----:B------:R-:W2:Y:S08]  /*27b0*/  LDC R17, c[0x0][0x38c] ;  /* 0x0000e300ff117b82 */ /* 0x000eb00000000800 */
[----:B------:R-:W1:Y:S08]  /*27c0*/  LDC.64 R18, c[0x0][0x380] ;  /* 0x0000e000ff127b82 */ /* 0x000e700000000a00 */
[----:B------:R-:W5:Y:S01]  /*27d0*/  LDC R16, c[0x0][0x39c] ;  /* 0x0000e700ff107b82 */ /* 0x000f620000000800 */
[----:B--2-4-:R-:W-:-:S03]  /*27e0*/  IMAD.WIDE R20, R10, R17, R10 ;  /* 0x000000110a147225 */ /* 0x014fc600078e020a */
[----:B-1-3--:R-:W-:-:S04]  /*27f0*/  LEA R22, P0, R20, R18, 0x1 ;  /* 0x0000001214167211 */ /* 0x00afc800078008ff */
[----:B------:R-:W-:-:S05]  /*2800*/  LEA.HI.X R23, R20, R19, R21, 0x1, P0 ;  /* 0x0000001314177211 */ /* 0x000fca00000f0c15 */
[----:B------:R-:W2:Y:S01]  /*2810*/  LDG.E.U16 R22, desc[UR10][R22.64] ;  /* 0x0000000a16167981 */ /* 0x000ea2000c1e1500 */
[----:B------:R-:W-:Y:S01]  /*2820*/  LOP3.LUT R27, RZ, R10, RZ, 0x33, !PT ;  /* 0x0000000aff1b7212 */ /* 0x000fe200078e33ff */
[----:B0-----:R-:W-:Y:S01]  /*2830*/  IMAD.MOV.U32 R25, RZ, RZ, RZ ;  /* 0x000000ffff197224 */ /* 0x001fe200078e00ff */
[----:B------:R-:W-:Y:S02]  /*2840*/  ISETP.GE.AND P0, PT, R14, UR15, PT ;  /* 0x0000000f0e007c0c */ /* 0x000fe4000bf06270 */
[----:B-----5:R-:W-:-:S04]  /*2850*/  IADD3 R27, PT, PT, R27, R16, R15 ;  /* 0x000000101b1b7210 */ /* 0x020fc80007ffe00f */
[----:B------:R-:W-:-:S04]  /*2860*/  VIMNMX R24, PT, PT, RZ, R27, !PT ;  /* 0x0000001bff187248 */ /* 0x000fc80007fe0100 */
[----:B------:R-:W-:-:S04]  /*2870*/  VIMNMX R24, PT, PT, R24, 0x20, PT ;  /* 0x0000002018187848 */ /* 0x000fc80003fe0100 */
[----:B------:R-:W-:Y:S02]  /*2880*/  ISETP.GE.U32.AND P1, PT, R3, R24, PT ;  /* 0x000000180300720c */ /* 0x000fe40003f26070 */
[C---:B--2---:R-:W-:Y:S02]  /*2890*/  HSETP2.NEU.AND P2, PT, R22.reuse.H0_H0, RZ.H0_H0, PT ;  /* 0x200000ff16007234 */ /* 0x044fe40003f4d800 */
[----:B------:R-:W-:-:S11]  /*28a0*/  HSETP2.EQ.OR P0, PT, R22.H0_H0, RZ.H0_H0, P0 ;  /* 0x200000ff16007234 */ /* 0x000fd60000702820 */
[----:B------:R-:W-:Y:S05]  /*28b0*/  @!P2 BRA `(.L_x_190) ;  /* 0x00000000001ca947 */ /* 0x000fea0003800000 */
[----:B------:R-:W-:Y:S02]  /*28c0*/  HADD2.F32 R20, -RZ, R22.H0_H0 ;  /* 0x20000016ff147230 */ /* 0x000fe40000004100 */
[----:B------:R-:W-:-:S03]  /*28d0*/  IMAD.MOV.U32 R25, RZ, RZ, 0x4b800000 ;  /* 0x4b800000ff197424 */ /* 0x000fc600078e00ff */
[----:B------:R-:W-:-:S04]  /*28e0*/  FSETP.GEU.AND P2, PT, |R20|, 1.175494350822287508e-38, PT ;  /* 0x008000001400780b */ /* 0x000fc80003f4e200 */
[----:B------:R-:W-:-:S09]  /*28f0*/  FSEL R25, R25, 1, !P2 ;  /* 0x3f80000019197808 */ /* 0x000fd20005000000 */
[----:B------:R-:W-:-:S06]  /*2900*/  @!P2 FMUL R20, R20, 16777216 ;  /* 0x4b8000001414a820 */ /* 0x000fcc0000400000 */
[----:B------:R-:W0:Y:S02]  /*2910*/  MUFU.RCP R20, R20 ;  /* 0x0000001400147308 */ /* 0x000e240000001000 */
[----:B0-----:R-:W-:-:S07]  /*2920*/  FMUL R25, R20, R25 ;  /* 0x0000001914197220 */ /* 0x001fce0000400000 */
.L_x_190:
[----:B------:R-:W-:-:S04]  /*2930*/  VIADD R30, R10, 0x1 ;  /* 0x000000010a1e7836 */ /* 0x000fc80000000000 */
[----:B------:R-:W-:-:S04]  /*2940*/  @!P1 IMAD.IADD R20, R30, 0x1, R3 ;  /* 0x000000011e149824 */ /* 0x000fc800078e0203 */
[----:B------:R-:W-:-:S03]  /*2950*/  @!P1 IMAD.WIDE R20, R20, R17, R10 ;  /* 0x0000001114149225 */ /* 0x000fc600078e020a */
[----:B------:R-:W-:-:S04]  /*2960*/  @!P1 LEA R22, P2, R20, R18, 0x1 ;  /* 0x0000001214169211 */ /* 0x000fc800078408ff */
[----:B------:R-:W-:-:S05]  /*2970*/  @!P1 LEA.HI.X R23, R20, R19, R21, 0x1, P2 ;  /* 0x0000001314179211 */ /* 0x000fca00010f0c15 */
[----:B------:R-:W2:Y:S01]  /*2980*/  @!P1 LDG.E.U16 R22, desc[UR10][R22.64] ;  /* 0x0000000a16169981 */ /* 0x000ea2000c1e1500 */
[----:B------:R-:W-:Y:S01]  /*2990*/  @!P1 MOV R20, 0x400 ;  /* 0x0000040000149802 */ /* 0x000fe20000000f00 */
[----:B------:R-:W-:Y:S05]  /*29a0*/  WARPSYNC.ALL ;  /* 0x0000000000007948 */ /* 0x000fea0003800000 */
[----:B------:R-:W0:Y:S01]  /*29b0*/  @!P1 S2R R21, SR_CgaCtaId ;  /* 0x0000000000159919 */ /* 0x000e220000008800 */
[----:B------:R-:W-:Y:S01]  /*29c0*/  @!P1 VIADD R20, R20, 0x40 ;  /* 0x0000004014149836 */ /* 0x000fe20000000000 */
[----:B------:R-:W-:Y:S04]  /*29d0*/  BSSY.RECONVERGENT B0, `(.L_x_191) ;  /* 0x000008d000007945 */ /* 0x000fe80003800200 */
[----:B0-----:R-:W-:-:S05]  /*29e0*/  @!P1 LEA R20, R21, R20, 0x18 ;  /* 0x0000001415149211 */ /* 0x001fca00078ec0ff */
[----:B------:R-:W-:Y:S02]  /*29f0*/  @!P1 IMAD R21, R3, 0x4, R20 ;  /* 0x0000000403159824 */ /* 0x000fe400078e0214 */
[----:B--2---:R-:W-:-:S05]  /*2a00*/  @!P1 HMUL2 R20, R22.H0_H0, -1, -1 ;  /* 0xbc00bc0016149832 */ /* 0x004fca0000000800 */
[----:B------:R0:W-:Y:S01]  /*2a10*/  @!P1 STS [R21], R20 ;  /* 0x0000001415009388 */ /* 0x0001e20000000800 */
[----:B------:R-:W-:Y:S06]  /*2a20*/  BAR.SYNC.DEFER_BLOCKING 0x0 ;  /* 0x0000000000007b1d */ /* 0x000fec0000010000 */
[----:B------:R-:W-:Y:S05]  /*2a30*/  @P0 BRA `(.L_x_192) ;  /* 0x0000000800180947 */ /* 0x000fea0003800000 */
[----:B------:R-:W-:Y:S01]  /*2a40*/  VIADD R26, R12, 0x2 ;  /* 0x000000020c1a7836 */ /* 0x000fe20000000000 */
[----:B------:R-:W-:Y:S01]  /*2a50*/  LOP3.LUT R11, R10, 0x1, RZ, 0xc0, !PT ;  /* 0x000000010a0b7812 */ /* 0x000fe200078ec0ff */
[----:B------:R-:W-:Y:S01]  /*2a60*/  BSSY.RECONVERGENT B1, `(.L_x_193) ;  /* 0x0000011000017945 */ /* 0x000fe20003800200 */
[--C-:B------:R-:W-:Y:S02]  /*2a70*/  SHF.R.S32.HI R15, RZ, 0x1f, R14.reuse ;  /* 0x0000001fff0f7819 */ /* 0x100fe4000001140e */
[----:B------:R-:W-:Y:S02]  /*2a80*/  ISETP.GE.AND P0, PT, R26, UR15, PT ;  /* 0x0000000f1a007c0c */ /* 0x000fe4000bf06270 */
[C---:B------:R-:W-:Y:S01]  /*2a90*/  ISETP.EQ.U32.AND P1, PT, R11.reuse, 0x1, PT ;  /* 0x000000010b00780c */ /* 0x040fe20003f22070 */
[----:B------:R-:W-:Y:S01]  /*2aa0*/  IMAD.WIDE R12, R10, R17, R14 ;  /* 0x000000110a0c7225 */ /* 0x000fe200078e020e */
[----:B------:R-:W-:Y:S02]  /*2ab0*/  ISETP.EQ.U32.AND P3, PT, R11, 0x1, !P0 ;  /* 0x000000010b00780c */ /* 0x000fe40004762070 */
[----:B------:R-:W-:-:S04]  /*2ac0*/  LEA R10, P2, R12, R18, 0x1 ;  /* 0x000000120c0a7211 */ /* 0x000fc800078408ff */
[----:B------:R-:W-:Y:S02]  /*2ad0*/  LEA.HI.X R11, R12, R19, R13, 0x1, P2 ;  /* 0x000000130c0b7211 */ /* 0x000fe400010f0c0d */
[----:B------:R-:W-:-:S05]  /*2ae0*/  F2FP.F16.F32.PACK_AB R12, RZ, R25 ;  /* 0x00000019ff0c723e */ /* 0x000fca00000000ff */
[----:B------:R-:W-:Y:S05]  /*2af0*/  @!P3 BRA `(.L_x_194) ;  /* 0x000000000008b947 */ /* 0x000fea0003800000 */
[----:B------:R1:W5:Y:S01]  /*2b00*/  LDG.E R25, desc[UR10][R10.64] ;  /* 0x0000000a0a197981 */ /* 0x000362000c1e1900 */
[----:B------:R-:W-:Y:S05]  /*2b10*/  BRA `(.L_x_195) ;  /* 0x0000000000147947 */ /* 0x000fea0003800000 */
.L_x_194:
[----:B------:R-:W-:Y:S01]  /*2b20*/  ISETP.GE.AND P2, PT, R26, UR15, PT ;  /* 0x0000000f1a007c0c */ /* 0x000fe2000bf46270 */
[----:B0-----:R-:W2:Y:S01]  /*2b30*/  LDG.E.U16 R20, desc[UR10][R10.64] ;  /* 0x0000000a0a147981 */ /* 0x001ea2000c1e1500 */
[----:B------:R-:W-:-:S11]  /*2b40*/  PRMT R25, RZ, 0x7610, R25 ;  /* 0x00007610ff197816 */ /* 0x000fd60000000019 */
[----:B------:R-:W2:Y:S02]  /*2b50*/  @!P2 LDG.E.U16 R25, desc[UR10][R10.64+0x2] ;  /* 0x0000020a0a19a981 */ /* 0x000ea4000c1e1500 */
[----:B--2---:R-:W-:-:S07]  /*2b60*/  PRMT R25, R20, 0x5410, R25 ;  /* 0x0000541014197816 */ /* 0x004fce0000000019 */
.L_x_195:
[----:B------:R-:W-:Y:S05]  /*2b70*/  BSYNC.RECONVERGENT B1 ;  /* 0x0000000000017941 */ /* 0x000fea0003800200 */
.L_x_193:
[----:B-----5:R-:W-:Y:S01]  /*2b80*/  HMUL2 R25, R25, R12.H0_H0 ;  /* 0x2000000c19197232 */ /* 0x020fe20000000000 */
[----:B------:R-:W-:Y:S04]  /*2b90*/  BSSY.RECONVERGENT B1, `(.L_x_196) ;  /* 0x0000008000017945 */ /* 0x000fe80003800200 */
[----:B------:R2:W-:Y:S01]  /*2ba0*/  @P3 STG.E desc[UR10][R10.64], R25 ;  /* 0x000000190a003986 */ /* 0x0005e2000c10190a */
[----:B------:R-:W-:Y:S05]  /*2bb0*/  @P3 BRA `(.L_x_197) ;  /* 0x0000000000143947 */ /* 0x000fea0003800000 */
[----:B------:R-:W-:Y:S02]  /*2bc0*/  ISETP.GE.AND P2, PT, R26, UR15, PT ;  /* 0x0000000f1a007c0c */ /* 0x000fe4000bf46270 */
[C---:B------:R-:W-:Y:S02]  /*2bd0*/  PRMT R12, R25.reuse, 0x7610, R12 ;  /* 0x00007610190c7816 */ /* 0x040fe4000000000c */
[----:B------:R-:W-:-:S03]  /*2be0*/  PRMT R13, R25, 0x7632, R13 ;  /* 0x00007632190d7816 */ /* 0x000fc6000000000d */
[----:B------:R3:W-:Y:S06]  /*2bf0*/  STG.E.U16 desc[UR10][R10.64], R12 ;  /* 0x0000000c0a007986 */ /* 0x0007ec000c10150a */
[----:B------:R3:W-:Y:S02]  /*2c00*/  @!P2 STG.E.U16 desc[UR10][R10.64+0x2], R13 ;  /* 0x0000020d0a00a986 */ /* 0x0007e4000c10150a */
.L_x_197:
[----:B------:R-:W-:Y:S05]  /*2c10*/  BSYNC.RECONVERGENT B1 ;  /* 0x0000000000017941 */ /* 0x000fea0003800200 */
.L_x_196:
[----:B-123--:R-:W-:Y:S01]  /*2c20*/  IMAD.WIDE R10, R30, R17, RZ ;  /* 0x000000111e0a7225 */ /* 0x00efe200078e02ff */
[----:B------:R-:W-:Y:S06]  /*2c30*/  @!P0 BRA P1, `(.L_x_198) ;  /* 0x0000000000f48947 */ /* 0x000fec0000800000 */
[----:B------:R-:W-:Y:S01]  /*2c40*/  ISETP.GE.AND P0, PT, R27, 0x2, PT ;  /* 0x000000021b00780c */ /* 0x000fe20003f06270 */
[----:B------:R-:W-:-:S12]  /*2c50*/  UMOV UR4, URZ ;  /* 0x000000ff00047c82 */ /* 0x000fd80008000000 */
[----:B------:R-:W-:Y:S05]  /*2c60*/  @!P0 BRA `(.L_x_199) ;  /* 0x00000000008c8947 */ /* 0x000fea0003800000 */
[----:B------:R-:W-:Y:S01]  /*2c70*/  ISETP.GE.AND P1, PT, R26, UR15, PT ;  /* 0x0000000f1a007c0c */ /* 0x000fe2000bf26270 */
[----:B------:R-:W-:-:S12]  /*2c80*/  UMOV UR4, URZ ;  /* 0x000000ff00047c82 */ /* 0x000fd80008000000 */
.L_x_200:
[----:B-1----:R-:W-:-:S05]  /*2c90*/  IADD3 R12, P0, PT, R14, R10, RZ ;  /* 0x0000000a0e0c7210 */ /* 0x002fca0007f1e0ff */
[----:B------:R-:W-:Y:S01]  /*2ca0*/  IMAD.X R13, R15, 0x1, R11, P0 ;  /* 0x000000010f0d7824 */ /* 0x000fe200000e060b */
[----:B0-----:R-:W-:-:S04]  /*2cb0*/  LEA R20, P0, R12, R18, 0x1 ;  /* 0x000000120c147211 */ /* 0x001fc800078008ff */
[----:B------:R-:W-:Y:S02]  /*2cc0*/  LEA.HI.X R21, R12, R19, R13, 0x1, P0 ;  /* 0x000000130c157211 */ /* 0x000fe400000f0c0d */
[----:B------:R-:W-:-:S03]  /*2cd0*/  PRMT R12, RZ, 0x7610, R12 ;  /* 0x00007610ff0c7816 */ /* 0x000fc6000000000c */
[----:B------:R-:W2:Y:S04]  /*2ce0*/  LDG.E.U16 R13, desc[UR10][R20.64] ;  /* 0x0000000a140d7981 */ /* 0x000ea8000c1e1500 */
[----:B------:R-:W2:Y:S01]  /*2cf0*/  @!P1 LDG.E.U16 R12, desc[UR10][R20.64+0x2] ;  /* 0x0000020a140c9981 */ /* 0x000ea2000c1e1500 */
[----:B------:R-:W0:Y:S01]  /*2d00*/  S2UR UR8, SR_CgaCtaId ;  /* 0x00000000000879c3 */ /* 0x000e220000008800 */
[----:B------:R-:W-:Y:S02]  /*2d10*/  UMOV UR7, 0x400 ;  /* 0x0000040000077882 */ /* 0x000fe40000000000 */
[----:B------:R-:W-:-:S04]  /*2d20*/  UIADD3 UR7, UPT, UPT, UR7, 0x40, URZ ;  /* 0x0000004007077890 */ /* 0x000fc8000fffe0ff */
[----:B0-----:R-:W-:-:S04]  /*2d30*/  ULEA UR7, UR8, UR7, 0x18 ;  /* 0x0000000708077291 */ /* 0x001fc8000f8ec0ff */
[----:B------:R-:W-:Y:S01]  /*2d40*/  ULEA UR7, UR4, UR7, 0x2 ;  /* 0x0000000704077291 */ /* 0x000fe2000f8e10ff */
[----:B--2---:R-:W-:-:S08]  /*2d50*/  PRMT R22, R13, 0x5410, R12 ;  /* 0x000054100d167816 */ /* 0x004fd0000000000c */
[----:B------:R-:W0:Y:S02]  /*2d60*/  LDS.64 R12, [UR7] ;  /* 0x00000007ff0c7984 */ /* 0x000e240008000a00 */
[----:B0-----:R-:W-:-:S05]  /*2d70*/  HFMA2 R12, R25, R12, R22 ;  /* 0x0000000c190c7231 */ /* 0x001fca0000000016 */
[C---:B------:R-:W-:Y:S02]  /*2d80*/  PRMT R23, R12.reuse, 0x7610, R23 ;  /* 0x000076100c177816 */ /* 0x040fe40000000017 */
[----:B------:R-:W-:Y:S02]  /*2d90*/  PRMT R29, R12, 0x7632, R29 ;  /* 0x000076320c1d7816 */ /* 0x000fe4000000001d */
[----:B------:R-:W-:Y:S01]  /*2da0*/  PRMT R12, RZ, 0x7610, R12 ;  /* 0x00007610ff0c7816 */ /* 0x000fe2000000000c */
[----:B------:R0:W-:Y:S04]  /*2db0*/  STG.E.U16 desc[UR10][R20.64], R23 ;  /* 0x0000001714007986 */ /* 0x0001e8000c10150a */
[----:B------:R1:W-:Y:S01]  /*2dc0*/  @!P1 STG.E.U16 desc[UR10][R20.64+0x2], R29 ;  /* 0x0000021d14009986 */ /* 0x0003e2000c10150a */
[----:B0-----:R-:W-:-:S05]  /*2dd0*/  IMAD.WIDE R22, R17, 0x2, R20 ;  /* 0x0000000211167825 */ /* 0x001fca00078e0214 */
[----:B------:R-:W2:Y:S04]  /*2de0*/  @!P1 LDG.E.U16 R12, desc[UR10][R22.64+0x2] ;  /* 0x0000020a160c9981 */ /* 0x000ea8000c1e1500 */
[----:B------:R-:W2:Y:S01]  /*2df0*/  LDG.E.U16 R27, desc[UR10][R22.64] ;  /* 0x0000000a161b7981 */ /* 0x000ea2000c1e1500 */
[----:B------:R-:W-:-:S06]  /*2e00*/  UIADD3 UR7, UPT, UPT, UR4, 0x3, URZ ;  /* 0x0000000304077890 */ /* 0x000fcc000fffe0ff */
[----:B------:R-:W-:Y:S01]  /*2e10*/  ISETP.LE.U32.AND P0, PT, R24, UR7, PT ;  /* 0x0000000718007c0c */ /* 0x000fe2000bf03070 */
[----:B------:R-:W-:Y:S01]  /*2e20*/  UIADD3 UR4, UPT, UPT, UR4, 0x2, URZ ;  /* 0x0000000204047890 */ /* 0x000fe2000fffe0ff */
[----:B------:R-:W-:Y:S01]  /*2e30*/  IMAD.WIDE R10, R17, 0x2, R10 ;  /* 0x00000002110a7825 */ /* 0x000fe200078e020a */
[----:B--2---:R-:W-:-:S05]  /*2e40*/  PRMT R12, R27, 0x5410, R12 ;  /* 0x000054101b0c7816 */ /* 0x004fca000000000c */
[----:B------:R-:W-:-:S05]  /*2e50*/  HFMA2 R13, R25, R13, R12 ;  /* 0x0000000d190d7231 */ /* 0x000fca000000000c */
[----:B------:R-:W-:Y:S01]  /*2e60*/  PRMT R12, R13, 0x7632, R12 ;  /* 0x000076320d0c7816 */ /* 0x000fe2000000000c */
[----:B------:R1:W-:Y:S04]  /*2e70*/  STG.E.U16 desc[UR10][R22.64], R13 ;  /* 0x0000000d16007986 */ /* 0x0003e8000c10150a */
[----:B------:R1:W-:Y:S01]  /*2e80*/  @!P1 STG.E.U16 desc[UR10][R22.64+0x2], R12 ;  /* 0x0000020c16009986 */ /* 0x0003e2000c10150a */
[----:B------:R-:W-:Y:S05]  /*2e90*/  @!P0 BRA `(.L_x_200) ;  /* 0xfffffffc007c8947 */ /* 0x000fea000383ffff */
.L_x_199:
[----:B------:R-:W-:-:S13]  /*2ea0*/  ISETP.LE.U32.AND P0, PT, R24, UR4, PT ;  /* 0x0000000418007c0c */ /* 0x000fda000bf03070 */
[----:B------:R-:W-:Y:S05]  /*2eb0*/  @P0 BRA `(.L_x_192) ;  /* 0x0000000000f80947 */ /* 0x000fea0003800000 */
[----:B------:R-:W-:Y:S02]  /*2ec0*/  IADD3 R10, P0, PT, R14, R10, RZ ;  /* 0x0000000a0e0a7210 */ /* 0x000fe40007f1e0ff */
[----:B------:R-:W-:-:S03]  /*2ed0*/  ISETP.GE.AND P1, PT, R26, UR15, PT ;  /* 0x0000000f1a007c0c */ /* 0x000fc6000bf26270 */
[----:B------:R-:W-:Y:S01]  /*2ee0*/  IMAD.X R11, R15, 0x1, R11, P0 ;  /* 0x000000010f0b7824 */ /* 0x000fe200000e060b */
[----:B------:R-:W-:-:S04]  /*2ef0*/  LEA R18, P0, R10, R18, 0x1 ;  /* 0x000000120a127211 */ /* 0x000fc800078008ff */
[----:B------:R-:W-:Y:S02]  /*2f00*/  LEA.HI.X R19, R10, R19, R11, 0x1, P0 ;  /* 0x000000130a137211 */ /* 0x000fe400000f0c0b */
[----:B------:R-:W-:-:S03]  /*2f10*/  PRMT R10, RZ, 0x7610, R10 ;  /* 0x00007610ff0a7816 */ /* 0x000fc6000000000a */
[----:B------:R-:W2:Y:S04]  /*2f20*/  LDG.E.U16 R11, desc[UR10][R18.64] ;  /* 0x0000000a120b7981 */ /* 0x000ea8000c1e1500 */
[----:B------:R-:W2:Y:S01]  /*2f30*/  @!P1 LDG.E.U16 R10, desc[UR10][R18.64+0x2] ;  /* 0x0000020a120a9981 */ /* 0x000ea2000c1e1500 */
[----:B------:R-:W3:Y:S01]  /*2f40*/  S2UR UR8, SR_CgaCtaId ;  /* 0x00000000000879c3 */ /* 0x000ee20000008800 */
[----:B------:R-:W-:Y:S02]  /*2f50*/  UMOV UR7, 0x400 ;  /* 0x0000040000077882 */ /* 0x000fe40000000000 */
[----:B------:R-:W-:-:S04]  /*2f60*/  UIADD3 UR7, UPT, UPT, UR7, 0x40, URZ ;  /* 0x0000004007077890 */ /* 0x000fc8000fffe0ff */
[----:B---3--:R-:W-:-:S04]  /*2f70*/  ULEA UR7, UR8, UR7, 0x18 ;  /* 0x0000000708077291 */ /* 0x008fc8000f8ec0ff */
[----:B------:R-:W-:-:S09]  /*2f80*/  ULEA UR4, UR4, UR7, 0x2 ;  /* 0x0000000704047291 */ /* 0x000fd2000f8e10ff */
[----:B-1----:R-:W1:Y:S01]  /*2f90*/  LDS R12, [UR4] ;  /* 0x00000004ff0c7984 */ /* 0x002e620008000800 */
[----:B--2---:R-:W-:-:S05]  /*2fa0*/  PRMT R10, R11, 0x5410, R10 ;  /* 0x000054100b0a7816 */ /* 0x004fca000000000a */
[----:B-1----:R-:W-:-:S05]  /*2fb0*/  HFMA2 R12, R25, R12, R10 ;  /* 0x0000000c190c7231 */ /* 0x002fca000000000a */
[----:B------:R2:W-:Y:S01]  /*2fc0*/  STG.E.U16 desc[UR10][R18.64], R12 ;  /* 0x0000000c12007986 */ /* 0x0005e2000c10150a */
[----:B------:R-:W-:Y:S05]  /*2fd0*/  @P1 BRA `(.L_x_192) ;  /* 0x0000000000b01947 */ /* 0x000fea0003800000 */
[----:B------:R-:W-:-:S05]  /*2fe0*/  PRMT R10, R12, 0x7632, R10 ;  /* 0x000076320c0a7816 */ /* 0x000fca000000000a */
[----:B------:R3:W-:Y:S01]  /*2ff0*/  STG.E.U16 desc[UR10][R18.64+0x2], R10 ;  /* 0x0000020a12007986 */ /* 0x0007e2000c10150a */
[----:B------:R-:W-:Y:S05]  /*3000*/  BRA `(.L_x_192) ;  /* 0x0000000000a47947 */ /* 0x000fea0003800000 */
.L_x_198:
[----:B------:R-:W-:Y:S01]  /*3010*/  ISETP.GE.AND P0, PT, R27, 0x2, PT ;  /* 0x000000021b00780c */ /* 0x000fe20003f06270 */
[----:B------:R-:W-:-:S12]  /*3020*/  UMOV UR4, URZ ;  /* 0x000000ff00047c82 */ /* 0x000fd80008000000 */
[----:B------:R-:W-:Y:S05]  /*3030*/  @!P0 BRA `(.L_x_201) ;  /* 0x00000000005c8947 */ /* 0x000fea0003800000 */
[----:B------:R-:W1:Y:S01]  /*3040*/  S2UR UR7, SR_CgaCtaId ;  /* 0x00000000000779c3 */ /* 0x000e620000008800 */
[----:B------:R-:W-:Y:S02]  /*3050*/  UMOV UR4, 0x400 ;  /* 0x0000040000047882 */ /* 0x000fe40000000000 */
[----:B------:R-:W-:-:S04]  /*3060*/  UIADD3 UR4, UPT, UPT, UR4, 0x40, URZ ;  /* 0x0000004004047890 */ /* 0x000fc8000fffe0ff */
[----:B-1----:R-:W-:-:S03]  /*3070*/  ULEA UR7, UR7, UR4, 0x18 ;  /* 0x0000000407077291 */ /* 0x002fc6000f8ec0ff */
[----:B------:R-:W-:-:S09]  /*3080*/  UMOV UR4, URZ ;  /* 0x000000ff00047c82 */ /* 0x000fd20008000000 */
.L_x_202:
[----:B------:R-:W-:-:S05]  /*3090*/  IADD3 R12, P0, PT, R14, R10, RZ ;  /* 0x0000000a0e0c7210 */ /* 0x000fca0007f1e0ff */
[----:B-1----:R-:W-:Y:S01]  /*30a0*/  IMAD.X R13, R15, 0x1, R11, P0 ;  /* 0x000000010f0d7824 */ /* 0x002fe200000e060b */
[----:B------:R-:W-:-:S04]  /*30b0*/  LEA R22, P0, R12, R18, 0x1 ;  /* 0x000000120c167211 */ /* 0x000fc800078008ff */
[----:B------:R-:W-:-:S05]  /*30c0*/  LEA.HI.X R23, R12, R19, R13, 0x1, P0 ;  /* 0x000000130c177211 */ /* 0x000fca00000f0c0d */
[----:B0-----:R-:W2:Y:S01]  /*30d0*/  LDG.E R20, desc[UR10][R22.64] ;  /* 0x0000000a16147981 */ /* 0x001ea2000c1e1900 */
[----:B------:R-:W-:-:S09]  /*30e0*/  ULEA UR8, UR4, UR7, 0x2 ;  /* 0x0000000704087291 */ /* 0x000fd2000f8e10ff */
[----:B------:R-:W2:Y:S02]  /*30f0*/  LDS.64 R12, [UR8] ;  /* 0x00000008ff0c7984 */ /* 0x000ea40008000a00 */
[----:B--2---:R-:W-:Y:S02]  /*3100*/  HFMA2 R27, R25, R12, R20 ;  /* 0x0000000c191b7231 */ /* 0x004fe40000000014 */
[----:B------:R-:W-:-:S03]  /*3110*/  IMAD.WIDE R20, R17, 0x2, R22 ;  /* 0x0000000211147825 */ /* 0x000fc600078e0216 */
[----:B------:R1:W-:Y:S04]  /*3120*/  STG.E desc[UR10][R22.64], R27 ;  /* 0x0000001b16007986 */ /* 0x0003e8000c10190a */
[----:B------:R-:W2:Y:S01]  /*3130*/  LDG.E R12, desc[UR10][R20.64] ;  /* 0x0000000a140c7981 */ /* 0x000ea2000c1e1900 */
[----:B------:R-:W-:Y:S01]  /*3140*/  UIADD3 UR8, UPT, UPT, UR4, 0x3, URZ ;  /* 0x0000000304087890 */ /* 0x000fe2000fffe0ff */
[----:B------:R-:W-:Y:S01]  /*3150*/  IMAD.WIDE R10, R17, 0x2, R10 ;  /* 0x00000002110a7825 */ /* 0x000fe200078e020a */
[----:B------:R-:W-:-:S04]  /*3160*/  UIADD3 UR4, UPT, UPT, UR4, 0x2, URZ ;  /* 0x0000000204047890 */ /* 0x000fc8000fffe0ff */
[----:B------:R-:W-:Y:S01]  /*3170*/  ISETP.LE.U32.AND P0, PT, R24, UR8, PT ;  /* 0x0000000818007c0c */ /* 0x000fe2000bf03070 */
[----:B--2---:R-:W-:-:S05]  /*3180*/  HFMA2 R13, R25, R13, R12 ;  /* 0x0000000d190d7231 */ /* 0x004fca000000000c */
[----:B------:R1:W-:Y:S07]  /*3190*/  STG.E desc[UR10][R20.64], R13 ;  /* 0x0000000d14007986 */ /* 0x0003ee000c10190a */
[----:B------:R-:W-:Y:S05]  /*31a0*/  @!P0 BRA `(.L_x_202) ;  /* 0xfffffffc00b88947 */ /* 0x000fea000383ffff */
.L_x_201:
[----:B------:R-:W-:-:S13]  /*31b0*/  ISETP.LE.U32.AND P0, PT, R24, UR4, PT ;  /* 0x0000000418007c0c */ /* 0x000fda000bf03070 */
[----:B------:R-:W-:Y:S05]  /*31c0*/  @P0 BRA `(.L_x_192) ;  /* 0x0000000000340947 */ /* 0x000fea0003800000 */
[----:B------:R-:W-:-:S05]  /*31d0*/  IADD3 R10, P0, PT, R14, R10, RZ ;  /* 0x0000000a0e0a7210 */ /* 0x000fca0007f1e0ff */
[----:B------:R-:W-:Y:S01]  /*31e0*/  IMAD.X R11, R15, 0x1, R11, P0 ;  /* 0x000000010f0b7824 */ /* 0x000fe200000e060b */
[----:B------:R-:W-:-:S04]  /*31f0*/  LEA R18, P0, R10, R18, 0x1 ;  /* 0x000000120a127211 */ /* 0x000fc800078008ff */
[----:B------:R-:W-:-:S05]  /*3200*/  LEA.HI.X R19, R10, R19, R11, 0x1, P0 ;  /* 0x000000130a137211 */ /* 0x000fca00000f0c0b */
[----:B------:R-:W2:Y:S01]  /*3210*/  LDG.E R10, desc[UR10][R18.64] ;  /* 0x0000000a120a7981 */ /* 0x000ea2000c1e1900 */
[----:B------:R-:W3:Y:S01]  /*3220*/  S2UR UR8, SR_CgaCtaId ;  /* 0x00000000000879c3 */ /* 0x000ee20000008800 */
[----:B------:R-:W-:Y:S02]  /*3230*/  UMOV UR7, 0x400 ;  /* 0x0000040000077882 */ /* 0x000fe40000000000 */
[----:B------:R-:W-:-:S04]  /*3240*/  UIADD3 UR7, UPT, UPT, UR7, 0x40, URZ ;  /* 0x0000004007077890 */ /* 0x000fc8000fffe0ff */
[----:B---3--:R-:W-:-:S04]  /*3250*/  ULEA UR7, UR8, UR7, 0x18 ;  /* 0x0000000708077291 */ /* 0x008fc8000f8ec0ff */
[----:B------:R-:W-:-:S09]  /*3260*/  ULEA UR4, UR4, UR7, 0x2 ;  /* 0x0000000704047291 */ /* 0x000fd2000f8e10ff */
[----:B------:R-:W2:Y:S02]  /*3270*/  LDS R11, [UR4] ;  /* 0x00000004ff0b7984 */ /* 0x000ea40008000800 */
[----:B--2---:R-:W-:-:S05]  /*3280*/  HFMA2 R11, R25, R11, R10 ;  /* 0x0000000b190b7231 */ /* 0x004fca000000000a */
[----:B------:R4:W-:Y:S02]  /*3290*/  STG.E desc[UR10][R18.64], R11 ;  /* 0x0000000b12007986 */ /* 0x0009e4000c10190a */
.L_x_192:
[----:B------:R-:W-:Y:S05]  /*32a0*/  BSYNC.RECONVERGENT B0 ;  /* 0x0000000000007941 */ /* 0x000fea0003800200 */
.L_x_191:
[----:B------:R-:W-:-:S06]  /*32b0*/  UIADD3 UR14, UPT, UPT, UR14, 0x1, URZ ;  /* 0x000000010e0e7890 */ /* 0x000fcc000fffe0ff */
[----:B------:R-:W-:-:S13]  /*32c0*/  ISETP.NE.AND P0, PT, R16, UR14, PT ;  /* 0x0000000e10007c0c */ /* 0x000fda000bf05270 */
[----:B------:R-:W-:Y:S05]  /*32d0*/  @P0 BRA `(.L_x_203) ;  /* 0xffffffcc00f80947 */ /* 0x000fea000383ffff */
[----:B------:R-:W-:Y:S05]  /*32e0*/  EXIT ;  /* 0x000000000000794d */ /* 0x000fea0003800000 */
.L_x_163:
[----:B------:R-:W-:Y:S05]  /*32f0*/  BPT.TRAP 0x1 ;  /* 0x000000040000795c */ /* 0x000fea0000300000 */
.L_x_162:
[----:B------:R-:W-:Y:S02]  /*3300*/  IMAD.MOV.U32 R22, RZ, RZ, 0x10 ;  /* 0x00000010ff167424 */ /* 0x000fe400078e00ff */
[----:B------:R-:W-:Y:S02]  /*3310*/  IMAD.MOV.U32 R21, RZ, RZ, 0x1f ;  /* 0x0000001fff157424 */ /* 0x000fe400078e00ff */
[----:B------:R-:W-:-:S07]  /*3320*/  IMAD.MOV.U32 R20, RZ, RZ, -0x1 ;  /* 0xffffffffff147424 */ /* 0x000fce00078e00ff */
[----:B01----:R-:W-:Y:S05]  /*3330*/  WARPSYNC.COLLECTIVE R20, `(.L_x_204) ;  /* 0x0000000014087348 */ /* 0x003fea0003c00000 */
[----:B0-----:R0:W2:Y:S02]  /*3340*/  SHFL.DOWN P0, R23, R19, R22, R21 ;  /* 0x0800001613177389 */ /* 0x0010a40000000015 */
[----:B012---:R-:W-:Y:S05]  /*3350*/  ENDCOLLECTIVE ;  /* 0x000000000000791b */ /* 0x007fea0003800000 */
.L_x_204:
[----:B------:R-:W-:-:S04]  /*3360*/  FSETP.GEU.AND P1, PT, R19, R23, PT ;  /* 0x000000171300720b */ /* 0x000fc80003f2e000 */
[----:B------:R-:W-:Y:S01]  /*3370*/  FSEL R18, R23, R19, !P1 ;  /* 0x0000001317127208 */ /* 0x000fe20004800000 */
[----:B------:R-:W-:-:S08]  /*3380*/  IMAD.MOV.U32 R19, RZ, RZ, R16 ;  /* 0x000000ffff137224 */ /* 0x000fd000078e0010 */
[----:B------:R-:W-:Y:S05]  /*3390*/  WARPSYNC.COLLECTIVE R20, `(.L_x_205) ;  /* 0x0000000014087348 */ /* 0x000fea0003c00000 */
[----:B------:R0:W1:Y:S02]  /*33a0*/  SHFL.DOWN P0, R23, R19, R22, R21 ;  /* 0x0800001613177389 */ /* 0x0000640000000015 */
[----:B01----:R-:W-:Y:S05]  /*33b0*/  ENDCOLLECTIVE ;  /* 0x000000000000791b */ /* 0x003fea0003800000 */
.L_x_205:
[----:B------:R-:W-:Y:S02]  /*33c0*/  IMAD.MOV.U32 R19, RZ, RZ, R18 ;  /* 0x000000ffff137224 */ /* 0x000fe400078e0012 */
[----:B------:R-:W-:Y:S02]  /*33d0*/  IMAD.MOV.U32 R22, RZ, RZ, 0x8 ;  /* 0x00000008ff167424 */ /* 0x000fe400078e00ff */
[----:B------:R-:W-:-:S07]  /*33e0*/  IMAD.MOV.U32 R17, RZ, RZ, R23 ;  /* 0x000000ffff117224 */ /* 0x000fce00078e0017 */
[----:B------:R-:W-:Y:S05]  /*33f0*/  WARPSYNC.COLLECTIVE R20, `(.L_x_206) ;  /* 0x0000000014087348 */ /* 0x000fea0003c00000 */
[----:B------:R0:W1:Y:S02]  /*3400*/  SHFL.DOWN P0, R23, R19, R22, R21 ;  /* 0x0800001613177389 */ /* 0x0000640000000015 */
[----:B01----:R-:W-:Y:S05]  /*3410*/  ENDCOLLECTIVE ;  /* 0x000000000000791b */ /* 0x003fea0003800000 */
.L_x_206:
[----:B------:R-:W-:-:S05]  /*3420*/  SEL R17, R17, R16, !P1 ;  /* 0x0000001011117207 */ /* 0x000fca0004800000 */
[----:B------:R-:W-:Y:S01]  /*3430*/  IMAD.MOV.U32 R19, RZ, RZ, R17 ;  /* 0x000000ffff137224 */ /* 0x000fe200078e0011 */
[----:B------:R-:W-:-:S04]  /*3440*/  FSETP.GEU.AND P1, PT, R18, R23, PT ;  /* 0x000000171200720b */ /* 0x000fc80003f2e000 */
[----:B------:R-:W-:-:S09]  /*3450*/  FSEL R25, R23, R18, !P1 ;  /* 0x0000001217197208 */ /* 0x000fd20004800000 */
[----:B------:R-:W-:Y:S05]  /*3460*/  WARPSYNC.COLLECTIVE R20, `(.L_x_207) ;  /* 0x0000000014087348 */ /* 0x000fea0003c00000 */
[----:B------:R0:W1:Y:S02]  /*3470*/  SHFL.DOWN P0, R23, R19, R22, R21 ;  /* 0x0800001613177389 */ /* 0x0000640000000015 */
[----:B01----:R-:W-:Y:S05]  /*3480*/  ENDCOLLECTIVE ;  /* 0x000000000000791b */ /* 0x003fea0003800000 */
.L_x_207:
[----:B------:R-:W-:Y:S02]  /*3490*/  IMAD.MOV.U32 R19, RZ, RZ, R25 ;  /* 0x000000ffff137224 */ /* 0x000fe400078e0019 */
[----:B------:R-:W-:Y:S02]  /*34a0*/  IMAD.MOV.U32 R22, RZ, RZ, 0x4 ;  /* 0x00000004ff167424 */ /* 0x000fe400078e00ff */
[----:B------:R-:W-:-:S07]  /*34b0*/  IMAD.MOV.U32 R24, RZ, RZ, R23 ;  /* 0x000000ffff187224 */ /* 0x000fce00078e0017 */
[----:B------:R-:W-:Y:S05]  /*34c0*/  WARPSYNC.COLLECTIVE R20, `(.L_x_208) ;  /* 0x0000000014087348 */ /* 0x000fea0003c00000 */
[----:B------:R0:W1:Y:S02]  /*34d0*/  SHFL.DOWN P0, R23, R19, R22, R21 ;  /* 0x0800001613177389 */ /* 0x0000640000000015 */
[----:B01----:R-:W-:Y:S05]  /*34e0*/  ENDCOLLECTIVE ;  /* 0x000000000000791b */ /* 0x003fea0003800000 */
.L_x_208:
[----:B------:R-:W-:-:S05]  /*34f0*/  SEL R24, R24, R17, !P1 ;  /* 0x0000001118187207 */ /* 0x000fca0004800000 */
[----:B------:R-:W-:Y:S01]  /*3500*/  IMAD.MOV.U32 R19, RZ, RZ, R24 ;  /* 0x000000ffff137224 */ /* 0x000fe200078e0018 */
[----:B------:R-:W-:-:S04]  /*3510*/  FSETP.GEU.AND P1, PT, R25, R23, PT ;  /* 0x000000171900720b */ /* 0x000fc80003f2e000 */
[----:B------:R-:W-:-:S09]  /*3520*/  FSEL R16, R23, R25, !P1 ;  /* 0x0000001917107208 */ /* 0x000fd20004800000 */
[----:B------:R-:W-:Y:S05]  /*3530*/  WARPSYNC.COLLECTIVE R20, `(.L_x_209) ;  /* 0x0000000014087348 */ /* 0x000fea0003c00000 */
[----:B------:R0:W1:Y:S02]  /*3540*/  SHFL.DOWN P0, R23, R19, R22, R21 ;  /* 0x0800001613177389 */ /* 0x0000640000000015 */
[----:B01----:R-:W-:Y:S05]  /*3550*/  ENDCOLLECTIVE ;  /* 0x000000000000791b */ /* 0x003fea0003800000 */
.L_x_209:
[----:B------:R-:W-:Y:S02]  /*3560*/  IMAD.MOV.U32 R19, RZ, RZ, R16 ;  /* 0x000000ffff137224 */ /* 0x000fe400078e0010 */
[----:B------:R-:W-:Y:S02]  /*3570*/  IMAD.MOV.U32 R22, RZ, RZ, 0x2 ;  /* 0x00000002ff167424 */ /* 0x000fe400078e00ff */
[----:B------:R-:W-:-:S07]  /*3580*/  IMAD.MOV.U32 R27, RZ, RZ, R23 ;  /* 0x000000ffff1b7224 */ /* 0x000fce00078e0017 */
[----:B------:R-:W-:Y:S05]  /*3590*/  WARPSYNC.COLLECTIVE R20, `(.L_x_210) ;  /* 0x0000000014087348 */ /* 0x000fea0003c00000 */
[----:B------:R0:W1:Y:S02]  /*35a0*/  SHFL.DOWN P0, R23, R19, R22, R21 ;  /* 0x0800001613177389 */ /* 0x0000640000000015 */
[----:B01----:R-:W-:Y:S05]  /*35b0*/  ENDCOLLECTIVE ;  /* 0x000000000000791b */ /* 0x003fea0003800000 */
.L_x_210:
[----:B------:R-:W-:-:S05]  /*35c0*/  SEL R27, R27, R24, !P1 ;  /* 0x000000181b1b7207 */ /* 0x000fca0004800000 */
[----:B------:R-:W-:Y:S01]  /*35d0*/  IMAD.MOV.U32 R19, RZ, RZ, R27 ;  /* 0x000000ffff137224 */ /* 0x000fe200078e001b */
[----:B------:R-:W-:-:S04]  /*35e0*/  FSETP.GEU.AND P1, PT, R16, R23, PT ;  /* 0x000000171000720b */ /* 0x000fc80003f2e000 */
[----:B------:R-:W-:-:S09]  /*35f0*/  FSEL R26, R23, R16, !P1 ;  /* 0x00000010171a7208 */ /* 0x000fd20004800000 */
[----:B------:R-:W-:Y:S05]  /*3600*/  WARPSYNC.COLLECTIVE R20, `(.L_x_211) ;  /* 0x0000000014087348 */ /* 0x000fea0003c00000 */
[----:B------:R0:W1:Y:S02]  /*3610*/  SHFL.DOWN P0, R23, R19, R22, R21 ;  /* 0x0800001613177389 */ /* 0x0000640000000015 */
[----:B01----:R-:W-:Y:S05]  /*3620*/  ENDCOLLECTIVE ;  /* 0x000000000000791b */ /* 0x003fea0003800000 */
.L_x_211:
[----:B------:R-:W-:Y:S02]  /*3630*/  IMAD.MOV.U32 R19, RZ, RZ, R26 ;  /* 0x000000ffff137224 */ /* 0x000fe400078e001a */
[----:B------:R-:W-:Y:S02]  /*3640*/  IMAD.MOV.U32 R22, RZ, RZ, 0x1 ;  /* 0x00000001ff167424 */ /* 0x000fe400078e00ff */
[----:B------:R-:W-:-:S07]  /*3650*/  IMAD.MOV.U32 R18, RZ, RZ, R23 ;  /* 0x000000ffff127224 */ /* 0x000fce00078e0017 */
[----:B------:R-:W-:Y:S05]  /*3660*/  WARPSYNC.COLLECTIVE R20, `(.L_x_212) ;  /* 0x0000000014087348 */ /* 0x000fea0003c00000 */
[----:B------:R0:W1:Y:S02]  /*3670*/  SHFL.DOWN P0, R23, R19, R22, R21 ;  /* 0x0800001613177389 */ /* 0x0000640000000015 */
[----:B01----:R-:W-:Y:S05]  /*3680*/  ENDCOLLECTIVE ;  /* 0x000000000000791b */ /* 0x003fea0003800000 */
.L_x_212:
[----:B------:R-:W-:-:S05]  /*3690*/  SEL R29, R18, R27, !P1 ;  /* 0x0000001b121d7207 */ /* 0x000fca0004800000 */
[----:B------:R-:W-:Y:S02]  /*36a0*/  IMAD.MOV.U32 R19, RZ, RZ, R29 ;  /* 0x000000ffff137224 */ /* 0x000fe400078e001d */
[----:B------:R-:W-:-:S07]  /*36b0*/  IMAD.MOV.U32 R25, RZ, RZ, R23 ;  /* 0x000000ffff197224 */ /* 0x000fce00078e0017 */
[----:B------:R-:W-:Y:S05]  /*36c0*/  WARPSYNC.COLLECTIVE R20, `(.L_x_213) ;  /* 0x0000000014087348 */ /* 0x000fea0003c00000 */
[----:B------:R0:W1:Y:S02]  /*36d0*/  SHFL.DOWN P0, R23, R19, R22, R21 ;  /* 0x0800001613177389 */ /* 0x0000640000000015 */
[----:B01----:R-:W-:Y:S05]  /*36e0*/  ENDCOLLECTIVE ;  /* 0x000000000000791b */ /* 0x003fea0003800000 */
.L_x_213:
[----:B------:R-:W-:Y:S05]  /*36f0*/  BRA `(.L_x_214) ;  /* 0xffffffd400047947 */ /* 0x000fea000383ffff */
.L_x_164:
[----:B------:R-:W-:Y:S01]  /*3700*/  BSSY B0, `(.L_x_215) ;  /* 0x0000009000007945 */ /* 0x000fe20003800000 */
[----:B------:R-:W-:Y:S01]  /*3710*/  CS2R R18, SRZ ;  /* 0x0000000000127805 */ /* 0x000fe2000001ff00 */
[----:B------:R-:W-:-:S07]  /*3720*/  IMAD.MOV.U32 R20, RZ, RZ, -0x1 ;  /* 0xffffffffff147424 */ /* 0x000fce00078e00ff */
[----:B------:R-:W-:Y:S05]  /*3730*/  WARPSYNC.COLLECTIVE.ALL `(.L_x_216) ;  /* 0x0000000000147948 */ /* 0x000fea0003c00000 */
[----:B------:R-:W-:-:S04]  /*3740*/  SHF.L.U32 R18, R18, 0x10, RZ ;  /* 0x0000001012127819 */ /* 0x000fc800000006ff */
[----:B------:R-:W-:-:S05]  /*3750*/  LOP3.LUT R18, R18, 0xf, R19, 0xf8, !PT ;  /* 0x0000000f12127812 */ /* 0x000fca00078ef813 */
[----:B------:R0:W-:Y:S02]  /*3760*/  BAR.SYNC.DEFER_BLOCKING R18, R18 ;  /* 0x000000120000731d */ /* 0x0001e40000010000 */
[----:B0-----:R-:W-:-:S04]  /*3770*/  SHF.R.U32 R18, R18, 0x10, RZ ;  /* 0x0000001012127819 */ /* 0x001fc800000016ff */
[----:B------:R-:W-:Y:S05]  /*3780*/  ENDCOLLECTIVE ;  /* 0x000000000000791b */ /* 0x000fea0003800000 */
.L_x_216:
[----:B------:R-:W-:Y:S05]  /*3790*/  BSYNC B0 ;  /* 0x0000000000007941 */ /* 0x000fea0003800000 */
.L_x_215:
[----:B------:R-:W-:Y:S05]  /*37a0*/  BRA `(.L_x_217) ;  /* 0xffffffd4002c7947 */ /* 0x000fea000383ffff */
.L_x_168:
        /* <DEDUP_REMOVED lines=9> */
.L_x_219:
[----:B------:R-:W-:Y:S05]  /*3840*/  BSYNC B0 ;  /* 0x0000000000007941 */ /* 0x000fea0003800000 */
.L_x_218:
[----:B------:R-:W-:Y:S05]  /*3850*/  BRA `(.L_x_220) ;  /* 0xffffffd400747947 */ /* 0x000fea000383ffff */
.L_x_180:
[----:B------:R-:W-:Y:S01]  /*3860*/  BSSY B0, `(.L_x_221) ;  /* 0x0000007000007945 */ /* 0x000fe20003800000 */
[----:B012---:R-:W-:Y:S02]  /*3870*/  IMAD.MOV.U32 R22, RZ, RZ, 0x10 ;  /* 0x00000010ff167424 */ /* 0x007fe400078e00ff */
[----:B------:R-:W-:Y:S02]  /*3880*/  IMAD.MOV.U32 R21, RZ, RZ, 0x1f ;  /* 0x0000001fff157424 */ /* 0x000fe400078e00ff */
[----:B------:R-:W-:-:S07]  /*3890*/  IMAD.MOV.U32 R20, RZ, RZ, -0x1 ;  /* 0xffffffffff147424 */ /* 0x000fce00078e00ff */
[----:B-----5:R-:W-:Y:S05]  /*38a0*/  WARPSYNC.COLLECTIVE R20, `(.L_x_222) ;  /* 0x0000000014087348 */ /* 0x020fea0003c00000 */
[----:B------:R0:W1:Y:S02]  /*38b0*/  SHFL.DOWN P0, R23, R19, R22, R21 ;  /* 0x0800001613177389 */ /* 0x0000640000000015 */
[----:B01---5:R-:W-:Y:S05]  /*38c0*/  ENDCOLLECTIVE ;  /* 0x000000000000791b */ /* 0x023fea0003800000 */
.L_x_222:
[----:B------:R-:W-:Y:S05]  /*38d0*/  BSYNC B0 ;  /* 0x0000000000007941 */ /* 0x000fea0003800000 */
.L_x_221:
[----:B------:R-:W-:Y:S01]  /*38e0*/  FSETP.GEU.AND P2, PT, R19, R23, PT ;  /* 0x000000171300720b */ /* 0x000fe20003f4e000 */
[----:B------:R-:W-:Y:S02]  /*38f0*/  IMAD.MOV.U32 R22, RZ, RZ, 0x10 ;  /* 0x00000010ff167424 */ /* 0x000fe400078e00ff */
[----:B------:R-:W-:Y:S01]  /*3900*/  IMAD.MOV.U32 R21, RZ, RZ, 0x1f ;  /* 0x0000001fff157424 */ /* 0x000fe200078e00ff */
[----:B------:R-:W-:Y:S01]  /*3910*/  FSEL R24, R23, R19, !P2 ;  /* 0x0000001317187208 */ /* 0x000fe20005000000 */
[----:B------:R-:W-:Y:S02]  /*3920*/  IMAD.MOV.U32 R19, RZ, RZ, R18 ;  /* 0x000000ffff137224 */ /* 0x000fe400078e0012 */
[----:B------:R-:W-:-:S07]  /*3930*/  IMAD.MOV.U32 R20, RZ, RZ, -0x1 ;  /* 0xffffffffff147424 */ /* 0x000fce00078e00ff */
[----:B------:R-:W-:Y:S05]  /*3940*/  WARPSYNC.COLLECTIVE R20, `(.L_x_223) ;  /* 0x0000000014087348 */ /* 0x000fea0003c00000 */
[----:B------:R0:W1:Y:S02]  /*3950*/  SHFL.DOWN P0, R23, R19, R22, R21 ;  /* 0x0800001613177389 */ /* 0x0000640000000015 */
[----:B01----:R-:W-:Y:S05]  /*3960*/  ENDCOLLECTIVE ;  /* 0x000000000000791b */ /* 0x003fea0003800000 */
.L_x_223:
[----:B------:R-:W-:Y:S02]  /*3970*/  IMAD.MOV.U32 R19, RZ, RZ, R24 ;  /* 0x000000ffff137224 */ /* 0x000fe400078e0018 */
[----:B------:R-:W-:Y:S02]  /*3980*/  IMAD.MOV.U32 R22, RZ, RZ, 0x8 ;  /* 0x00000008ff167424 */ /* 0x000fe400078e00ff */
[----:B------:R-:W-:-:S07]  /*3990*/  IMAD.MOV.U32 R25, RZ, RZ, R23 ;  /* 0x000000ffff197224 */ /* 0x000fce00078e0017 */
[----:B------:R-:W-:Y:S05]  /*39a0*/  WARPSYNC.COLLECTIVE R20, `(.L_x_224) ;  /* 0x0000000014087348 */ /* 0x000fea0003c00000 */
[----:B------:R0:W1:Y:S02]  /*39b0*/  SHFL.DOWN P0, R23, R19, R22, R21 ;  /* 0x0800001613177389 */ /* 0x0000640000000015 */
[----:B01----:R-:W-:Y:S05]  /*39c0*/  ENDCOLLECTIVE ;  /* 0x000000000000791b */ /* 0x003fea0003800000 */
.L_x_224:
[----:B------:R-:W-:-:S05]  /*39d0*/  SEL R25, R25, R18, !P2 ;  /* 0x0000001219197207 */ /* 0x000fca0005000000 */
[----:B------:R-:W-:Y:S01]  /*39e0*/  IMAD.MOV.U32 R19, RZ, RZ, R25 ;  /* 0x000000ffff137224 */ /* 0x000fe200078e0019 */
[----:B------:R-:W-:-:S04]  /*39f0*/  FSETP.GEU.AND P2, PT, R24, R23, PT ;  /* 0x000000171800720b */ /* 0x000fc80003f4e000 */
[----:B------:R-:W-:-:S09]  /*3a00*/  FSEL R27, R23, R24, !P2 ;  /* 0x00000018171b7208 */ /* 0x000fd20005000000 */
[----:B------:R-:W-:Y:S05]  /*3a10*/  WARPSYNC.COLLECTIVE R20, `(.L_x_225) ;  /* 0x0000000014087348 */ /* 0x000fea0003c00000 */
[----:B------:R0:W1:Y:S02]  /*3a20*/  SHFL.DOWN P0, R23, R19, R22, R21 ;  /* 0x0800001613177389 */ /* 0x0000640000000015 */
[----:B01----:R-:W-:Y:S05]  /*3a30*/  ENDCOLLECTIVE ;  /* 0x000000000000791b */ /* 0x003fea0003800000 */
.L_x_225:
[----:B------:R-:W-:Y:S02]  /*3a40*/  IMAD.MOV.U32 R19, RZ, RZ, R27 ;  /* 0x000000ffff137224 */ /* 0x000fe400078e001b */
[----:B------:R-:W-:Y:S02]  /*3a50*/  IMAD.MOV.U32 R22, RZ, RZ, 0x4 ;  /* 0x00000004ff167424 */ /* 0x000fe400078e00ff */
[----:B------:R-:W-:-:S07]  /*3a60*/  IMAD.MOV.U32 R26, RZ, RZ, R23 ;  /* 0x000000ffff1a7224 */ /* 0x000fce00078e0017 */
[----:B------:R-:W-:Y:S05]  /*3a70*/  WARPSYNC.COLLECTIVE R20, `(.L_x_226) ;  /* 0x0000000014087348 */ /* 0x000fea0003c00000 */
[----:B------:R0:W1:Y:S02]  /*3a80*/  SHFL.DOWN P0, R23, R19, R22, R21 ;  /* 0x0800001613177389 */ /* 0x0000640000000015 */
[----:B01----:R-:W-:Y:S05]  /*3a90*/  ENDCOLLECTIVE ;  /* 0x000000000000791b */ /* 0x003fea0003800000 */
.L_x_226:
[----:B------:R-:W-:-:S05]  /*3aa0*/  SEL R26, R26, R25, !P2 ;  /* 0x000000191a1a7207 */ /* 0x000fca0005000000 */
[----:B------:R-:W-:Y:S01]  /*3ab0*/  IMAD.MOV.U32 R19, RZ, RZ, R26 ;  /* 0x000000ffff137224 */ /* 0x000fe200078e001a */
[----:B------:R-:W-:-:S04]  /*3ac0*/  FSETP.GEU.AND P2, PT, R27, R23, PT ;  /* 0x000000171b00720b */ /* 0x000fc80003f4e000 */
[----:B------:R-:W-:-:S09]  /*3ad0*/  FSEL R18, R23, R27, !P2 ;  /* 0x0000001b17127208 */ /* 0x000fd20005000000 */
[----:B------:R-:W-:Y:S05]  /*3ae0*/  WARPSYNC.COLLECTIVE R20, `(.L_x_227) ;  /* 0x0000000014087348 */ /* 0x000fea0003c00000 */
[----:B------:R0:W1:Y:S02]  /*3af0*/  SHFL.DOWN P0, R23, R19, R22, R21 ;  /* 0x0800001613177389 */ /* 0x0000640000000015 */
[----:B01----:R-:W-:Y:S05]  /*3b00*/  ENDCOLLECTIVE ;  /* 0x000000000000791b */ /* 0x003fea0003800000 */
.L_x_227:
[----:B------:R-:W-:Y:S02]  /*3b10*/  IMAD.MOV.U32 R19, RZ, RZ, R18 ;  /* 0x000000ffff137224 */ /* 0x000fe400078e0012 */
[----:B------:R-:W-:Y:S02]  /*3b20*/  IMAD.MOV.U32 R22, RZ, RZ, 0x2 ;  /* 0x00000002ff167424 */ /* 0x000fe400078e00ff */
[----:B------:R-:W-:-:S07]  /*3b30*/  IMAD.MOV.U32 R29, RZ, RZ, R23 ;  /* 0x000000ffff1d7224 */ /* 0x000fce00078e0017 */
[----:B------:R-:W-:Y:S05]  /*3b40*/  WARPSYNC.COLLECTIVE R20, `(.L_x_228) ;  /* 0x0000000014087348 */ /* 0x000fea0003c00000 */
[----:B------:R0:W1:Y:S02]  /*3b50*/  SHFL.DOWN P0, R23, R19, R22, R21 ;  /* 0x0800001613177389 */ /* 0x0000640000000015 */
[----:B01----:R-:W-:Y:S05]  /*3b60*/  ENDCOLLECTIVE ;  /* 0x000000000000791b */ /* 0x003fea0003800000 */
.L_x_228:
[----:B------:R-:W-:-:S05]  /*3b70*/  SEL R29, R29, R26, !P2 ;  /* 0x0000001a1d1d7207 */ /* 0x000fca0005000000 */
[----:B------:R-:W-:Y:S01]  /*3b80*/  IMAD.MOV.U32 R19, RZ, RZ, R29 ;  /* 0x000000ffff137224 */ /* 0x000fe200078e001d */
[----:B------:R-:W-:-:S04]  /*3b90*/  FSETP.GEU.AND P2, PT, R18, R23, PT ;  /* 0x000000171200720b */ /* 0x000fc80003f4e000 */
[----:B------:R-:W-:-:S09]  /*3ba0*/  FSEL R25, R23, R18, !P2 ;  /* 0x0000001217197208 */ /* 0x000fd20005000000 */
[----:B------:R-:W-:Y:S05]  /*3bb0*/  WARPSYNC.COLLECTIVE R20, `(.L_x_229) ;  /* 0x0000000014087348 */ /* 0x000fea0003c00000 */
[----:B------:R0:W1:Y:S02]  /*3bc0*/  SHFL.DOWN P0, R23, R19, R22, R21 ;  /* 0x0800001613177389 */ /* 0x0000640000000015 */
[----:B01----:R-:W-:Y:S05]  /*3bd0*/  ENDCOLLECTIVE ;  /* 0x000000000000791b */ /* 0x003fea0003800000 */
.L_x_229:
[----:B------:R-:W-:Y:S02]  /*3be0*/  IMAD.MOV.U32 R19, RZ, RZ, R25 ;  /* 0x000000ffff137224 */ /* 0x000fe400078e0019 */
[----:B------:R-:W-:Y:S02]  /*3bf0*/  IMAD.MOV.U32 R22, RZ, RZ, 0x1 ;  /* 0x00000001ff167424 */ /* 0x000fe400078e00ff */
[----:B------:R-:W-:-:S07]  /*3c00*/  IMAD.MOV.U32 R24, RZ, RZ, R23 ;  /* 0x000000ffff187224 */ /* 0x000fce00078e0017 */
[----:B------:R-:W-:Y:S05]  /*3c10*/  WARPSYNC.COLLECTIVE R20, `(.L_x_230) ;  /* 0x0000000014087348 */ /* 0x000fea0003c00000 */
[----:B------:R0:W1:Y:S02]  /*3c20*/  SHFL.DOWN P0, R23, R19, R22, R21 ;  /* 0x0800001613177389 */ /* 0x0000640000000015 */
[----:B01----:R-:W-:Y:S05]  /*3c30*/  ENDCOLLECTIVE ;  /* 0x000000000000791b */ /* 0x003fea0003800000 */
.L_x_230:
[----:B------:R-:W-:-:S05]  /*3c40*/  SEL R24, R24, R29, !P2 ;  /* 0x0000001d18187207 */ /* 0x000fca0005000000 */
[----:B------:R-:W-:Y:S02]  /*3c50*/  IMAD.MOV.U32 R19, RZ, RZ, R24 ;  /* 0x000000ffff137224 */ /* 0x000fe400078e0018 */
[----:B------:R-:W-:-:S07]  /*3c60*/  IMAD.MOV.U32 R30, RZ, RZ, R23 ;  /* 0x000000ffff1e7224 */ /* 0x000fce00078e0017 */
[----:B------:R-:W-:Y:S05]  /*3c70*/  WARPSYNC.COLLECTIVE R20, `(.L_x_231) ;  /* 0x0000000014087348 */ /* 0x000fea0003c00000 */
[----:B------:R0:W1:Y:S02]  /*3c80*/  SHFL.DOWN P0, R23, R19, R22, R21 ;  /* 0x0800001613177389 */ /* 0x0000640000000015 */
[----:B01----:R-:W-:Y:S05]  /*3c90*/  ENDCOLLECTIVE ;  /* 0x000000000000791b */ /* 0x003fea0003800000 */
.L_x_231:
[----:B------:R-:W-:Y:S05]  /*3ca0*/  BRA `(.L_x_232) ;  /* 0xffffffe000607947 */ /* 0x000fea000383ffff */
.L_x_185:
[----:B------:R-:W-:Y:S01]  /*3cb0*/  BSSY B0, `(.L_x_233) ;  /* 0x0000009000007945 */ /* 0x000fe20003800000 */
[----:B------:R-:W-:Y:S01]  /*3cc0*/  CS2R R18, SRZ ;  /* 0x0000000000127805 */ /* 0x000fe2000001ff00 */
[----:B----4-:R-:W-:-:S07]  /*3cd0*/  IMAD.MOV.U32 R20, RZ, RZ, -0x1 ;  /* 0xffffffffff147424 */ /* 0x010fce00078e00ff */
[----:B0123--:R-:W-:Y:S05]  /*3ce0*/  WARPSYNC.COLLECTIVE.ALL `(.L_x_234) ;  /* 0x0000000000147948 */ /* 0x00ffea0003c00000 */
[----:B------:R-:W-:-:S04]  /*3cf0*/  SHF.L.U32 R18, R18, 0x10, RZ ;  /* 0x0000001012127819 */ /* 0x000fc800000006ff */
[----:B------:R-:W-:-:S05]  /*3d00*/  LOP3.LUT R18, R18, 0xf, R19, 0xf8, !PT ;  /* 0x0000000f12127812 */ /* 0x000fca00078ef813 */
[----:B------:R4:W-:Y:S02]  /*3d10*/  BAR.SYNC.DEFER_BLOCKING R18, R18 ;  /* 0x000000120000731d */ /* 0x0009e40000010000 */
[----:B----4-:R-:W-:-:S04]  /*3d20*/  SHF.R.U32 R18, R18, 0x10, RZ ;  /* 0x0000001012127819 */ /* 0x010fc800000016ff */
[----:B0123--:R-:W-:Y:S05]  /*3d30*/  ENDCOLLECTIVE ;  /* 0x000000000000791b */ /* 0x00ffea0003800000 */
.L_x_234:
[----:B------:R-:W-:Y:S05]  /*3d40*/  BSYNC B0 ;  /* 0x0000000000007941 */ /* 0x000fea0003800000 */
.L_x_233:
[----:B------:R-:W-:Y:S05]  /*3d50*/  BRA `(.L_x_235) ;  /* 0xffffffe800247947 */ /* 0x000fea000383ffff */
.L_x_189:
        /* <DEDUP_REMOVED lines=9> */
.L_x_237:
[----:B------:R-:W-:Y:S05]  /*3df0*/  BSYNC B0 ;  /* 0x0000000000007941 */ /* 0x000fea0003800000 */
.L_x_236:
[----:B------:R-:W-:Y:S05]  /*3e00*/  BRA `(.L_x_238) ;  /* 0xffffffe800687947 */ /* 0x000fea000383ffff */
.L_x_239:
        /* <DEDUP_REMOVED lines=15> */
.L_x_271:


//--------------------- .text._Z36batch_swap_rows_kernel_range_genericILi256ELi8EEvP6__halfiiiiiPKiii --------------------------
	.section	.text._Z36batch_swap_rows_kernel_range_genericILi256ELi8EEvP6__halfiiiiiPKiii,"ax",@progbits
	.align	128
        .global         _Z36batch_swap_rows_kernel_range_genericILi256ELi8EEvP6__halfiiiiiPKiii
        .type           _Z36batch_swap_rows_kernel_range_genericILi256ELi8EEvP6__halfiiiiiPKiii,@function
        .size           _Z36batch_swap_rows_kernel_range_genericILi256ELi8EEvP6__halfiiiiiPKiii,(.L_x_272 - _Z36batch_swap_rows_kernel_range_genericILi256ELi8EEvP6__halfiiiiiPKiii)
        .other          _Z36batch_swap_rows_kernel_range_genericILi256ELi8EEvP6__halfiiiiiPKiii,@"STO_CUDA_ENTRY STV_DEFAULT"
_Z36batch_swap_rows_kernel_range_genericILi256ELi8EEvP6__halfiiiiiPKiii:
.text._Z36batch_swap_rows_kernel_range_genericILi256ELi8EEvP6__halfiiiiiPKiii:
[----:B------:R-:W-:Y:S01]  /*0000*/  LDC R1, c[0x0][0x37c] ;  /* 0x0000df00ff017b82 */ /* 0x000fe20000000800 */
[----:B------:R-:W0:Y:S07]  /*0010*/  S2R R11, SR_TID.X ;  /* 0x00000000000b7919 */ /* 0x000e2e0000002100 */
[----:B------:R-:W0:Y:S01]  /*0020*/  LDC R0, c[0x0][0x398] ;  /* 0x0000e600ff007b82 */ /* 0x000e220000000800 */
[----:B------:R-:W1:Y:S01]  /*0030*/  LDCU.64 UR8, c[0x0][0x358] ;  /* 0x00006b00ff0877ac */ /* 0x000e620008000a00 */
[----:B------:R-:W-:Y:S01]  /*0040*/  BSSY.RECONVERGENT B0, `(.L_x_240) ;  /* 0x00000a6000007945 */ /* 0x000fe20003800200 */
[----:B0-----:R-:W-:-:S13]  /*0050*/  ISETP.GE.AND P0, PT, R11, R0, PT ;  /* 0x000000000b00720c */ /* 0x001fda0003f06270 */
[----:B-1----:R-:W-:Y:S05]  /*0060*/  @P0 BRA `(.L_x_241) ;  /* 0x00000008008c0947 */ /* 0x002fea0003800000 */
[----:B------:R-:W-:Y:S01]  /*0070*/  LOP3.LUT R3, RZ, R11, RZ, 0x33, !PT ;  /* 0x0000000bff037212 */ /* 0x000fe200078e33ff */
[----:B------:R-:W-:Y:S01]  /*0080*/  BSSY.RECONVERGENT B1, `(.L_x_242) ;  /* 0x000001d000017945 */ /* 0x000fe20003800200 */
[----:B------:R-:W-:-:S03]  /*0090*/  IMAD.MOV.U32 R13, RZ, RZ, R11 ;  /* 0x000000ffff0d7224 */ /* 0x000fc600078e000b */
[----:B------:R-:W-:-:S05]  /*00a0*/  IMAD.IADD R4, R3, 0x1, R0 ;  /* 0x0000000103047824 */ /* 0x000fca00078e0200 */
[C---:B------:R-:W-:Y:S02]  /*00b0*/  LOP3.LUT R2, R4.reuse, 0x300, RZ, 0xc0, !PT ;  /* 0x0000030004027812 */ /* 0x040fe400078ec0ff */
[----:B------:R-:W-:Y:S02]  /*00c0*/  ISETP.GE.U32.AND P1, PT, R4, 0x300, PT ;  /* 0x000003000400780c */ /* 0x000fe40003f26070 */
[----:B------:R-:W-:-:S13]  /*00d0*/  ISETP.NE.AND P0, PT, R2, 0x300, PT ;  /* 0x000003000200780c */ /* 0x000fda0003f05270 */
[----:B------:R-:W-:Y:S05]  /*00e0*/  @!P0 BRA `(.L_x_243) ;  /* 0x0000000000588947 */ /* 0x000fea0003800000 */
[----:B------:R-:W0:Y:S01]  /*00f0*/  S2UR UR5, SR_CgaCtaId ;  /* 0x00000000000579c3 */ /* 0x000e220000008800 */
[----:B------:R-:W1:Y:S01]  /*0100*/  LDCU UR6, c[0x0][0x394] ;  /* 0x00007280ff0677ac */ /* 0x000e620008000800 */
[----:B------:R-:W-:Y:S01]  /*0110*/  LEA.HI R4, R4, 0x1, RZ, 0x18 ;  /* 0x0000000104047811 */ /* 0x000fe200078fc0ff */
[----:B------:R-:W-:-:S04]  /*0120*/  UMOV UR4, 0x400 ;  /* 0x0000040000047882 */ /* 0x000fc80000000000 */
[C---:B------:R-:W-:Y:S01]  /*0130*/  IMAD.SHL.U32 R5, R4.reuse, 0x100, RZ ;  /* 0x0000010004057824 */ /* 0x040fe200078e00ff */
[----:B------:R-:W2:Y:S01]  /*0140*/  LDC.64 R2, c[0x0][0x3a0] ;  /* 0x0000e800ff027b82 */ /* 0x000ea20000000a00 */
[----:B------:R-:W-:-:S03]  /*0150*/  LOP3.LUT R4, R4, 0x3, RZ, 0xc0, !PT ;  /* 0x0000000304047812 */ /* 0x000fc600078ec0ff */
[----:B------:R-:W-:Y:S02]  /*0160*/  LOP3.LUT R6, R5, 0x300, RZ, 0xc0, !PT ;  /* 0x0000030005067812 */ /* 0x000fe400078ec0ff */
[----:B------:R-:W-:-:S03]  /*0170*/  IMAD.MOV R8, RZ, RZ, -R4 ;  /* 0x000000ffff087224 */ /* 0x000fc600078e0a04 */
[----:B------:R-:W-:Y:S02]  /*0180*/  IMAD.IADD R13, R6, 0x1, R11 ;  /* 0x00000001060d7824 */ /* 0x000fe400078e020b */
[----:B-1----:R-:W-:Y:S01]  /*0190*/  VIADD R9, R11, UR6 ;  /* 0x000000060b097c36 */ /* 0x002fe20008000000 */
[----:B0-----:R-:W-:-:S06]  /*01a0*/  ULEA UR4, UR5, UR4, 0x18 ;  /* 0x0000000405047291 */ /* 0x001fcc000f8ec0ff */
[----:B------:R-:W-:-:S07]  /*01b0*/  LEA R7, R11, UR4, 0x2 ;  /* 0x000000040b077c11 */ /* 0x000fce000f8e10ff */
.L_x_244:
[----:B--2---:R-:W-:-:S06]  /*01c0*/  IMAD.WIDE R4, R9, 0x4, R2 ;  /* 0x0000000409047825 */ /* 0x004fcc00078e0202 */
[----:B------:R-:W2:Y:S01]  /*01d0*/  LDG.E.CONSTANT R4, desc[UR8][R4.64] ;  /* 0x0000000804047981 */ /* 0x000ea2000c1e9900 */
[----:B------:R-:W-:Y:S01]  /*01e0*/  VIADD R8, R8, 0x1 ;  /* 0x0000000108087836 */ /* 0x000fe20000000000 */
[----:B------:R-:W-:-:S04]  /*01f0*/  IADD3 R9, PT, PT, R9, 0x100, RZ ;  /* 0x0000010009097810 */ /* 0x000fc80007ffe0ff */
[----:B------:R-:W-:Y:S01]  /*0200*/  ISETP.NE.AND P0, PT, R8, RZ, PT ;  /* 0x000000ff0800720c */ /* 0x000fe20003f05270 */
[----:B--2---:R-:W-:-:S05]  /*0210*/  VIADD R6, R4, 0xffffffff ;  /* 0xffffffff04067836 */ /* 0x004fca0000000000 */
[----:B------:R0:W-:Y:S02]  /*0220*/  STS [R7], R6 ;  /* 0x0000000607007388 */ /* 0x0001e40000000800 */
[----:B0-----:R-:W-:-:S05]  /*0230*/  VIADD R7, R7, 0x400 ;  /* 0x0000040007077836 */ /* 0x001fca0000000000 */
[----:B------:R-:W-:Y:S05]  /*0240*/  @P0 BRA `(.L_x_244) ;  /* 0xfffffffc00dc0947 */ /* 0x000fea000383ffff */
.L_x_243:
[----:B------:R-:W-:Y:S05]  /*0250*/  BSYNC.RECONVERGENT B1 ;  /* 0x0000000000017941 */ /* 0x000fea0003800200 */
.L_x_242:
[----:B------:R-:W-:Y:S05]  /*0260*/  @!P1 BRA `(.L_x_241) ;  /* 0x00000008000c9947 */ /* 0x000fea0003800000 */
[----:B------:R-:W0:Y:S01]  /*0270*/  S2UR UR7, SR_CgaCtaId ;  /* 0x00000000000779c3 */ /* 0x000e220000008800 */
[----:B------:R-:W1:Y:S01]  /*0280*/  LDCU.64 UR4, c[0x0][0x3a0] ;  /* 0x00007400ff0477ac */ /* 0x000e620008000a00 */
[----:B------:R-:W-:Y:S01]  /*0290*/  IMAD.IADD R2, R0, 0x1, -R13 ;  /* 0x0000000100027824 */ /* 0x000fe200078e0a0d */
[----:B------:R-:W-:Y:S01]  /*02a0*/  BSSY.RECONVERGENT B1, `(.L_x_245) ;  /* 0x000004c000017945 */ /* 0x000fe20003800200 */
[----:B------:R-:W-:Y:S01]  /*02b0*/  PLOP3.LUT P0, PT, PT, PT, PT, 0x80, 0x8 ;  /* 0x000000000008781c */ /* 0x000fe20003f0f070 */
[----:B------:R-:W2:Y:S02]  /*02c0*/  LDCU UR10, c[0x0][0x394] ;  /* 0x00007280ff0a77ac */ /* 0x000ea40008000800 */
[----:B------:R-:W-:Y:S01]  /*02d0*/  ISETP.GT.AND P1, PT, R2, 0xc00, PT ;  /* 0x00000c000200780c */ /* 0x000fe20003f24270 */
[----:B------:R-:W-:Y:S01]  /*02e0*/  UMOV UR6, 0x400 ;  /* 0x0000040000067882 */ /* 0x000fe20000000000 */
[----:B-1----:R-:W-:-:S04]  /*02f0*/  UIADD3 UR4, UP0, UPT, UR4, 0x800, URZ ;  /* 0x0000080004047890 */ /* 0x002fc8000ff1e0ff */
[----:B------:R-:W-:Y:S01]  /*0300*/  UIADD3.X UR5, UPT, UPT, URZ, UR5, URZ, UP0, !UPT ;  /* 0x00000005ff057290 */ /* 0x000fe200087fe4ff */
[----:B--2---:R-:W-:Y:S01]  /*0310*/  VIADD R15, R13, UR10 ;  /* 0x0000000a0d0f7c36 */ /* 0x004fe20008000000 */
[----:B0-----:R-:W-:Y:S01]  /*0320*/  ULEA UR6, UR7, UR6, 0x18 ;  /* 0x0000000607067291 */ /* 0x001fe2000f8ec0ff */
[----:B------:R-:W-:-:S03]  /*0330*/  IMAD.U32 R2, RZ, RZ, UR4 ;  /* 0x00000004ff027e24 */ /* 0x000fc6000f8e00ff */
[----:B------:R-:W-:Y:S02]  /*0340*/  IMAD.U32 R3, RZ, RZ, UR5 ;  /* 0x00000005ff037e24 */ /* 0x000fe4000f8e00ff */
[----:B------:R-:W-:-:S05]  /*0350*/  LEA R10, R13, UR6, 0x2 ;  /* 0x000000060d0a7c11 */ /* 0x000fca000f8e10ff */
[----:B------:R-:W-:Y:S01]  /*0360*/  VIADD R10, R10, 0x800 ;  /* 0x000008000a0a7836 */ /* 0x000fe20000000000 */
[----:B------:R-:W-:Y:S06]  /*0370*/  @!P1 BRA `(.L_x_246) ;  /* 0x0000000000f89947 */ /* 0x000fec0003800000 */
[----:B------:R-:W-:Y:S01]  /*0380*/  PLOP3.LUT P0, PT, PT, PT, PT, 0x8, 0x80 ;  /* 0x000000000080781c */ /* 0x000fe20003f0e170 */
[----:B------:R-:W-:-:S12]  /*0390*/  VIADD R12, R0, 0xfffff400 ;  /* 0xfffff400000c7836 */ /* 0x000fd80000000000 */
.L_x_247:
[C---:B------:R-:W-:Y:S01]  /*03a0*/  IADD3 R7, PT, PT, R15.reuse, 0x400, RZ ;  /* 0x000004000f077810 */ /* 0x040fe20007ffe0ff */
[----:B------:R-:W-:-:S04]  /*03b0*/  IMAD.WIDE R8, R15, 0x4, R2 ;  /* 0x000000040f087825 */ /* 0x000fc800078e0202 */
[--C-:B------:R-:W-:Y:S01]  /*03c0*/  IMAD.WIDE R6, R7, 0x4, R2.reuse ;  /* 0x0000000407067825 */ /* 0x100fe200078e0202 */
[----:B------:R-:W2:Y:S03]  /*03d0*/  LDG.E.CONSTANT R21, desc[UR8][R8.64+-0x800] ;  /* 0xfff8000808157981 */ /* 0x000ea6000c1e9900 */
[C---:B------:R-:W-:Y:S01]  /*03e0*/  VIADD R5, R15.reuse, 0x800 ;  /* 0x000008000f057836 */ /* 0x040fe20000000000 */
[----:B------:R-:W3:Y:S01]  /*03f0*/  LDG.E.CONSTANT R20, desc[UR8][R8.64+-0x400] ;  /* 0xfffc000808147981 */ /* 0x000ee2000c1e9900 */
[----:B------:R-:W-:Y:S02]  /*0400*/  VIADD R27, R15, 0xc00 ;  /* 0x00000c000f1b7836 */ /* 0x000fe40000000000 */
[--C-:B------:R-:W-:Y:S01]  /*0410*/  IMAD.WIDE R4, R5, 0x4, R2.reuse ;  /* 0x0000000405047825 */ /* 0x100fe200078e0202 */
[----:B------:R-:W4:Y:S04]  /*0420*/  LDG.E.CONSTANT R16, desc[UR8][R8.64] ;  /* 0x0000000808107981 */ /* 0x000f28000c1e9900 */
[----:B------:R0:W5:Y:S04]  /*0430*/  LDG.E.CONSTANT R19, desc[UR8][R8.64+0x400] ;  /* 0x0004000808137981 */ /* 0x000168000c1e9900 */
[----:B------:R-:W4:Y:S04]  /*0440*/  LDG.E.CONSTANT R17, desc[UR8][R6.64+-0x400] ;  /* 0xfffc000806117981 */ /* 0x000f28000c1e9900 */
[----:B------:R-:W4:Y:S01]  /*0450*/  LDG.E.CONSTANT R18, desc[UR8][R6.64+-0x800] ;  /* 0xfff8000806127981 */ /* 0x000f22000c1e9900 */
[----:B0-----:R-:W-:-:S03]  /*0460*/  IMAD.WIDE R8, R27, 0x4, R2 ;  /* 0x000000041b087825 */ /* 0x001fc600078e0202 */
[----:B------:R-:W4:Y:S04]  /*0470*/  LDG.E.CONSTANT R14, desc[UR8][R6.64] ;  /* 0x00000008060e7981 */ /* 0x000f28000c1e9900 */
[----:B------:R3:W4:Y:S04]  /*0480*/  LDG.E.CONSTANT R22, desc[UR8][R6.64+0x400] ;  /* 0x0004000806167981 */ /* 0x000728000c1e9900 */
[----:B------:R-:W4:Y:S04]  /*0490*/  LDG.E.CONSTANT R25, desc[UR8][R4.64+-0x800] ;  /* 0xfff8000804197981 */ /* 0x000f28000c1e9900 */
[----:B------:R-:W4:Y:S04]  /*04a0*/  LDG.E.CONSTANT R24, desc[UR8][R4.64+-0x400] ;  /* 0xfffc000804187981 */ /* 0x000f28000c1e9900 */
[----:B------:R-:W4:Y:S04]  /*04b0*/  LDG.E.CONSTANT R23, desc[UR8][R4.64] ;  /* 0x0000000804177981 */ /* 0x000f28000c1e9900 */
[----:B------:R0:W4:Y:S04]  /*04c0*/  LDG.E.CONSTANT R29, desc[UR8][R4.64+0x400] ;  /* 0x00040008041d7981 */ /* 0x000128000c1e9900 */
[----:B------:R-:W4:Y:S04]  /*04d0*/  LDG.E.CONSTANT R26, desc[UR8][R8.64+-0x800] ;  /* 0xfff80008081a7981 */ /* 0x000f28000c1e9900 */
[----:B------:R-:W4:Y:S04]  /*04e0*/  LDG.E.CONSTANT R28, desc[UR8][R8.64+-0x400] ;  /* 0xfffc0008081c7981 */ /* 0x000f28000c1e9900 */
[----:B------:R-:W4:Y:S04]  /*04f0*/  LDG.E.CONSTANT R27, desc[UR8][R8.64] ;  /* 0x00000008081b7981 */ /* 0x000f28000c1e9900 */
[----:B------:R1:W4:Y:S01]  /*0500*/  LDG.E.CONSTANT R6, desc[UR8][R8.64+0x400] ;  /* 0x0004000808067981 */ /* 0x000322000c1e9900 */
[----:B------:R-:W-:-:S05]  /*0510*/  VIADD R13, R13, 0x1000 ;  /* 0x000010000d0d7836 */ /* 0x000fca0000000000 */
[----:B------:R-:W-:Y:S01]  /*0520*/  ISETP.GE.AND P1, PT, R13, R12, PT ;  /* 0x0000000c0d00720c */ /* 0x000fe20003f26270 */
[----:B------:R-:W-:Y:S02]  /*0530*/  VIADD R15, R15, 0x1000 ;  /* 0x000010000f0f7836 */ /* 0x000fe40000000000 */
[----:B--2---:R-:W-:Y:S02]  /*0540*/  VIADD R21, R21, 0xffffffff ;  /* 0xffffffff15157836 */ /* 0x004fe40000000000 */
[----:B---3--:R-:W-:-:S03]  /*0550*/  VIADD R7, R20, 0xffffffff ;  /* 0xffffffff14077836 */ /* 0x008fc60000000000 */
[----:B------:R2:W-:Y:S01]  /*0560*/  STS [R10+-0x800], R21 ;  /* 0xfff800150a007388 */ /* 0x0005e20000000800 */
[----:B-----5:R-:W-:Y:S01]  /*0570*/  VIADD R19, R19, 0xffffffff ;  /* 0xffffffff13137836 */ /* 0x020fe20000000000 */
[----:B----4-:R-:W-:Y:S02]  /*0580*/  IADD3 R17, PT, PT, R17, -0x1, RZ ;  /* 0xffffffff11117810 */ /* 0x010fe40007ffe0ff */
[----:B------:R3:W-:Y:S01]  /*0590*/  STS [R10+-0x400], R7 ;  /* 0xfffc00070a007388 */ /* 0x0007e20000000800 */
[----:B------:R-:W-:Y:S02]  /*05a0*/  VIADD R16, R16, 0xffffffff ;  /* 0xffffffff10107836 */ /* 0x000fe40000000000 */
[----:B------:R-:W-:Y:S01]  /*05b0*/  VIADD R18, R18, 0xffffffff ;  /* 0xffffffff12127836 */ /* 0x000fe20000000000 */
[----:B------:R-:W-:Y:S01]  /*05c0*/  STS [R10+0x400], R19 ;  /* 0x000400130a007388 */ /* 0x000fe20000000800 */
[----:B0-----:R-:W-:-:S03]  /*05d0*/  VIADD R5, R14, 0xffffffff ;  /* 0xffffffff0e057836 */ /* 0x001fc60000000000 */
[----:B------:R0:W-:Y:S01]  /*05e0*/  STS [R10+0xc00], R17 ;  /* 0x000c00110a007388 */ /* 0x0001e20000000800 */
[----:B-1----:R-:W-:Y:S02]  /*05f0*/  VIADD R9, R22, 0xffffffff ;  /* 0xffffffff16097836 */ /* 0x002fe40000000000 */
[----:B------:R-:W-:Y:S02]  /*0600*/  VIADD R25, R25, 0xffffffff ;  /* 0xffffffff19197836 */ /* 0x000fe40000000000 */
[----:B--2---:R-:W-:Y:S02]  /*0610*/  VIADD R21, R24, 0xffffffff ;  /* 0xffffffff18157836 */ /* 0x004fe40000000000 */
[----:B------:R-:W-:Y:S02]  /*0620*/  VIADD R23, R23, 0xffffffff ;  /* 0xffffffff17177836 */ /* 0x000fe40000000000 */
[----:B------:R-:W-:Y:S02]  /*0630*/  VIADD R29, R29, 0xffffffff ;  /* 0xffffffff1d1d7836 */ /* 0x000fe40000000000 */
[----:B---3--:R-:W-:Y:S01]  /*0640*/  VIADD R7, R26, 0xffffffff ;  /* 0xffffffff1a077836 */ /* 0x008fe20000000000 */
[----:B0-----:R-:W-:Y:S01]  /*0650*/  IADD3 R17, PT, PT, R28, -0x1, RZ ;  /* 0xffffffff1c117810 */ /* 0x001fe20007ffe0ff */
[----:B------:R-:W-:-:S02]  /*0660*/  VIADD R27, R27, 0xffffffff ;  /* 0xffffffff1b1b7836 */ /* 0x000fc40000000000 */
[----:B------:R-:W-:Y:S01]  /*0670*/  VIADD R19, R6, 0xffffffff ;  /* 0xffffffff06137836 */ /* 0x000fe20000000000 */
[----:B------:R-:W-:Y:S04]  /*0680*/  STS [R10], R16 ;  /* 0x000000100a007388 */ /* 0x000fe80000000800 */
[----:B------:R-:W-:Y:S04]  /*0690*/  STS [R10+0x800], R18 ;  /* 0x000800120a007388 */ /* 0x000fe80000000800 */
        /* <DEDUP_REMOVED lines=9> */
[----:B------:R0:W-:Y:S02]  /*0730*/  STS [R10+0x3400], R19 ;  /* 0x003400130a007388 */ /* 0x0001e40000000800 */
[----:B0-----:R-:W-:Y:S01]  /*0740*/  VIADD R10, R10, 0x4000 ;  /* 0x000040000a0a7836 */ /* 0x001fe20000000000 */
[----:B------:R-:W-:Y:S06]  /*0750*/  @!P1 BRA `(.L_x_247) ;  /* 0xfffffffc00109947 */ /* 0x000fec000383ffff */
.L_x_246:
[----:B------:R-:W-:Y:S05]  /*0760*/  BSYNC.RECONVERGENT B1 ;  /* 0x0000000000017941 */ /* 0x000fea0003800200 */
.L_x_245:
[----:B------:R-:W-:Y:S01]  /*0770*/  IMAD.IADD R4, R0, 0x1, -R13 ;  /* 0x0000000100047824 */ /* 0x000fe200078e0a0d */
[----:B------:R-:W-:Y:S04]  /*0780*/  BSSY.RECONVERGENT B1, `(.L_x_248) ;  /* 0x0000022000017945 */ /* 0x000fe80003800200 */
[----:B------:R-:W-:-:S13]  /*0790*/  ISETP.GT.AND P1, PT, R4, 0x400, PT ;  /* 0x000004000400780c */ /* 0x000fda0003f24270 */
[----:B------:R-:W-:Y:S05]  /*07a0*/  @!P1 BRA `(.L_x_249) ;  /* 0x00000000007c9947 */ /* 0x000fea0003800000 */
[C---:B------:R-:W-:Y:S02]  /*07b0*/  VIADD R5, R15.reuse, 0x400 ;  /* 0x000004000f057836 */ /* 0x040fe40000000000 */
[----:B------:R-:W-:-:S04]  /*07c0*/  IMAD.WIDE R6, R15, 0x4, R2 ;  /* 0x000000040f067825 */ /* 0x000fc800078e0202 */
[----:B------:R-:W-:Y:S01]  /*07d0*/  IMAD.WIDE R4, R5, 0x4, R2 ;  /* 0x0000000405047825 */ /* 0x000fe200078e0202 */
[----:B------:R-:W2:Y:S04]  /*07e0*/  LDG.E.CONSTANT R8, desc[UR8][R6.64+-0x800] ;  /* 0xfff8000806087981 */ /* 0x000ea8000c1e9900 */
[----:B------:R-:W3:Y:S04]  /*07f0*/  LDG.E.CONSTANT R12, desc[UR8][R6.64+-0x400] ;  /* 0xfffc0008060c7981 */ /* 0x000ee8000c1e9900 */
[----:B------:R-:W4:Y:S04]  /*0800*/  LDG.E.CONSTANT R14, desc[UR8][R6.64] ;  /* 0x00000008060e7981 */ /* 0x000f28000c1e9900 */
[----:B------:R-:W5:Y:S04]  /*0810*/  LDG.E.CONSTANT R16, desc[UR8][R6.64+0x400] ;  /* 0x0004000806107981 */ /* 0x000f68000c1e9900 */
[----:B------:R-:W5:Y:S04]  /*0820*/  LDG.E.CONSTANT R18, desc[UR8][R4.64+-0x800] ;  /* 0xfff8000804127981 */ /* 0x000f68000c1e9900 */
[----:B------:R-:W5:Y:S04]  /*0830*/  LDG.E.CONSTANT R20, desc[UR8][R4.64+-0x400] ;  /* 0xfffc000804147981 */ /* 0x000f68000c1e9900 */
[----:B------:R-:W5:Y:S04]  /*0840*/  LDG.E.CONSTANT R22, desc[UR8][R4.64] ;  /* 0x0000000804167981 */ /* 0x000f68000c1e9900 */
[----:B------:R-:W5:Y:S01]  /*0850*/  LDG.E.CONSTANT R24, desc[UR8][R4.64+0x400] ;  /* 0x0004000804187981 */ /* 0x000f62000c1e9900 */
[----:B------:R-:W-:Y:S01]  /*0860*/  PLOP3.LUT P0, PT, PT, PT, PT, 0x8, 0x80 ;  /* 0x000000000080781c */ /* 0x000fe20003f0e170 */
[----:B------:R-:W-:-:S02]  /*0870*/  VIADD R13, R13, 0x800 ;  /* 0x000008000d0d7836 */ /* 0x000fc40000000000 */
[----:B------:R-:W-:Y:S01]  /*0880*/  VIADD R15, R15, 0x800 ;  /* 0x000008000f0f7836 */ /* 0x000fe20000000000 */
[----:B--2---:R-:W-:Y:S01]  /*0890*/  IADD3 R9, PT, PT, R8, -0x1, RZ ;  /* 0xffffffff08097810 */ /* 0x004fe20007ffe0ff */
[----:B---3--:R-:W-:-:S04]  /*08a0*/  VIADD R17, R12, 0xffffffff ;  /* 0xffffffff0c117836 */ /* 0x008fc80000000000 */
[----:B------:R-:W-:Y:S01]  /*08b0*/  STS [R10+-0x800], R9 ;  /* 0xfff800090a007388 */ /* 0x000fe20000000800 */
[----:B----4-:R-:W-:-:S03]  /*08c0*/  VIADD R19, R14, 0xffffffff ;  /* 0xffffffff0e137836 */ /* 0x010fc60000000000 */
[----:B------:R-:W-:Y:S01]  /*08d0*/  STS [R10+-0x400], R17 ;  /* 0xfffc00110a007388 */ /* 0x000fe20000000800 */
[----:B-----5:R-:W-:-:S03]  /*08e0*/  VIADD R7, R16, 0xffffffff ;  /* 0xffffffff10077836 */ /* 0x020fc60000000000 */
[----:B------:R-:W-:Y:S01]  /*08f0*/  STS [R10], R19 ;  /* 0x000000130a007388 */ /* 0x000fe20000000800 */
[----:B------:R-:W-:-:S03]  /*0900*/  VIADD R21, R18, 0xffffffff ;  /* 0xffffffff12157836 */ /* 0x000fc60000000000 */
[----:B------:R-:W-:Y:S01]  /*0910*/  STS [R10+0x400], R7 ;  /* 0x000400070a007388 */ /* 0x000fe20000000800 */
[----:B------:R-:W-:-:S03]  /*0920*/  VIADD R23, R20, 0xffffffff ;  /* 0xffffffff14177836 */ /* 0x000fc60000000000 */
[----:B------:R-:W-:Y:S01]  /*0930*/  STS [R10+0x800], R21 ;  /* 0x000800150a007388 */ /* 0x000fe20000000800 */
[----:B------:R-:W-:-:S03]  /*0940*/  VIADD R25, R22, 0xffffffff ;  /* 0xffffffff16197836 */ /* 0x000fc60000000000 */
[----:B------:R-:W-:Y:S01]  /*0950*/  STS [R10+0xc00], R23 ;  /* 0x000c00170a007388 */ /* 0x000fe20000000800 */
[----:B------:R-:W-:-:S03]  /*0960*/  IADD3 R5, PT, PT, R24, -0x1, RZ ;  /* 0xffffffff18057810 */ /* 0x000fc60007ffe0ff */
[----:B------:R-:W-:Y:S04]  /*0970*/  STS [R10+0x1000], R25 ;  /* 0x001000190a007388 */ /* 0x000fe80000000800 */
[----:B------:R0:W-:Y:S02]  /*0980*/  STS [R10+0x1400], R5 ;  /* 0x001400050a007388 */ /* 0x0001e40000000800 */
[----:B0-----:R-:W-:-:S07]  /*0990*/  VIADD R10, R10, 0x2000 ;  /* 0x000020000a0a7836 */ /* 0x001fce0000000000 */
.L_x_249:
[----:B------:R-:W-:Y:S05]  /*09a0*/  BSYNC.RECONVERGENT B1 ;  /* 0x0000000000017941 */ /* 0x000fea0003800200 */
.L_x_248:
[----:B------:R-:W-:-:S13]  /*09b0*/  ISETP.LT.OR P0, PT, R13, R0, P0 ;  /* 0x000000000d00720c */ /* 0x000fda0000701670 */
[----:B------:R-:W-:Y:S05]  /*09c0*/  @!P0 BRA `(.L_x_241) ;  /* 0x0000000000348947 */ /* 0x000fea0003800000 */
[----:B------:R-:W-:-:S05]  /*09d0*/  IMAD.WIDE R2, R15, 0x4, R2 ;  /* 0x000000040f027825 */ /* 0x000fca00078e0202 */
[----:B------:R-:W2:Y:S04]  /*09e0*/  LDG.E.CONSTANT R4, desc[UR8][R2.64+-0x800] ;  /* 0xfff8000802047981 */ /* 0x000ea8000c1e9900 */
[----:B------:R-:W3:Y:S04]  /*09f0*/  LDG.E.CONSTANT R6, desc[UR8][R2.64+-0x400] ;  /* 0xfffc000802067981 */ /* 0x000ee8000c1e9900 */
[----:B------:R-:W4:Y:S04]  /*0a00*/  LDG.E.CONSTANT R8, desc[UR8][R2.64] ;  /* 0x0000000802087981 */ /* 0x000f28000c1e9900 */
[----:B------:R-:W5:Y:S01]  /*0a10*/  LDG.E.CONSTANT R12, desc[UR8][R2.64+0x400] ;  /* 0x00040008020c7981 */ /* 0x000f62000c1e9900 */
[----:B--2---:R-:W-:-:S02]  /*0a20*/  VIADD R5, R4, 0xffffffff ;  /* 0xffffffff04057836 */ /* 0x004fc40000000000 */
[----:B---3--:R-:W-:-:S03]  /*0a30*/  VIADD R7, R6, 0xffffffff ;  /* 0xffffffff06077836 */ /* 0x008fc60000000000 */
[----:B------:R0:W-:Y:S01]  /*0a40*/  STS [R10+-0x800], R5 ;  /* 0xfff800050a007388 */ /* 0x0001e20000000800 */
[----:B----4-:R-:W-:-:S03]  /*0a50*/  VIADD R9, R8, 0xffffffff ;  /* 0xffffffff08097836 */ /* 0x010fc60000000000 */
[----:B------:R0:W-:Y:S01]  /*0a60*/  STS [R10+-0x400], R7 ;  /* 0xfffc00070a007388 */ /* 0x0001e20000000800 */
[----:B-----5:R-:W-:-:S03]  /*0a70*/  IADD3 R13, PT, PT, R12, -0x1, RZ ;  /* 0xffffffff0c0d7810 */ /* 0x020fc60007ffe0ff */
[----:B------:R0:W-:Y:S04]  /*0a80*/  STS [R10], R9 ;  /* 0x000000090a007388 */ /* 0x0001e80000000800 */
[----:B------:R0:W-:Y:S02]  /*0a90*/  STS [R10+0x400], R13 ;  /* 0x0004000d0a007388 */ /* 0x0001e40000000800 */
.L_x_241:
[----:B------:R-:W-:Y:S05]  /*0aa0*/  BSYNC.RECONVERGENT B0 ;  /* 0x0000000000007941 */ /* 0x000fea0003800200 */
.L_x_240:
[----:B------:R-:W1:Y:S01]  /*0ab0*/  S2R R2, SR_CTAID.X ;  /* 0x0000000000027919 */ /* 0x000e620000002500 */
[----:B------:R-:W2:Y:S01]  /*0ac0*/  LDCU.64 UR4, c[0x0][0x3a8] ;  /* 0x00007500ff0477ac */ /* 0x000ea20008000a00 */
[----:B------:R-:W3:Y:S01]  /*0ad0*/  LDCU UR6, c[0x0][0x38c] ;  /* 0x00007180ff0677ac */ /* 0x000ee20008000800 */
[----:B-1----:R-:W-:-:S04]  /*0ae0*/  IMAD R2, R2, 0x100, R11 ;  /* 0x0000010002027824 */ /* 0x002fc800078e020b */
[----:B--2---:R-:W-:Y:S01]  /*0af0*/  VIADD R2, R2, UR4 ;  /* 0x0000000402027c36 */ /* 0x004fe20008000000 */
[----:B------:R-:W-:Y:S04]  /*0b00*/  BAR.SYNC.DEFER_BLOCKING 0x0 ;  /* 0x0000000000007b1d */ /* 0x000fe80000010000 */
[----:B---3--:R-:W-:-:S04]  /*0b10*/  ISETP.GE.U32.AND P0, PT, R2, UR6, PT ;  /* 0x0000000602007c0c */ /* 0x008fc8000bf06070 */
[----:B------:R-:W-:-:S13]  /*0b20*/  ISETP.GE.OR P0, PT, R2, UR5, P0 ;  /* 0x0000000502007c0c */ /* 0x000fda0008706670 */
[----:B------:R-:W-:Y:S05]  /*0b30*/  @P0 EXIT ;  /* 0x000000000000094d */ /* 0x000fea0003800000 */
[----:B------:R-:W-:-:S13]  /*0b40*/  ISETP.GE.AND P0, PT, R0, 0x1, PT ;  /* 0x000000010000780c */ /* 0x000fda0003f06270 */
[----:B------:R-:W-:Y:S05]  /*0b50*/  @!P0 EXIT ;  /* 0x000000000000894d */ /* 0x000fea0003800000 */
[----:B------:R-:W1:Y:S01]  /*0b60*/  S2UR UR5, SR_CgaCtaId ;  /* 0x00000000000579c3 */ /* 0x000e620000008800 */
[----:B------:R-:W-:Y:S01]  /*0b70*/  UMOV UR4, 0x400 ;  /* 0x0000040000047882 */ /* 0x000fe20000000000 */
[----:B------:R-:W2:Y:S01]  /*0b80*/  LDCU UR15, c[0x0][0x398] ;  /* 0x00007300ff0f77ac */ /* 0x000ea20008000800 */
[----:B------:R-:W3:Y:S05]  /*0b90*/  LDCU.64 UR10, c[0x0][0x390] ;  /* 0x00007200ff0a77ac */ /* 0x000eea0008000a00 */
[----:B------:R-:W4:Y:S01]  /*0ba0*/  LDC R0, c[0x0][0x388] ;  /* 0x0000e200ff007b82 */ /* 0x000f220000000800 */
[----:B------:R-:W0:Y:S01]  /*0bb0*/  LDCU.64 UR12, c[0x0][0x380] ;  /* 0x00007000ff0c77ac */ /* 0x000e220008000a00 */
[----:B-1----:R-:W-:-:S03]  /*0bc0*/  ULEA UR6, UR5, UR4, 0x18 ;  /* 0x0000000405067291 */ /* 0x002fc6000f8ec0ff */
[----:B0-23--:R-:W-:-:S09]  /*0bd0*/  UMOV UR4, URZ ;  /* 0x000000ff00047c82 */ /* 0x00dfd20008000000 */
.L_x_251:
[----:B------:R-:W-:-:S09]  /*0be0*/  UISETP.GE.AND UP0, UPT, UR4, UR15, UPT ;  /* 0x0000000f0400728c */ /* 0x000fd2000bf06270 */
[----:B01-3--:R-:W-:Y:S05]  /*0bf0*/  BRA.U UP0, `(.L_x_250) ;  /* 0x00000009001c7547 */ /* 0x00bfea000b800000 */
[----:B------:R-:W-:Y:S02]  /*0c00*/  ULEA UR14, UR4, UR6, 0x2 ;  /* 0x00000006040e7291 */ /* 0x000fe4000f8e10ff */
[----:B------:R-:W-:-:S04]  /*0c10*/  UIADD3 UR5, UPT, UPT, UR4, UR11, URZ ;  /* 0x0000000b04057290 */ /* 0x000fc8000fffe0ff */
[----:B------:R-:W-:Y:S02]  /*0c20*/  USHF.R.S32.HI UR7, URZ, 0x1f, UR5 ;  /* 0x0000001fff077899 */ /* 0x000fe40008011405 */
[----:B------:R-:W-:Y:S01]  /*0c30*/  IMAD.U32 R8, RZ, RZ, UR5 ;  /* 0x00000005ff087e24 */ /* 0x000fe2000f8e00ff */
[----:B------:R-:W0:Y:S03]  /*0c40*/  LDS.128 R4, [UR14] ;  /* 0x0000000eff047984 */ /* 0x000e260008000c00 */
[----:B------:R-:W-:Y:S02]  /*0c50*/  IMAD.U32 R9, RZ, RZ, UR7 ;  /* 0x00000007ff097e24 */ /* 0x000fe4000f8e00ff */
[----:B------:R-:W-:-:S03]  /*0c60*/  IMAD.WIDE R10, R2, UR10, R8 ;  /* 0x0000000a020a7c25 */ /* 0x000fc6000f8e0208 */
[----:B------:R-:W-:-:S04]  /*0c70*/  LEA R8, P1, R10, UR12, 0x1 ;  /* 0x0000000c0a087c11 */ /* 0x000fc8000f8208ff */
[----:B------:R-:W-:Y:S02]  /*0c80*/  LEA.HI.X R9, R10, UR13, R11, 0x1, P1 ;  /* 0x0000000d0a097c11 */ /* 0x000fe400088f0c0b */
[----:B0-----:R-:W-:Y:S01]  /*0c90*/  VIMNMX.U32 R3, PT, PT, R4, UR5, !PT ;  /* 0x0000000504037c48 */ /* 0x001fe2000ffe0000 */
[--C-:B------:R-:W-:Y:S01]  /*0ca0*/  IMAD.MOV.U32 R12, RZ, RZ, R4.reuse ;  /* 0x000000ffff0c7224 */ /* 0x100fe200078e0004 */
[----:B------:R-:W-:Y:S02]  /*0cb0*/  SHF.R.S32.HI R13, RZ, 0x1f, R4 ;  /* 0x0000001fff0d7819 */ /* 0x000fe40000011404 */
[----:B----4-:R-:W-:-:S04]  /*0cc0*/  ISETP.GE.U32.AND P0, PT, R3, R0, PT ;  /* 0x000000000300720c */ /* 0x010fc80003f06070 */
[----:B------:R-:W-:-:S13]  /*0cd0*/  ISETP.EQ.OR P0, PT, R4, UR5, P0 ;  /* 0x0000000504007c0c */ /* 0x000fda0008702670 */
[----:B------:R-:W-:Y:S01]  /*0ce0*/  @!P0 IMAD.WIDE R12, R2, UR10, R12 ;  /* 0x0000000a020c8c25 */ /* 0x000fe2000f8e020c */
[----:B------:R-:W2:Y:S02]  /*0cf0*/  @!P0 LDG.E.U16 R3, desc[UR8][R8.64] ;  /* 0x0000000808038981 */ /* 0x000ea4000c1e1500 */
[----:B------:R-:W-:-:S04]  /*0d00*/  @!P0 LEA R14, P2, R12, UR12, 0x1 ;  /* 0x0000000c0c0e8c11 */ /* 0x000fc8000f8408ff */
[----:B------:R-:W-:-:S05]  /*0d10*/  @!P0 LEA.HI.X R15, R12, UR13, R13, 0x1, P2 ;  /* 0x0000000d0c0f8c11 */ /* 0x000fca00090f0c0d */
[----:B------:R-:W3:Y:S01]  /*0d20*/  @!P0 LDG.E.U16 R11, desc[UR8][R14.64] ;  /* 0x000000080e0b8981 */ /* 0x000ee2000c1e1500 */
[----:B------:R-:W-:-:S04]  /*0d30*/  UIADD3 UR7, UPT, UPT, UR4, 0x1, URZ ;  /* 0x0000000104077890 */ /* 0x000fc8000fffe0ff */
[----:B------:R-:W-:Y:S01]  /*0d40*/  UISETP.GE.AND UP0, UPT, UR7, UR15, UPT ;  /* 0x0000000f0700728c */ /* 0x000fe2000bf06270 */
[----:B---3--:R0:W-:Y:S04]  /*0d50*/  @!P0 STG.E.U16 desc[UR8][R8.64], R11 ;  /* 0x0000000b08008986 */ /* 0x0081e8000c101508 */
[----:B--2---:R0:W-:Y:S04]  /*0d60*/  @!P0 STG.E.U16 desc[UR8][R14.64], R3 ;  /* 0x000000030e008986 */ /* 0x0041e8000c101508 */
[----:B------:R-:W-:Y:S05]  /*0d70*/  BRA.U UP0, `(.L_x_250) ;  /* 0x0000000500bc7547 */ /* 0x000fea000b800000 */
[----:B------:R-:W-:Y:S01]  /*0d80*/  UIADD3 UR7, UPT, UPT, UR5, 0x1, URZ ;  /* 0x0000000105077890 */ /* 0x000fe2000fffe0ff */
[--C-:B0-----:R-:W-:Y:S01]  /*0d90*/  SHF.R.S32.HI R11, RZ, 0x1f, R5.reuse ;  /* 0x0000001fff0b7819 */ /* 0x101fe20000011405 */
[----:B------:R-:W-:-:S04]  /*0da0*/  IMAD.MOV.U32 R10, RZ, RZ, R5 ;  /* 0x000000ffff0a7224 */ /* 0x000fc800078e0005 */
[----:B------:R-:W-:-:S04]  /*0db0*/  VIMNMX.U32 R3, PT, PT, R5, UR7, !PT ;  /* 0x0000000705037c48 */ /* 0x000fc8000ffe0000 */
[----:B------:R-:W-:-:S04]  /*0dc0*/  ISETP.GE.U32.AND P0, PT, R3, R0, PT ;  /* 0x000000000300720c */ /* 0x000fc80003f06070 */
        /* <DEDUP_REMOVED lines=12> */
[----:B-1----:R-:W-:Y:S02]  /*0e90*/  SHF.R.S32.HI R5, RZ, 0x1f, R6 ;  /* 0x0000001fff057819 */ /* 0x002fe40000011406 */
[----:B------:R-:W-:-:S03]  /*0ea0*/  MOV R4, R6 ;  /* 0x0000000600047202 */ /* 0x000fc60000000f00 */
        /* <DEDUP_REMOVED lines=14> */
[--C-:B---3--:R-:W-:Y:S01]  /*0f90*/  SHF.R.S32.HI R5, RZ, 0x1f, R7.reuse ;  /* 0x0000001fff057819 */ /* 0x108fe20000011407 */
        /* <DEDUP_REMOVED lines=14> */
[----:B0-----:R-:W0:Y:S01]  /*1080*/  LDS.128 R4, [UR14+0x10] ;  /* 0x0000100eff047984 */ /* 0x001e220008000c00 */
[----:B------:R-:W-:-:S06]  /*1090*/  UIADD3 UR7, UPT, UPT, UR5, 0x4, URZ ;  /* 0x0000000405077890 */ /* 0x000fcc000fffe0ff */
[----:B0-----:R-:W-:Y:S01]  /*10a0*/  VIMNMX.U32 R3, PT, PT, R4, UR7, !PT ;  /* 0x0000000704037c48 */ /* 0x001fe2000ffe0000 */
[--C-:B------:R-:W-:Y:S01]  /*10b0*/  IMAD.MOV.U32 R10, RZ, RZ, R4.reuse ;  /* 0x000000ffff0a7224 */ /* 0x100fe200078e0004 */
[----:B------:R-:W-:Y:S02]  /*10c0*/  SHF.R.S32.HI R11, RZ, 0x1f, R4 ;  /* 0x0000001fff0b7819 */ /* 0x000fe40000011404 */
        /* <DEDUP_REMOVED lines=50> */
[----:B------:R-:W-:Y:S05]  /*13f0*/  @P0 BRA `(.L_x_250) ;  /* 0x00000000001c0947 */ /* 0x000fea0003800000 */
[----:B------:R-:W-:Y:S01]  /*1400*/  IMAD.WIDE R4, R2, UR10, R4 ;  /* 0x0000000a02047c25 */ /* 0x000fe2000f8e0204 */
[----:B------:R-:W2:Y:S02]  /*1410*/  LDG.E.U16 R3, desc[UR8][R8.64+0xe] ;  /* 0x00000e0808037981 */ /* 0x000ea4000c1e1500 */
[----:B------:R-:W-:-:S04]  /*1420*/  LEA R6, P0, R4, UR12, 0x1 ;  /* 0x0000000c04067c11 */ /* 0x000fc8000f8008ff */
[----:B------:R-:W-:-:S05]  /*1430*/  LEA.HI.X R7, R4, UR13, R5, 0x1, P0 ;  /* 0x0000000d04077c11 */ /* 0x000fca00080f0c05 */
[----:B------:R-:W3:Y:S04]  /*1440*/  LDG.E.U16 R5, desc[UR8][R6.64] ;  /* 0x0000000806057981 */ /* 0x000ee8000c1e1500 */
[----:B---3--:R0:W-:Y:S04]  /*1450*/  STG.E.U16 desc[UR8][R8.64+0xe], R5 ;  /* 0x00000e0508007986 */ /* 0x0081e8000c101508 */
[----:B--2---:R0:W-:Y:S02]  /*1460*/  STG.E.U16 desc[UR8][R6.64], R3 ;  /* 0x0000000306007986 */ /* 0x0041e4000c101508 */
.L_x_250:
[----:B------:R-:W-:-:S04]  /*1470*/  UIADD3 UR4, UPT, UPT, UR4, 0x8, URZ ;  /* 0x0000000804047890 */ /* 0x000fc8000fffe0ff */
[----:B------:R-:W-:-:S09]  /*1480*/  UISETP.GE.AND UP0, UPT, UR4, UR15, UPT ;  /* 0x0000000f0400728c */ /* 0x000fd2000bf06270 */
[----:B------:R-:W-:Y:S05]  /*1490*/  BRA.U !UP0, `(.L_x_251) ;  /* 0xfffffff508d07547 */ /* 0x000fea000b83ffff */
[----:B------:R-:W-:Y:S05]  /*14a0*/  EXIT ;  /* 0x000000000000794d */ /* 0x000fea0003800000 */
.L_x_252:
        /* <DEDUP_REMOVED lines=13> */
.L_x_272:


//--------------------- .text._Z34batch_swap_rows_kernel_range_ib128ILi256ELi8EEvP6__halfiiiiPKiii --------------------------
	.section	.text._Z34batch_swap_rows_kernel_range_ib128ILi256ELi8EEvP6__halfiiiiPKiii,"ax",@progbits
	.align	128
        .global         _Z34batch_swap_rows_kernel_range_ib128ILi256ELi8EEvP6__halfiiiiPKiii
        .type           _Z34batch_swap_rows_kernel_range_ib128ILi256ELi8EEvP6__halfiiiiPKiii,@function
        .size           _Z34batch_swap_rows_kernel_range_ib128ILi256ELi8EEvP6__halfiiiiPKiii,(.L_x_273 - _Z34batch_swap_rows_kernel_range_ib128ILi256ELi8EEvP6__halfiiiiPKiii)
        .other          _Z34batch_swap_rows_kernel_range_ib128ILi256ELi8EEvP6__halfiiiiPKiii,@"STO_CUDA_ENTRY STV_DEFAULT"
_Z34batch_swap_rows_kernel_range_ib128ILi256ELi8EEvP6__halfiiiiPKiii:
.text._Z34batch_swap_rows_kernel_range_ib128ILi256ELi8EEvP6__halfiiiiPKiii:
[----:B------:R-:W-:Y:S01]  /*0000*/  LDC R1, c[0x0][0x37c] ;  /* 0x0000df00ff017b82 */ /* 0x000fe20000000800 */
[----:B------:R-:W0:Y:S01]  /*0010*/  S2R R7, SR_TID.X ;  /* 0x0000000000077919 */ /* 0x000e220000002100 */
[----:B------:R-:W1:Y:S01]  /*0020*/  LDCU.64 UR8, c[0x0][0x358] ;  /* 0x00006b00ff0877ac */ /* 0x000e620008000a00 */
[----:B------:R-:W2:Y:S01]  /*0030*/  LDCU.64 UR4, c[0x0][0x3a0] ;  /* 0x00007400ff0477ac */ /* 0x000ea20008000a00 */
[----:B------:R-:W3:Y:S01]  /*0040*/  LDCU UR6, c[0x0][0x38c] ;  /* 0x00007180ff0677ac */ /* 0x000ee20008000800 */
[----:B0-----:R-:W-:-:S13]  /*0050*/  ISETP.GT.U32.AND P1, PT, R7, 0x7f, PT ;  /* 0x0000007f0700780c */ /* 0x001fda0003f24070 */
[----:B------:R-:W0:Y:S08]  /*0060*/  @!P1 LDC R0, c[0x0][0x394] ;  /* 0x0000e500ff009b82 */ /* 0x000e300000000800 */
[----:B------:R-:W4:Y:S01]  /*0070*/  @!P1 LDC.64 R2, c[0x0][0x398] ;  /* 0x0000e600ff029b82 */ /* 0x000f220000000a00 */
[----:B0-----:R-:W-:-:S04]  /*0080*/  @!P1 IMAD.IADD R5, R7, 0x1, R0 ;  /* 0x0000000107059824 */ /* 0x001fc800078e0200 */
[----:B----4-:R-:W-:-:S06]  /*0090*/  @!P1 IMAD.WIDE R2, R5, 0x4, R2 ;  /* 0x0000000405029825 */ /* 0x010fcc00078e0202 */
[----:B-1----:R0:W4:Y:S01]  /*00a0*/  @!P1 LDG.E.CONSTANT R2, desc[UR8][R2.64] ;  /* 0x0000000802029981 */ /* 0x002122000c1e9900 */
[----:B------:R-:W-:Y:S01]  /*00b0*/  @!P1 MOV R4, 0x400 ;  /* 0x0000040000049802 */ /* 0x000fe20000000f00 */
[----:B------:R-:W1:Y:S01]  /*00c0*/  @!P1 S2R R5, SR_CgaCtaId ;  /* 0x0000000000059919 */ /* 0x000e620000008800 */
[----:B------:R-:W5:Y:S02]  /*00d0*/  S2R R0, SR_CTAID.X ;  /* 0x0000000000007919 */ /* 0x000f640000002500 */
[----:B-1----:R-:W-:Y:S01]  /*00e0*/  @!P1 LEA R4, R5, R4, 0x18 ;  /* 0x0000000405049211 */ /* 0x002fe200078ec0ff */
[----:B-----5:R-:W-:-:S04]  /*00f0*/  IMAD R0, R0, 0x100, R7 ;  /* 0x0000010000007824 */ /* 0x020fc800078e0207 */
[----:B0-----:R-:W-:Y:S02]  /*0100*/  @!P1 IMAD R3, R7, 0x4, R4 ;  /* 0x0000000407039824 */ /* 0x001fe400078e0204 */
[----:B--2---:R-:W-:-:S05]  /*0110*/  VIADD R0, R0, UR4 ;  /* 0x0000000400007c36 */ /* 0x004fca0008000000 */
[----:B---3--:R-:W-:-:S04]  /*0120*/  ISETP.GE.U32.AND P0, PT, R0, UR6, PT ;  /* 0x0000000600007c0c */ /* 0x008fc8000bf06070 */
[----:B------:R-:W-:Y:S01]  /*0130*/  ISETP.GE.OR P0, PT, R0, UR5, P0 ;  /* 0x0000000500007c0c */ /* 0x000fe20008706670 */
[----:B----4-:R-:W-:-:S05]  /*0140*/  @!P1 VIADD R2, R2, 0xffffffff ;  /* 0xffffffff02029836 */ /* 0x010fca0000000000 */
[----:B------:R0:W-:Y:S01]  /*0150*/  @!P1 STS [R3], R2 ;  /* 0x0000000203009388 */ /* 0x0001e20000000800 */
[----:B------:R-:W-:Y:S06]  /*0160*/  BAR.SYNC.DEFER_BLOCKING 0x0 ;  /* 0x0000000000007b1d */ /* 0x000fec0000010000 */
[----:B------:R-:W-:Y:S05]  /*0170*/  @P0 EXIT ;  /* 0x000000000000094d */ /* 0x000fea0003800000 */
[----:B------:R-:W1:Y:S01]  /*0180*/  S2UR UR5, SR_CgaCtaId ;  /* 0x00000000000579c3 */ /* 0x000e620000008800 */
[----:B------:R-:W-:Y:S01]  /*0190*/  UMOV UR4, 0x400 ;  /* 0x0000040000047882 */ /* 0x000fe20000000000 */
[----:B------:R-:W2:Y:S01]  /*01a0*/  LDCU.64 UR10, c[0x0][0x390] ;  /* 0x00007200ff0a77ac */ /* 0x000ea20008000a00 */
[----:B------:R-:W3:Y:S05]  /*01b0*/  LDCU.64 UR12, c[0x0][0x380] ;  /* 0x00007000ff0c77ac */ /* 0x000eea0008000a00 */
[----:B0-----:R-:W0:Y:S01]  /*01c0*/  LDC R2, c[0x0][0x388] ;  /* 0x0000e200ff027b82 */ /* 0x001e220000000800 */
[----:B-1----:R-:W-:-:S03]  /*01d0*/  ULEA UR6, UR5, UR4, 0x18 ;  /* 0x0000000405067291 */ /* 0x002fc6000f8ec0ff */
[----:B--23--:R-:W-:-:S09]  /*01e0*/  UMOV UR4, URZ ;  /* 0x000000ff00047c82 */ /* 0x00cfd20008000000 */
.L_x_254:
[----:B------:R-:W-:Y:S02]  /*01f0*/  ULEA UR14, UR4, UR6, 0x2 ;  /* 0x00000006040e7291 */ /* 0x000fe4000f8e10ff */
[----:B------:R-:W-:-:S04]  /*0200*/  UIADD3 UR5, UPT, UPT, UR4, UR11, URZ ;  /* 0x0000000b04057290 */ /* 0x000fc8000fffe0ff */
[----:B------:R-:W-:Y:S02]  /*0210*/  USHF.R.S32.HI UR7, URZ, 0x1f, UR5 ;  /* 0x0000001fff077899 */ /* 0x000fe40008011405 */
[----:B01----:R-:W-:Y:S01]  /*0220*/  IMAD.U32 R8, RZ, RZ, UR5 ;  /* 0x00000005ff087e24 */ /* 0x003fe2000f8e00ff */
[----:B------:R-:W0:Y:S03]  /*0230*/  LDS.128 R4, [UR14] ;  /* 0x0000000eff047984 */ /* 0x000e260008000c00 */
[----:B------:R-:W-:Y:S02]  /*0240*/  IMAD.U32 R9, RZ, RZ, UR7 ;  /* 0x00000007ff097e24 */ /* 0x000fe4000f8e00ff */
[----:B------:R-:W-:-:S03]  /*0250*/  IMAD.WIDE R10, R0, UR10, R8 ;  /* 0x0000000a000a7c25 */ /* 0x000fc6000f8e0208 */
[----:B------:R-:W-:-:S04]  /*0260*/  LEA R8, P0, R10, UR12, 0x1 ;  /* 0x0000000c0a087c11 */ /* 0x000fc8000f8008ff */
[----:B------:R-:W-:Y:S02]  /*0270*/  LEA.HI.X R9, R10, UR13, R11, 0x1, P0 ;  /* 0x0000000d0a097c11 */ /* 0x000fe400080f0c0b */
[----:B0-----:R-:W-:-:S04]  /*0280*/  ISETP.GE.U32.AND P1, PT, R4, R2, PT ;  /* 0x000000020400720c */ /* 0x001fc80003f26070 */
[----:B------:R-:W-:-:S13]  /*0290*/  ISETP.EQ.OR P1, PT, R4, UR5, P1 ;  /* 0x0000000504007c0c */ /* 0x000fda0008f22670 */
[--C-:B------:R-:W-:Y:S01]  /*02a0*/  @!P1 SHF.R.S32.HI R13, RZ, 0x1f, R4.reuse ;  /* 0x0000001fff0d9819 */ /* 0x100fe20000011404 */
[----:B------:R-:W-:Y:S01]  /*02b0*/  @!P1 IMAD.MOV.U32 R12, RZ, RZ, R4 ;  /* 0x000000ffff0c9224 */ /* 0x000fe200078e0004 */
[----:B------:R-:W2:Y:S03]  /*02c0*/  @!P1 LDG.E.U16 R3, desc[UR8][R8.64] ;  /* 0x0000000808039981 */ /* 0x000ea6000c1e1500 */
[----:B------:R-:W-:-:S03]  /*02d0*/  @!P1 IMAD.WIDE R12, R0, UR10, R12 ;  /* 0x0000000a000c9c25 */ /* 0x000fc6000f8e020c */
[----:B------:R-:W-:-:S04]  /*02e0*/  @!P1 LEA R14, P2, R12, UR12, 0x1 ;  /* 0x0000000c0c0e9c11 */ /* 0x000fc8000f8408ff */
[----:B------:R-:W-:-:S05]  /*02f0*/  @!P1 LEA.HI.X R15, R12, UR13, R13, 0x1, P2 ;  /* 0x0000000d0c0f9c11 */ /* 0x000fca00090f0c0d */
[----:B------:R-:W3:Y:S01]  /*0300*/  @!P1 LDG.E.U16 R13, desc[UR8][R14.64] ;  /* 0x000000080e0d9981 */ /* 0x000ee2000c1e1500 */
[----:B------:R-:W-:Y:S01]  /*0310*/  UIADD3 UR7, UPT, UPT, UR5, 0x1, URZ ;  /* 0x0000000105077890 */ /* 0x000fe2000fffe0ff */
[----:B------:R-:W-:-:S05]  /*0320*/  ISETP.GE.U32.AND P0, PT, R5, R2, PT ;  /* 0x000000020500720c */ /* 0x000fca0003f06070 */
[----:B------:R-:W-:-:S13]  /*0330*/  ISETP.EQ.OR P0, PT, R5, UR7, P0 ;  /* 0x0000000705007c0c */ /* 0x000fda0008702670 */
[--C-:B------:R-:W-:Y:S01]  /*0340*/  @!P0 SHF.R.S32.HI R11, RZ, 0x1f, R5.reuse ;  /* 0x0000001fff0b8819 */ /* 0x100fe20000011405 */
[----:B------:R-:W-:-:S04]  /*0350*/  @!P0 IMAD.MOV.U32 R10, RZ, RZ, R5 ;  /* 0x000000ffff0a8224 */ /* 0x000fc800078e0005 */
[----:B------:R-:W-:-:S03]  /*0360*/  @!P0 IMAD.WIDE R10, R0, UR10, R10 ;  /* 0x0000000a000a8c25 */ /* 0x000fc6000f8e020a */
[----:B------:R-:W-:-:S04]  /*0370*/  @!P0 LEA R4, P2, R10, UR12, 0x1 ;  /* 0x0000000c0a048c11 */ /* 0x000fc8000f8408ff */
[----:B------:R-:W-:Y:S01]  /*0380*/  @!P0 LEA.HI.X R5, R10, UR13, R11, 0x1, P2 ;  /* 0x0000000d0a058c11 */ /* 0x000fe200090f0c0b */
[----:B---3--:R-:W-:Y:S04]  /*0390*/  @!P1 STG.E.U16 desc[UR8][R8.64], R13 ;  /* 0x0000000d08009986 */ /* 0x008fe8000c101508 */
[----:B--2---:R0:W-:Y:S04]  /*03a0*/  @!P1 STG.E.U16 desc[UR8][R14.64], R3 ;  /* 0x000000030e009986 */ /* 0x0041e8000c101508 */
[----:B------:R-:W2:Y:S04]  /*03b0*/  @!P0 LDG.E.U16 R21, desc[UR8][R4.64] ;  /* 0x0000000804158981 */ /* 0x000ea8000c1e1500 */
        /* <DEDUP_REMOVED lines=9> */
[----:B--2---:R1:W-:Y:S04]  /*0450*/  @!P0 STG.E.U16 desc[UR8][R8.64+0x2], R21 ;  /* 0x0000021508008986 */ /* 0x0043e8000c101508 */
[----:B---3--:R2:W-:Y:S04]  /*0460*/  @!P0 STG.E.U16 desc[UR8][R4.64], R19 ;  /* 0x0000001304008986 */ /* 0x0085e8000c101508 */
[----:B------:R-:W3:Y:S04]  /*0470*/  @!P1 LDG.E.U16 R23, desc[UR8][R16.64] ;  /* 0x0000000810179981 */ /* 0x000ee8000c1e1500 */
[----:B0-----:R-:W4:Y:S01]  /*0480*/  @!P1 LDG.E.U16 R3, desc[UR8][R8.64+0x4] ;  /* 0x0000040808039981 */ /* 0x001f22000c1e1500 */
[----:B------:R-:W-:Y:S01]  /*0490*/  UIADD3 UR7, UPT, UPT, UR5, 0x3, URZ ;  /* 0x0000000305077890 */ /* 0x000fe2000fffe0ff */
[----:B------:R-:W-:-:S05]  /*04a0*/  ISETP.GE.U32.AND P0, PT, R7, R2, PT ;  /* 0x000000020700720c */ /* 0x000fca0003f06070 */
[----:B------:R-:W-:-:S13]  /*04b0*/  ISETP.EQ.OR P0, PT, R7, UR7, P0 ;  /* 0x0000000707007c0c */ /* 0x000fda0008702670 */
[--C-:B------:R-:W-:Y:S01]  /*04c0*/  @!P0 SHF.R.S32.HI R11, RZ, 0x1f, R7.reuse ;  /* 0x0000001fff0b8819 */ /* 0x100fe20000011407 */
[----:B------:R-:W-:-:S04]  /*04d0*/  @!P0 IMAD.MOV.U32 R10, RZ, RZ, R7 ;  /* 0x000000ffff0a8224 */ /* 0x000fc800078e0007 */
[----:B------:R-:W-:-:S03]  /*04e0*/  @!P0 IMAD.WIDE R6, R0, UR10, R10 ;  /* 0x0000000a00068c25 */ /* 0x000fc6000f8e020a */
[----:B------:R-:W-:-:S04]  /*04f0*/  @!P0 LEA R10, P2, R6, UR12, 0x1 ;  /* 0x0000000c060a8c11 */ /* 0x000fc8000f8408ff */
[----:B------:R-:W-:Y:S02]  /*0500*/  @!P0 LEA.HI.X R11, R6, UR13, R7, 0x1, P2 ;  /* 0x0000000d060b8c11 */ /* 0x000fe400090f0c07 */
[----:B------:R-:W0:Y:S04]  /*0510*/  LDS.128 R4, [UR14+0x10] ;  /* 0x0000100eff047984 */ /* 0x000e280008000c00 */
[----:B---3--:R-:W-:Y:S04]  /*0520*/  @!P1 STG.E.U16 desc[UR8][R8.64+0x4], R23 ;  /* 0x0000041708009986 */ /* 0x008fe8000c101508 */
[----:B----4-:R3:W-:Y:S04]  /*0530*/  @!P1 STG.E.U16 desc[UR8][R16.64], R3 ;  /* 0x0000000310009986 */ /* 0x0107e8000c101508 */
[----:B-1----:R-:W4:Y:S04]  /*0540*/  @!P0 LDG.E.U16 R21, desc[UR8][R10.64] ;  /* 0x000000080a158981 */ /* 0x002f28000c1e1500 */
[----:B--2---:R-:W2:Y:S01]  /*0550*/  @!P0 LDG.E.U16 R19, desc[UR8][R8.64+0x6] ;  /* 0x0000060808138981 */ /* 0x004ea2000c1e1500 */
[----:B------:R-:W-:Y:S01]  /*0560*/  UIADD3 UR7, UPT, UPT, UR5, 0x4, URZ ;  /* 0x0000000405077890 */ /* 0x000fe2000fffe0ff */
[----:B0-----:R-:W-:-:S05]  /*0570*/  ISETP.GE.U32.AND P1, PT, R4, R2, PT ;  /* 0x000000020400720c */ /* 0x001fca0003f26070 */
[----:B------:R-:W-:-:S13]  /*0580*/  ISETP.EQ.OR P1, PT, R4, UR7, P1 ;  /* 0x0000000704007c0c */ /* 0x000fda0008f22670 */
[--C-:B------:R-:W-:Y:S01]  /*0590*/  @!P1 SHF.R.S32.HI R13, RZ, 0x1f, R4.reuse ;  /* 0x0000001fff0d9819 */ /* 0x100fe20000011404 */
[----:B------:R-:W-:-:S04]  /*05a0*/  @!P1 IMAD.MOV.U32 R12, RZ, RZ, R4 ;  /* 0x000000ffff0c9224 */ /* 0x000fc800078e0004 */
[----:B------:R-:W-:-:S03]  /*05b0*/  @!P1 IMAD.WIDE R14, R0, UR10, R12 ;  /* 0x0000000a000e9c25 */ /* 0x000fc6000f8e020c */
[----:B------:R-:W-:-:S04]  /*05c0*/  @!P1 LEA R12, P2, R14, UR12, 0x1 ;  /* 0x0000000c0e0c9c11 */ /* 0x000fc8000f8408ff */
[----:B------:R-:W-:Y:S01]  /*05d0*/  @!P1 LEA.HI.X R13, R14, UR13, R15, 0x1, P2 ;  /* 0x0000000d0e0d9c11 */ /* 0x000fe200090f0c0f */
[----:B----4-:R0:W-:Y:S04]  /*05e0*/  @!P0 STG.E.U16 desc[UR8][R8.64+0x6], R21 ;  /* 0x0000061508008986 */ /* 0x0101e8000c101508 */
[----:B--2---:R1:W-:Y:S04]  /*05f0*/  @!P0 STG.E.U16 desc[UR8][R10.64], R19 ;  /* 0x000000130a008986 */ /* 0x0043e8000c101508 */
[----:B---3--:R-:W2:Y:S04]  /*0600*/  @!P1 LDG.E.U16 R17, desc[UR8][R12.64] ;  /* 0x000000080c119981 */ /* 0x008ea8000c1e1500 */
        /* <DEDUP_REMOVED lines=9> */
[----:B--2---:R-:W-:Y:S04]  /*06a0*/  @!P1 STG.E.U16 desc[UR8][R8.64+0x8], R17 ;  /* 0x0000081108009986 */ /* 0x004fe8000c101508 */
[----:B---3--:R2:W-:Y:S04]  /*06b0*/  @!P1 STG.E.U16 desc[UR8][R12.64], R3 ;  /* 0x000000030c009986 */ /* 0x0085e8000c101508 */
[----:B0-----:R-:W3:Y:S04]  /*06c0*/  @!P0 LDG.E.U16 R21, desc[UR8][R4.64] ;  /* 0x0000000804158981 */ /* 0x001ee8000c1e1500 */
[----:B-1----:R-:W4:Y:S01]  /*06d0*/  @!P0 LDG.E.U16 R19, desc[UR8][R8.64+0xa] ;  /* 0x00000a0808138981 */ /* 0x002f22000c1e1500 */
        /* <DEDUP_REMOVED lines=8> */
[----:B---3--:R0:W-:Y:S04]  /*0760*/  @!P0 STG.E.U16 desc[UR8][R8.64+0xa], R21 ;  /* 0x00000a1508008986 */ /* 0x0081e8000c101508 */
[----:B----4-:R0:W-:Y:S04]  /*0770*/  @!P0 STG.E.U16 desc[UR8][R4.64], R19 ;  /* 0x0000001304008986 */ /* 0x0101e8000c101508 */
[----:B------:R-:W3:Y:S04]  /*0780*/  @!P1 LDG.E.U16 R11, desc[UR8][R14.64] ;  /* 0x000000080e0b9981 */ /* 0x000ee8000c1e1500 */
[----:B--2---:R-:W2:Y:S01]  /*0790*/  @!P1 LDG.E.U16 R3, desc[UR8][R8.64+0xc] ;  /* 0x00000c0808039981 */ /* 0x004ea2000c1e1500 */
[----:B------:R-:W-:Y:S01]  /*07a0*/  UIADD3 UR5, UPT, UPT, UR5, 0x7, URZ ;  /* 0x0000000705057890 */ /* 0x000fe2000fffe0ff */
[----:B------:R-:W-:-:S05]  /*07b0*/  ISETP.GE.U32.AND P0, PT, R7, R2, PT ;  /* 0x000000020700720c */ /* 0x000fca0003f06070 */
[----:B------:R-:W-:Y:S01]  /*07c0*/  ISETP.EQ.OR P0, PT, R7, UR5, P0 ;  /* 0x0000000507007c0c */ /* 0x000fe20008702670 */
[----:B------:R-:W-:-:S04]  /*07d0*/  UIADD3 UR4, UPT, UPT, UR4, 0x8, URZ ;  /* 0x0000000804047890 */ /* 0x000fc8000fffe0ff */
[----:B------:R-:W-:Y:S01]  /*07e0*/  UISETP.GE.U32.AND UP0, UPT, UR4, 0x80, UPT ;  /* 0x000000800400788c */ /* 0x000fe2000bf06070 */
[----:B---3--:R0:W-:Y:S04]  /*07f0*/  @!P1 STG.E.U16 desc[UR8][R8.64+0xc], R11 ;  /* 0x00000c0b08009986 */ /* 0x0081e8000c101508 */
[----:B--2---:R0:W-:Y:S03]  /*0800*/  @!P1 STG.E.U16 desc[UR8][R14.64], R3 ;  /* 0x000000030e009986 */ /* 0x0041e6000c101508 */
[----:B------:R-:W-:Y:S05]  /*0810*/  @P0 BRA `(.L_x_253) ;  /* 0x0000000000240947 */ /* 0x000fea0003800000 */
[--C-:B0-----:R-:W-:Y:S01]  /*0820*/  SHF.R.S32.HI R5, RZ, 0x1f, R7.reuse ;  /* 0x0000001fff057819 */ /* 0x101fe20000011407 */
[----:B------:R-:W-:Y:S01]  /*0830*/  IMAD.MOV.U32 R4, RZ, RZ, R7 ;  /* 0x000000ffff047224 */ /* 0x000fe200078e0007 */
[----:B------:R-:W2:Y:S03]  /*0840*/  LDG.E.U16 R3, desc[UR8][R8.64+0xe] ;  /* 0x00000e0808037981 */ /* 0x000ea6000c1e1500 */
[----:B------:R-:W-:-:S03]  /*0850*/  IMAD.WIDE R4, R0, UR10, R4 ;  /* 0x0000000a00047c25 */ /* 0x000fc6000f8e0204 */
[----:B------:R-:W-:-:S04]  /*0860*/  LEA R6, P0, R4, UR12, 0x1 ;  /* 0x0000000c04067c11 */ /* 0x000fc8000f8008ff */
[----:B------:R-:W-:-:S05]  /*0870*/  LEA.HI.X R7, R4, UR13, R5, 0x1, P0 ;  /* 0x0000000d04077c11 */ /* 0x000fca00080f0c05 */
[----:B------:R-:W3:Y:S04]  /*0880*/  LDG.E.U16 R5, desc[UR8][R6.64] ;  /* 0x0000000806057981 */ /* 0x000ee8000c1e1500 */
[----:B---3--:R1:W-:Y:S04]  /*0890*/  STG.E.U16 desc[UR8][R8.64+0xe], R5 ;  /* 0x00000e0508007986 */ /* 0x0083e8000c101508 */
[----:B--2---:R1:W-:Y:S02]  /*08a0*/  STG.E.U16 desc[UR8][R6.64], R3 ;  /* 0x0000000306007986 */ /* 0x0043e4000c101508 */
.L_x_253:
[----:B------:R-:W-:Y:S05]  /*08b0*/  BRA.U !UP0, `(.L_x_254) ;  /* 0xfffffff9084c7547 */ /* 0x000fea000b83ffff */
[----:B------:R-:W-:Y:S05]  /*08c0*/  EXIT ;  /* 0x000000000000794d */ /* 0x000fea0003800000 */
.L_x_255:
        /* <DEDUP_REMOVED lines=11> */
.L_x_273:


//--------------------- .text._Z34batch_swap_rows_kernel_range_ib256ILi256ELi8EEvP6__halfiiiiPKiii --------------------------
	.section	.text._Z34batch_swap_rows_kernel_range_ib256ILi256ELi8EEvP6__halfiiiiPKiii,"ax",@progbits
	.align	128
        .global         _Z34batch_swap_rows_kernel_range_ib256ILi256ELi8EEvP6__halfiiiiPKiii
        .type           _Z34batch_swap_rows_kernel_range_ib256ILi256ELi8EEvP6__halfiiiiPKiii,@function
        .size           _Z34batch_swap_rows_kernel_range_ib256ILi256ELi8EEvP6__halfiiiiPKiii,(.L_x_274 - _Z34batch_swap_rows_kernel_range_ib256ILi256ELi8EEvP6__halfiiiiPKiii)
        .other          _Z34batch_swap_rows_kernel_range_ib256ILi256ELi8EEvP6__halfiiiiPKiii,@"STO_CUDA_ENTRY STV_DEFAULT"
_Z34batch_swap_rows_kernel_range_ib256ILi256ELi8EEvP6__halfiiiiPKiii:
.text._Z34batch_swap_rows_kernel_range_ib256ILi256ELi8EEvP6__halfiiiiPKiii:
        /* <DEDUP_REMOVED lines=31> */
.L_x_257:
        /* <DEDUP_REMOVED lines=108> */
.L_x_256:
[----:B------:R-:W-:Y:S05]  /*08b0*/  BRA.U !UP0, `(.L_x_257) ;  /* 0xfffffff9084c7547 */ /* 0x000fea000b83ffff */
[----:B------:R-:W-:Y:S05]  /*08c0*/  EXIT ;  /* 0x000000000000794d */ /* 0x000fea0003800000 */
.L_x_258:
        /* <DEDUP_REMOVED lines=11> */
.L_x_274:


//--------------------- .text._Z14f32_to_f16_matPKfiP6__halfii --------------------------
	.section	.text._Z14f32_to_f16_matPKfiP6__halfii,"ax",@progbits
	.align	128
        .global         _Z14f32_to_f16_matPKfiP6__halfii
        .type           _Z14f32_to_f16_matPKfiP6__halfii,@function
        .size           _Z14f32_to_f16_matPKfiP6__halfii,(.L_x_275 - _Z14f32_to_f16_matPKfiP6__halfii)
        .other          _Z14f32_to_f16_matPKfiP6__halfii,@"STO_CUDA_ENTRY STV_DEFAULT"
_Z14f32_to_f16_matPKfiP6__halfii:
.text._Z14f32_to_f16_matPKfiP6__halfii:
[----:B------:R-:W-:Y:S01]  /*0000*/  LDC R1, c[0x0][0x37c] ;  /* 0x0000df00ff017b82 */ /* 0x000fe20000000800 */
[----:B------:R-:W0:Y:S07]  /*0010*/  S2R R3, SR_TID.X ;  /* 0x0000000000037919 */ /* 0x000e2e0000002100 */
[----:B------:R-:W0:Y:S08]  /*0020*/  S2UR UR4, SR_CTAID.X ;  /* 0x00000000000479c3 */ /* 0x000e300000002500 */
[----:B------:R-:W0:Y:S08]  /*0030*/  LDC R12, c[0x0][0x360] ;  /* 0x0000d800ff0c7b82 */ /* 0x000e300000000800 */
[----:B------:R-:W1:Y:S01]  /*0040*/  LDC R13, c[0x0][0x39c] ;  /* 0x0000e700ff0d7b82 */ /* 0x000e620000000800 */
[----:B0-----:R-:W-:-:S02]  /*0050*/  IMAD R10, R12, UR4, R3 ;  /* 0x000000040c0a7c24 */ /* 0x001fc4000f8e0203 */
[----:B-1----:R-:W-:-:S05]  /*0060*/  IMAD R0, R13, R13, RZ ;  /* 0x0000000d0d007224 */ /* 0x002fca00078e02ff */
[----:B------:R-:W-:-:S13]  /*0070*/  ISETP.GE.AND P0, PT, R10, R0, PT ;  /* 0x000000000a00720c */ /* 0x000fda0003f06270 */
[----:B------:R-:W-:Y:S05]  /*0080*/  @P0 EXIT ;  /* 0x000000000000094d */ /* 0x000fea0003800000 */
[----:B------:R-:W-:Y:S01]  /*0090*/  IABS R6, R13 ;  /* 0x0000000d00067213 */ /* 0x000fe20000000000 */
[----:B------:R-:W0:Y:S01]  /*00a0*/  LDC R7, c[0x0][0x39c] ;  /* 0x0000e700ff077b82 */ /* 0x000e220000000800 */
[----:B------:R-:W1:Y:S01]  /*00b0*/  LDCU UR4, c[0x0][0x370] ;  /* 0x00006e00ff0477ac */ /* 0x000e620008000800 */
[----:B------:R-:W-:Y:S01]  /*00c0*/  ISETP.NE.AND P0, PT, R13, RZ, PT ;  /* 0x000000ff0d00720c */ /* 0x000fe20003f05270 */
[----:B------:R-:W2:Y:S01]  /*00d0*/  I2F.RP R11, R6 ;  /* 0x00000006000b7306 */ /* 0x000ea20000209400 */
[----:B------:R-:W3:Y:S04]  /*00e0*/  LDCU.64 UR6, c[0x0][0x358] ;  /* 0x00006b00ff0677ac */ /* 0x000ee80008000a00 */
[----:B------:R-:W4:Y:S01]  /*00f0*/  LDC.64 R2, c[0x0][0x380] ;  /* 0x0000e000ff027b82 */ /* 0x000f220000000a00 */
[----:B------:R-:W0:Y:S01]  /*0100*/  LDCU UR5, c[0x0][0x388] ;  /* 0x00007100ff0577ac */ /* 0x000e220008000800 */
[----:B------:R-:W0:Y:S06]  /*0110*/  LDCU UR8, c[0x0][0x398] ;  /* 0x00007300ff0877ac */ /* 0x000e2c0008000800 */
[----:B------:R-:W0:Y:S01]  /*0120*/  LDC.64 R4, c[0x0][0x390] ;  /* 0x0000e400ff047b82 */ /* 0x000e220000000a00 */
[----:B--2---:R-:W2:Y:S02]  /*0130*/  MUFU.RCP R11, R11 ;  /* 0x0000000b000b7308 */ /* 0x004ea40000001000 */
[----:B--2---:R-:W-:-:S06]  /*0140*/  VIADD R8, R11, 0xffffffe ;  /* 0x0ffffffe0b087836 */ /* 0x004fcc0000000000 */
[----:B------:R2:W5:Y:S02]  /*0150*/  F2I.FTZ.U32.TRUNC.NTZ R9, R8 ;  /* 0x0000000800097305 */ /* 0x000564000021f000 */
[----:B--2---:R-:W-:Y:S02]  /*0160*/  HFMA2 R8, -RZ, RZ, 0, 0 ;  /* 0x00000000ff087431 */ /* 0x004fe400000001ff */
[----:B-----5:R-:W-:-:S04]  /*0170*/  IMAD.MOV R15, RZ, RZ, -R9 ;  /* 0x000000ffff0f7224 */ /* 0x020fc800078e0a09 */
[----:B------:R-:W-:-:S04]  /*0180*/  IMAD R11, R15, R6, RZ ;  /* 0x000000060f0b7224 */ /* 0x000fc800078e02ff */
[----:B------:R-:W-:Y:S01]  /*0190*/  IMAD.HI.U32 R8, R9, R11, R8 ;  /* 0x0000000b09087227 */ /* 0x000fe200078e0008 */
[----:B------:R-:W-:-:S03]  /*01a0*/  LOP3.LUT R9, RZ, R13, RZ, 0x33, !PT ;  /* 0x0000000dff097212 */ /* 0x000fc600078e33ff */
[----:B01-34-:R-:W-:-:S07]  /*01b0*/  IMAD R11, R12, UR4, RZ ;  /* 0x000000040c0b7c24 */ /* 0x01bfce000f8e02ff */
.L_x_259:
[----:B0-----:R-:W-:Y:S02]  /*01c0*/  IABS R13, R10 ;  /* 0x0000000a000d7213 */ /* 0x001fe40000000000 */
[----:B------:R-:W-:-:S03]  /*01d0*/  IABS R16, R7 ;  /* 0x0000000700107213 */ /* 0x000fc60000000000 */
[----:B------:R-:W-:-:S04]  /*01e0*/  IMAD.HI.U32 R12, R8, R13, RZ ;  /* 0x0000000d080c7227 */ /* 0x000fc800078e00ff */
[----:B------:R-:W-:-:S04]  /*01f0*/  IMAD.MOV R14, RZ, RZ, -R12 ;  /* 0x000000ffff0e7224 */ /* 0x000fc800078e0a0c */
[----:B------:R-:W-:-:S05]  /*0200*/  IMAD R13, R16, R14, R13 ;  /* 0x0000000e100d7224 */ /* 0x000fca00078e020d */
[----:B------:R-:W-:-:S13]  /*0210*/  ISETP.GT.U32.AND P2, PT, R6, R13, PT ;  /* 0x0000000d0600720c */ /* 0x000fda0003f44070 */
[----:B------:R-:W-:Y:S01]  /*0220*/  @!P2 IADD3 R13, PT, PT, R13, -R16, RZ ;  /* 0x800000100d0da210 */ /* 0x000fe20007ffe0ff */
[----:B------:R-:W-:-:S03]  /*0230*/  @!P2 VIADD R12, R12, 0x1 ;  /* 0x000000010c0ca836 */ /* 0x000fc60000000000 */
[----:B------:R-:W-:Y:S02]  /*0240*/  ISETP.GE.U32.AND P1, PT, R13, R6, PT ;  /* 0x000000060d00720c */ /* 0x000fe40003f26070 */
[----:B------:R-:W-:-:S04]  /*0250*/  LOP3.LUT R13, R10, R7, RZ, 0x3c, !PT ;  /* 0x000000070a0d7212 */ /* 0x000fc800078e3cff */
[----:B------:R-:W-:-:S07]  /*0260*/  ISETP.GE.AND P3, PT, R13, RZ, PT ;  /* 0x000000ff0d00720c */ /* 0x000fce0003f66270 */
[----:B------:R-:W-:-:S06]  /*0270*/  @P1 IADD3 R12, PT, PT, R12, 0x1, RZ ;  /* 0x000000010c0c1810 */ /* 0x000fcc0007ffe0ff */
[----:B------:R-:W-:-:S05]  /*0280*/  @!P3 IMAD.MOV R12, RZ, RZ, -R12 ;  /* 0x000000ffff0cb224 */ /* 0x000fca00078e0a0c */
[----:B------:R-:W-:-:S04]  /*0290*/  SEL R14, R9, R12, !P0 ;  /* 0x0000000c090e7207 */ /* 0x000fc80004000000 */
[----:B------:R-:W-:-:S05]  /*02a0*/  IADD3 R15, PT, PT, -R14, RZ, RZ ;  /* 0x000000ff0e0f7210 */ /* 0x000fca0007ffe1ff */
[----:B------:R-:W-:-:S04]  /*02b0*/  IMAD R15, R7, R15, R10 ;  /* 0x0000000f070f7224 */ /* 0x000fc800078e020a */
[----:B------:R-:W-:-:S04]  /*02c0*/  IMAD R13, R14, UR5, R15 ;  /* 0x000000050e0d7c24 */ /* 0x000fc8000f8e020f */
[----:B------:R-:W-:-:S06]  /*02d0*/  IMAD.WIDE R12, R13, 0x4, R2 ;  /* 0x000000040d0c7825 */ /* 0x000fcc00078e0202 */
[----:B------:R-:W2:Y:S01]  /*02e0*/  LDG.E.CONSTANT R12, desc[UR6][R12.64] ;  /* 0x000000060c0c7981 */ /* 0x000ea2000c1e9900 */
[----:B------:R-:W-:Y:S01]  /*02f0*/  IMAD R15, R14, UR8, R15 ;  /* 0x000000080e0f7c24 */ /* 0x000fe2000f8e020f */
[----:B------:R-:W-:-:S03]  /*0300*/  IADD3 R10, PT, PT, R11, R10, RZ ;  /* 0x0000000a0b0a7210 */ /* 0x000fc60007ffe0ff */
[----:B------:R-:W-:Y:S01]  /*0310*/  IMAD.WIDE R14, R15, 0x2, R4 ;  /* 0x000000020f0e7825 */ /* 0x000fe200078e0204 */
[----:B------:R-:W-:Y:S02]  /*0320*/  ISETP.GE.AND P1, PT, R10, R0, PT ;  /* 0x000000000a00720c */ /* 0x000fe40003f26270 */
[----:B--2---:R-:W-:-:S05]  /*0330*/  F2FP.F16.F32.PACK_AB R13, RZ, R12 ;  /* 0x0000000cff0d723e */ /* 0x004fca00000000ff */
[----:B------:R0:W-:Y:S06]  /*0340*/  STG.E.U16 desc[UR6][R14.64], R13 ;  /* 0x0000000d0e007986 */ /* 0x0001ec000c101506 */
[----:B------:R-:W-:Y:S05]  /*0350*/  @!P1 BRA `(.L_x_259) ;  /* 0xfffffffc00989947 */ /* 0x000fea000383ffff */
[----:B------:R-:W-:Y:S05]  /*0360*/  EXIT ;  /* 0x000000000000794d */ /* 0x000fea0003800000 */
.L_x_260:
        /* <DEDUP_REMOVED lines=9> */
.L_x_275:


//--------------------- .text._Z14f16_to_f32_matPK6__halfiPfii --------------------------
	.section	.text._Z14f16_to_f32_matPK6__halfiPfii,"ax",@progbits
	.align	128
        .global         _Z14f16_to_f32_matPK6__halfiPfii
        .type           _Z14f16_to_f32_matPK6__halfiPfii,@function
        .size           _Z14f16_to_f32_matPK6__halfiPfii,(.L_x_276 - _Z14f16_to_f32_matPK6__halfiPfii)
        .other          _Z14f16_to_f32_matPK6__halfiPfii,@"STO_CUDA_ENTRY STV_DEFAULT"
_Z14f16_to_f32_matPK6__halfiPfii:
.text._Z14f16_to_f32_matPK6__halfiPfii:
        /* <DEDUP_REMOVED lines=20> */
[----:B--2---:R-:W-:-:S06]  /*0140*/  IADD3 R8, PT, PT, R11, 0xffffffe, RZ ;  /* 0x0ffffffe0b087810 */ /* 0x004fcc0007ffe0ff */
[----:B------:R2:W5:Y:S02]  /*0150*/  F2I.FTZ.U32.TRUNC.NTZ R9, R8 ;  /* 0x0000000800097305 */ /* 0x000564000021f000 */
[----:B--2---:R-:W-:Y:S02]  /*0160*/  HFMA2 R8, -RZ, RZ, 0, 0 ;  /* 0x00000000ff087431 */ /* 0x004fe400000001ff */
[----:B-----5:R-:W-:-:S04]  /*0170*/  IMAD.MOV R15, RZ, RZ, -R9 ;  /* 0x000000ffff0f7224 */ /* 0x020fc800078e0a09 */
[----:B------:R-:W-:-:S04]  /*0180*/  IMAD R11, R15, R6, RZ ;  /* 0x000000060f0b7224 */ /* 0x000fc800078e02ff */
[----:B------:R-:W-:Y:S01]  /*0190*/  IMAD.HI.U32 R8, R9, R11, R8 ;  /* 0x0000000b09087227 */ /* 0x000fe200078e0008 */
[----:B------:R-:W-:-:S03]  /*01a0*/  LOP3.LUT R9, RZ, R13, RZ, 0x33, !PT ;  /* 0x0000000dff097212 */ /* 0x000fc600078e33ff */
[----:B01-34-:R-:W-:-:S07]  /*01b0*/  IMAD R11, R12, UR4, RZ ;  /* 0x000000040c0b7c24 */ /* 0x01bfce000f8e02ff */
.L_x_261:
[----:B------:R-:W-:Y:S02]  /*01c0*/  IABS R13, R10 ;  /* 0x0000000a000d7213 */ /* 0x000fe40000000000 */
[----:B------:R-:W-:-:S03]  /*01d0*/  IABS R16, R7 ;  /* 0x0000000700107213 */ /* 0x000fc60000000000 */
[----:B------:R-:W-:-:S04]  /*01e0*/  IMAD.HI.U32 R12, R8, R13, RZ ;  /* 0x0000000d080c7227 */ /* 0x000fc800078e00ff */
[----:B0-----:R-:W-:-:S04]  /*01f0*/  IMAD.MOV R14, RZ, RZ, -R12 ;  /* 0x000000ffff0e7224 */ /* 0x001fc800078e0a0c */
        /* <DEDUP_REMOVED lines=14> */
[----:B------:R-:W2:Y:S01]  /*02e0*/  LDG.E.U16.CONSTANT R12, desc[UR6][R12.64] ;  /* 0x000000060c0c7981 */ /* 0x000ea2000c1e9500 */
[----:B------:R-:W-:Y:S01]  /*02f0*/  IMAD R15, R14, UR8, R15 ;  /* 0x000000080e0f7c24 */ /* 0x000fe2000f8e020f */
[----:B------:R-:W-:-:S03]  /*0300*/  IADD3 R10, PT, PT, R11, R10, RZ ;  /* 0x0000000a0b0a7210 */ /* 0x000fc60007ffe0ff */
[----:B------:R-:W-:Y:S01]  /*0310*/  IMAD.WIDE R14, R15, 0x4, R4 ;  /* 0x000000040f0e7825 */ /* 0x000fe200078e0204 */
[----:B------:R-:W-:-:S03]  /*0320*/  ISETP.GE.AND P1, PT, R10, R0, PT ;  /* 0x000000000a00720c */ /* 0x000fc60003f26270 */
[----:B--2---:R-:W-:-:S05]  /*0330*/  HADD2.F32 R17, -RZ, R12.H0_H0 ;  /* 0x2000000cff117230 */ /* 0x004fca0000004100 */
[----:B------:R0:W-:Y:S05]  /*0340*/  STG.E desc[UR6][R14.64], R17 ;  /* 0x000000110e007986 */ /* 0x0001ea000c101906 */
[----:B------:R-:W-:Y:S05]  /*0350*/  @!P1 BRA `(.L_x_261) ;  /* 0xfffffffc00989947 */ /* 0x000fea000383ffff */
[----:B------:R-:W-:Y:S05]  /*0360*/  EXIT ;  /* 0x000000000000794d */ /* 0x000fea0003800000 */
.L_x_262:
        /* <DEDUP_REMOVED lines=9> */
.L_x_276:


//--------------------- .text._Z14set_identity_fPfii --------------------------
	.section	.text._Z14set_identity_fPfii,"ax",@progbits
	.align	128
        .global         _Z14set_identity_fPfii
        .type           _Z14set_identity_fPfii,@function
        .size           _Z14set_identity_fPfii,(.L_x_277 - _Z14set_identity_fPfii)
        .other          _Z14set_identity_fPfii,@"STO_CUDA_ENTRY STV_DEFAULT"
_Z14set_identity_fPfii:
.text._Z14set_identity_fPfii:
        /* <DEDUP_REMOVED lines=9> */
[-C--:B------:R-:W-:Y:S01]  /*0090*/  IABS R4, R11.reuse ;  /* 0x0000000b00047213 */ /* 0x080fe20000000000 */
[----:B------:R-:W0:Y:S01]  /*00a0*/  LDC R5, c[0x0][0x38c] ;  /* 0x0000e300ff057b82 */ /* 0x000e220000000800 */
[----:B------:R-:W1:Y:S01]  /*00b0*/  LDCU UR4, c[0x0][0x370] ;  /* 0x00006e00ff0477ac */ /* 0x000e620008000800 */
[----:B------:R-:W-:Y:S01]  /*00c0*/  ISETP.NE.AND P0, PT, R11, RZ, PT ;  /* 0x000000ff0b00720c */ /* 0x000fe20003f05270 */
[----:B------:R-:W2:Y:S01]  /*00d0*/  I2F.RP R8, R4 ;  /* 0x0000000400087306 */ /* 0x000ea20000209400 */
[----:B------:R-:W-:Y:S01]  /*00e0*/  LOP3.LUT R11, RZ, R11, RZ, 0x33, !PT ;  /* 0x0000000bff0b7212 */ /* 0x000fe200078e33ff */
[----:B------:R-:W3:Y:S03]  /*00f0*/  LDCU.64 UR6, c[0x0][0x358] ;  /* 0x00006b00ff0677ac */ /* 0x000ee60008000a00 */
[----:B------:R-:W4:Y:S01]  /*0100*/  LDC.64 R2, c[0x0][0x380] ;  /* 0x0000e000ff027b82 */ /* 0x000f220000000a00 */
[----:B------:R-:W5:Y:S02]  /*0110*/  LDCU UR5, c[0x0][0x388] ;  /* 0x00007100ff0577ac */ /* 0x000f640008000800 */
[----:B--2---:R-:W2:Y:S02]  /*0120*/  MUFU.RCP R8, R8 ;  /* 0x0000000800087308 */ /* 0x004ea40000001000 */
[----:B--2---:R-:W-:-:S02]  /*0130*/  VIADD R6, R8, 0xffffffe ;  /* 0x0ffffffe08067836 */ /* 0x004fc40000000000 */
[----:B-1----:R-:W-:-:S04]  /*0140*/  IMAD R8, R12, UR4, RZ ;  /* 0x000000040c087c24 */ /* 0x002fc8000f8e02ff */
[----:B------:R1:W2:Y:S02]  /*0150*/  F2I.FTZ.U32.TRUNC.NTZ R7, R6 ;  /* 0x0000000600077305 */ /* 0x0002a4000021f000 */
[----:B-1----:R-:W-:Y:S02]  /*0160*/  HFMA2 R6, -RZ, RZ, 0, 0 ;  /* 0x00000000ff067431 */ /* 0x002fe400000001ff */
[----:B--2---:R-:W-:-:S04]  /*0170*/  IMAD.MOV R13, RZ, RZ, -R7 ;  /* 0x000000ffff0d7224 */ /* 0x004fc800078e0a07 */
[----:B------:R-:W-:-:S04]  /*0180*/  IMAD R13, R13, R4, RZ ;  /* 0x000000040d0d7224 */ /* 0x000fc800078e02ff */
[----:B0--345:R-:W-:-:S07]  /*0190*/  IMAD.HI.U32 R10, R7, R13, R6 ;  /* 0x0000000d070a7227 */ /* 0x039fce00078e0006 */
.L_x_263:
[----:B0-----:R-:W-:Y:S02]  /*01a0*/  IABS R7, R9 ;  /* 0x0000000900077213 */ /* 0x001fe40000000000 */
[----:B------:R-:W-:-:S03]  /*01b0*/  IABS R14, R5 ;  /* 0x00000005000e7213 */ /* 0x000fc60000000000 */
[----:B------:R-:W-:-:S04]  /*01c0*/  IMAD.HI.U32 R6, R10, R7, RZ ;  /* 0x000000070a067227 */ /* 0x000fc800078e00ff */
[----:B------:R-:W-:-:S04]  /*01d0*/  IMAD.MOV R12, RZ, RZ, -R6 ;  /* 0x000000ffff0c7224 */ /* 0x000fc800078e0a06 */
[----:B------:R-:W-:-:S05]  /*01e0*/  IMAD R7, R14, R12, R7 ;  /* 0x0000000c0e077224 */ /* 0x000fca00078e0207 */
[----:B------:R-:W-:-:S13]  /*01f0*/  ISETP.GT.U32.AND P2, PT, R4, R7, PT ;  /* 0x000000070400720c */ /* 0x000fda0003f44070 */
[----:B------:R-:W-:Y:S01]  /*0200*/  @!P2 IMAD.IADD R7, R7, 0x1, -R14 ;  /* 0x000000010707a824 */ /* 0x000fe200078e0a0e */
[----:B------:R-:W-:-:S04]  /*0210*/  @!P2 IADD3 R6, PT, PT, R6, 0x1, RZ ;  /* 0x000000010606a810 */ /* 0x000fc80007ffe0ff */
[----:B------:R-:W-:Y:S02]  /*0220*/  ISETP.GE.U32.AND P1, PT, R7, R4, PT ;  /* 0x000000040700720c */ /* 0x000fe40003f26070 */
[----:B------:R-:W-:-:S04]  /*0230*/  LOP3.LUT R7, R9, R5, RZ, 0x3c, !PT ;  /* 0x0000000509077212 */ /* 0x000fc800078e3cff */
[----:B------:R-:W-:-:S07]  /*0240*/  ISETP.GE.AND P3, PT, R7, RZ, PT ;  /* 0x000000ff0700720c */ /* 0x000fce0003f66270 */
[----:B------:R-:W-:-:S06]  /*0250*/  @P1 VIADD R6, R6, 0x1 ;  /* 0x0000000106061836 */ /* 0x000fcc0000000000 */
[----:B------:R-:W-:-:S04]  /*0260*/  @!P3 IADD3 R6, PT, PT, -R6, RZ, RZ ;  /* 0x000000ff0606b210 */ /* 0x000fc80007ffe1ff */
[----:B------:R-:W-:-:S05]  /*0270*/  SEL R6, R11, R6, !P0 ;  /* 0x000000060b067207 */ /* 0x000fca0004000000 */
[----:B------:R-:W-:-:S04]  /*0280*/  IMAD.MOV R12, RZ, RZ, -R6 ;  /* 0x000000ffff0c7224 */ /* 0x000fc800078e0a06 */
[----:B------:R-:W-:Y:S01]  /*0290*/  IMAD R7, R5, R12, R9 ;  /* 0x0000000c05077224 */ /* 0x000fe200078e0209 */
[----:B------:R-:W-:-:S03]  /*02a0*/  IADD3 R9, PT, PT, R8, R9, RZ ;  /* 0x0000000908097210 */ /* 0x000fc60007ffe0ff */
[----:B------:R-:W-:Y:S01]  /*02b0*/  IMAD R13, R6, UR5, R7 ;  /* 0x00000005060d7c24 */ /* 0x000fe2000f8e0207 */
[----:B------:R-:W-:-:S03]  /*02c0*/  ISETP.NE.AND P1, PT, R7, R6, PT ;  /* 0x000000060700720c */ /* 0x000fc60003f25270 */
[----:B------:R-:W-:Y:S01]  /*02d0*/  IMAD.WIDE R6, R13, 0x4, R2 ;  /* 0x000000040d067825 */ /* 0x000fe200078e0202 */
[----:B------:R-:W-:Y:S02]  /*02e0*/  FSEL R13, RZ, 1, P1 ;  /* 0x3f800000ff0d7808 */ /* 0x000fe40000800000 */
[----:B------:R-:W-:-:S03]  /*02f0*/  ISETP.GE.AND P1, PT, R9, R0, PT ;  /* 0x000000000900720c */ /* 0x000fc60003f26270 */
[----:B------:R0:W-:Y:S10]  /*0300*/  STG.E desc[UR6][R6.64], R13 ;  /* 0x0000000d06007986 */ /* 0x0001f4000c101906 */
[----:B------:R-:W-:Y:S05]  /*0310*/  @!P1 BRA `(.L_x_263) ;  /* 0xfffffffc00a09947 */ /* 0x000fea000383ffff */
[----:B------:R-:W-:Y:S05]  /*0320*/  EXIT ;  /* 0x000000000000794d */ /* 0x000fea0003800000 */
.L_x_264:
        /* <DEDUP_REMOVED lines=13> */
.L_x_277:


//--------------------- .nv.shared._Z37hgetrf_check_panel_pivots_zero_kernelPK6__halfiiiPKiPi --------------------------
	.section	.nv.shared._Z37hgetrf_check_panel_pivots_zero_kernelPK6__halfiiiPKiPi,"aw",@nobits
	.sectionflags	@""
	.align	16
	.zero		1024


//--------------------- .nv.shared.reserved.0     --------------------------
	.section	.nv.shared.reserved.0,"aw",@nobits
	.weak		__nv_reservedSMEM_offset_0_alias
	.size		__nv_reservedSMEM_offset_0_alias, 0, 64
	.other		__nv_reservedSMEM_offset_0_alias,@"STO_CUDA_RESERVED_SHARED STV_DEFAULT"
__nv_reservedSMEM_offset_0_alias:
	.zero		0
	.zero		64


//--------------------- .nv.shared._Z30A12_trsm_kernel_half_optimizedILi256EEvP6__halfiiiii --------------------------
	.section	.nv.shared._Z30A12_trsm_kernel_half_optimizedILi256EEvP6__halfiiiii,"aw",@nobits
	.sectionflags	@""
	.align	16
.nv.shared._Z30A12_trsm_kernel_half_optimizedILi256EEvP6__halfiiiii:
	.zero		19456


//--------------------- .nv.shared._Z30A12_trsm_kernel_half_optimizedILi128EEvP6__halfiiiii --------------------------
	.section	.nv.shared._Z30A12_trsm_kernel_half_optimizedILi128EEvP6__halfiiiii,"aw",@nobits
	.sectionflags	@""
	.align	16
.nv.shared._Z30A12_trsm_kernel_half_optimizedILi128EEvP6__halfiiiii:
	.zero		11264


//--------------------- .nv.shared._Z30A12_trsm_kernel_half_optimizedILi64EEvP6__halfiiiii --------------------------
	.section	.nv.shared._Z30A12_trsm_kernel_half_optimizedILi64EEvP6__halfiiiii,"aw",@nobits
	.sectionflags	@""
	.align	16
.nv.shared._Z30A12_trsm_kernel_half_optimizedILi64EEvP6__halfiiiii:
	.zero		6144


//--------------------- .nv.shared._Z30A12_trsm_kernel_half_optimizedILi32EEvP6__halfiiiii --------------------------
	.section	.nv.shared._Z30A12_trsm_kernel_half_optimizedILi32EEvP6__halfiiiii,"aw",@nobits
	.sectionflags	@""
	.align	16
.nv.shared._Z30A12_trsm_kernel_half_optimizedILi32EEvP6__halfiiiii:
	.zero		3584


//--------------------- .nv.shared._Z26panel_trsm_u12_warp_kernelILi32EEvPK6__halfPS0_iiii --------------------------
	.section	.nv.shared._Z26panel_trsm_u12_warp_kernelILi32EEvPK6__halfPS0_iiii,"aw",@nobits
	.sectionflags	@""
	.align	16
.nv.shared._Z26panel_trsm_u12_warp_kernelILi32EEvPK6__halfPS0_iiii:
	.zero		3072


//--------------------- .nv.shared._Z34panel_getf2_microblock_coop_kernelP6__halfiiiiiiS0_PiiS1_ --------------------------
	.section	.nv.shared._Z34panel_getf2_microblock_coop_kernelP6__halfiiiiiiS0_PiiS1_,"aw",@nobits
	.sectionflags	@""
	.align	16
.nv.shared._Z34panel_getf2_microblock_coop_kernelP6__halfiiiiiiS0_PiiS1_:
	.zero		1232


//--------------------- .nv.shared._Z36batch_swap_rows_kernel_range_genericILi256ELi8EEvP6__halfiiiiiPKiii --------------------------
	.section	.nv.shared._Z36batch_swap_rows_kernel_range_genericILi256ELi8EEvP6__halfiiiiiPKiii,"aw",@nobits
	.sectionflags	@""
	.align	16
	.zero		1024


//--------------------- .nv.shared._Z34batch_swap_rows_kernel_range_ib128ILi256ELi8EEvP6__halfiiiiPKiii --------------------------
	.section	.nv.shared._Z34batch_swap_rows_kernel_range_ib128ILi256ELi8EEvP6__halfiiiiPKiii,"aw",@nobits
	.sectionflags	@""
	.align	16
.nv.shared._Z34batch_swap_rows_kernel_range_ib128ILi256ELi8EEvP6__halfiiiiPKiii:
	.zero		1536


//--------------------- .nv.shared._Z34batch_swap_rows_kernel_range_ib256ILi256ELi8EEvP6__halfiiiiPKiii --------------------------
	.section	.nv.shared._Z34batch_swap_rows_kernel_range_ib256ILi256ELi8EEvP6__halfiiiiPKiii,"aw",@nobits
	.sectionflags	@""
	.align	16
.nv.shared._Z34batch_swap_rows_kernel_range_ib256ILi256ELi8EEvP6__halfiiiiPKiii:
	.zero		2048


//--------------------- .nv.shared._Z14f32_to_f16_matPKfiP6__halfii --------------------------
	.section	.nv.shared._Z14f32_to_f16_matPKfiP6__halfii,"aw",@nobits
	.sectionflags	@""
	.align	16
	.zero		1024


//--------------------- .nv.shared._Z14f16_to_f32_matPK6__halfiPfii --------------------------
	.section	.nv.shared._Z14f16_to_f32_matPK6__halfiPfii,"aw",@nobits
	.sectionflags	@""
	.align	16
	.zero		1024


//--------------------- .nv.shared._Z14set_identity_fPfii --------------------------
	.section	.nv.shared._Z14set_identity_fPfii,"aw",@nobits
	.sectionflags	@""
	.align	16
	.zero		1024


//--------------------- .nv.constant0._Z37hgetrf_check_panel_pivots_zero_kernelPK6__halfiiiPKiPi --------------------------
	.section	.nv.constant0._Z37hgetrf_check_panel_pivots_zero_kernelPK6__halfiiiPKiPi,"a",@progbits
	.sectionflags	@""
	.align	4
.nv.constant0._Z37hgetrf_check_panel_pivots_zero_kernelPK6__halfiiiPKiPi:
	.zero		936


//--------------------- .nv.constant0._Z30A12_trsm_kernel_half_optimizedILi256EEvP6__halfiiiii --------------------------
	.section	.nv.constant0._Z30A12_trsm_kernel_half_optimizedILi256EEvP6__halfiiiii,"a",@progbits
	.sectionflags	@""
	.align	4
.nv.constant0._Z30A12_trsm_kernel_half_optimizedILi256EEvP6__halfiiiii:
	.zero		924


//--------------------- .nv.constant0._Z30A12_trsm_kernel_half_optimizedILi128EEvP6__halfiiiii --------------------------
	.section	.nv.constant0._Z30A12_trsm_kernel_half_optimizedILi128EEvP6__halfiiiii,"a",@progbits
	.sectionflags	@""
	.align	4
.nv.constant0._Z30A12_trsm_kernel_half_optimizedILi128EEvP6__halfiiiii:
	.zero		924


//--------------------- .nv.constant0._Z30A12_trsm_kernel_half_optimizedILi64EEvP6__halfiiiii --------------------------
	.section	.nv.constant0._Z30A12_trsm_kernel_half_optimizedILi64EEvP6__halfiiiii,"a",@progbits
	.sectionflags	@""
	.align	4
.nv.constant0._Z30A12_trsm_kernel_half_optimizedILi64EEvP6__halfiiiii:
	.zero		924


//--------------------- .nv.constant0._Z30A12_trsm_kernel_half_optimizedILi32EEvP6__halfiiiii --------------------------
	.section	.nv.constant0._Z30A12_trsm_kernel_half_optimizedILi32EEvP6__halfiiiii,"a",@progbits
	.sectionflags	@""
	.align	4
.nv.constant0._Z30A12_trsm_kernel_half_optimizedILi32EEvP6__halfiiiii:
	.zero		924


//--------------------- .nv.constant0._Z26panel_trsm_u12_warp_kernelILi32EEvPK6__halfPS0_iiii --------------------------
	.section	.nv.constant0._Z26panel_trsm_u12_warp_kernelILi32EEvPK6__halfPS0_iiii,"a",@progbits
	.sectionflags	@""
	.align	4
.nv.constant0._Z26panel_trsm_u12_warp_kernelILi32EEvPK6__halfPS0_iiii:
	.zero		928


//--------------------- .nv.constant0._Z34panel_getf2_microblock_coop_kernelP6__halfiiiiiiS0_PiiS1_ --------------------------
	.section	.nv.constant0._Z34panel_getf2_microblock_coop_kernelP6__halfiiiiiiS0_PiiS1_,"a",@progbits
	.sectionflags	@""
	.align	4
.nv.constant0._Z34panel_getf2_microblock_coop_kernelP6__halfiiiiiiS0_PiiS1_:
	.zero		960


//--------------------- .nv.constant0._Z36batch_swap_rows_kernel_range_genericILi256ELi8EEvP6__halfiiiiiPKiii --------------------------
	.section	.nv.constant0._Z36batch_swap_rows_kernel_range_genericILi256ELi8EEvP6__halfiiiiiPKiii,"a",@progbits
	.sectionflags	@""
	.align	4
.nv.constant0._Z36batch_swap_rows_kernel_range_genericILi256ELi8EEvP6__halfiiiiiPKiii:
	.zero		944


//--------------------- .nv.constant0._Z34batch_swap_rows_kernel_range_ib128ILi256ELi8EEvP6__halfiiiiPKiii --------------------------
	.section	.nv.constant0._Z34batch_swap_rows_kernel_range_ib128ILi256ELi8EEvP6__halfiiiiPKiii,"a",@progbits
	.sectionflags	@""
	.align	4
.nv.constant0._Z34batch_swap_rows_kernel_range_ib128ILi256ELi8EEvP6__halfiiiiPKiii:
	.zero		936


//--------------------- .nv.constant0._Z34batch_swap_rows_kernel_range_ib256ILi256ELi8EEvP6__halfiiiiPKiii --------------------------
	.section	.nv.constant0._Z34batch_swap_rows_kernel_range_ib256ILi256ELi8EEvP6__halfiiiiPKiii,"a",@progbits
	.sectionflags	@""
	.align	4
.nv.constant0._Z34batch_swap_rows_kernel_range_ib256ILi256ELi8EEvP6__halfiiiiPKiii:
	.zero		936


//--------------------- .nv.constant0._Z14f32_to_f16_matPKfiP6__halfii --------------------------
	.section	.nv.constant0._Z14f32_to_f16_matPKfiP6__halfii,"a",@progbits
	.sectionflags	@""
	.align	4
.nv.constant0._Z14f32_to_f16_matPKfiP6__halfii:
	.zero		928


//--------------------- .nv.constant0._Z14f16_to_f32_matPK6__halfiPfii --------------------------
	.section	.nv.constant0._Z14f16_to_f32_matPK6__halfiPfii,"a",@progbits
	.sectionflags	@""
	.align	4
.nv.constant0._Z14f16_to_f32_matPK6__halfiPfii:
	.zero		928


//--------------------- .nv.constant0._Z14set_identity_fPfii --------------------------
	.section	.nv.constant0._Z14set_identity_fPfii,"a",@progbits
	.sectionflags	@""
	.align	4
.nv.constant0._Z14set_identity_fPfii:
	.zero		912


//--------------------- SYMBOLS --------------------------

	.type		.nv.reservedSmem.offset0,@object
	.size		.nv.reservedSmem.offset0,0x4
	.type		.nv.reservedSmem.cap,@object
	.size		.nv.reservedSmem.cap,0x4
